	.target	sm_90a

	.elftype	@"ET_EXEC"


//--------------------- .note.nv.tkinfo           --------------------------
	.section	.note.nv.tkinfo,"",@"SHT_NOTE"
	.sectionflags	@"SHF_NOTE_NV_TKINFO"
	.tkinfo
        /*0018*/ 	.word	0x00000002
        /*0030*/ 	.string	""
        /*0030*/ 	.string	"ptxas"
        /*0030*/ 	.string	"Cuda compilation tools, release 13.0, V13.0.88"
        /*0030*/ 	.string	"Build cuda_13.0.r13.0/compiler.36424714_0"
        /*0030*/ 	.string	"-arch sm_90a -m 64 "



//--------------------- .note.nv.cuinfo           --------------------------
	.section	.note.nv.cuinfo,"",@"SHT_NOTE"
	.sectionflags	@"SHF_NOTE_NV_CUINFO"
        /*0018*/ 	.short	0x0002
        /*001a*/ 	.short	0x005a
        /*001c*/ 	.short	0x0082
	.zero		2


//--------------------- .nv.info                  --------------------------
	.section	.nv.info,"",@"SHT_CUDA_INFO"
	.align	4


	//----- nvinfo : EIATTR_REGCOUNT
	.align		4
        /*0000*/ 	.byte	0x04, 0x2f
        /*0002*/ 	.short	(.L_15 - .L_14)
	.align		4
.L_14:
        /*0004*/ 	.word	index@(_ZN7cutlass13device_kernelINS_4fmha6kernel28FmhaKernelTmaWarpSpecializedINS1_10collective30FmhaMainloopTmaWarpSpecializedINS_12float_e4m3_tEffN4cute5tupleIJNS7_1CILi128EEENS9_ILi256EEENS9_ILi32EEEEEENS8_IJiNS9_ILi1EEENS8_IJiiEEEEEESG_NS8_IJSE_iSF_EEENS4_14ResidualFusionEJEEENS4_15FmhaFwdEpilogueIS6_fNS8_IJNS9_ILi64EEESC_SB_EEEEENS2_23IndividualTileSchedulerEJEEEEEvNT_6ParamsE)
        /*0008*/ 	.word	0x000000a8


	//----- nvinfo : EIATTR_FRAME_SIZE
	.align		4
.L_15:
        /*000c*/ 	.byte	0x04, 0x11
        /*000e*/ 	.short	(.L_17 - .L_16)
	.align		4
.L_16:
        /*0010*/ 	.word	index@($__internal_0_$__cuda_sm20_rcp_rn_f32_slowpath)
        /*0014*/ 	.word	0x00000000


	//----- nvinfo : EIATTR_FRAME_SIZE
	.align		4
.L_17:
        /*0018*/ 	.byte	0x04, 0x11
        /*001a*/ 	.short	(.L_19 - .L_18)
	.align		4
.L_18:
        /*001c*/ 	.word	index@(_ZN7cutlass13device_kernelINS_4fmha6kernel28FmhaKernelTmaWarpSpecializedINS1_10collective30FmhaMainloopTmaWarpSpecializedINS_12float_e4m3_tEffN4cute5tupleIJNS7_1CILi128EEENS9_ILi256EEENS9_ILi32EEEEEENS8_IJiNS9_ILi1EEENS8_IJiiEEEEEESG_NS8_IJSE_iSF_EEENS4_14ResidualFusionEJEEENS4_15FmhaFwdEpilogueIS6_fNS8_IJNS9_ILi64EEESC_SB_EEEEENS2_23IndividualTileSchedulerEJEEEEEvNT_6ParamsE)
        /*0020*/ 	.word	0x00000000


	//----- nvinfo : EIATTR_MIN_STACK_SIZE
	.align		4
.L_19:
        /*0024*/ 	.byte	0x04, 0x12
        /*0026*/ 	.short	(.L_21 - .L_20)
	.align		4
.L_20:
        /*0028*/ 	.word	index@(_ZN7cutlass13device_kernelINS_4fmha6kernel28FmhaKernelTmaWarpSpecializedINS1_10collective30FmhaMainloopTmaWarpSpecializedINS_12float_e4m3_tEffN4cute5tupleIJNS7_1CILi128EEENS9_ILi256EEENS9_ILi32EEEEEENS8_IJiNS9_ILi1EEENS8_IJiiEEEEEESG_NS8_IJSE_iSF_EEENS4_14ResidualFusionEJEEENS4_15FmhaFwdEpilogueIS6_fNS8_IJNS9_ILi64EEESC_SB_EEEEENS2_23IndividualTileSchedulerEJEEEEEvNT_6ParamsE)
        /*002c*/ 	.word	0x00000000
.L_21:


//--------------------- .nv.compat                --------------------------
	.section	.nv.compat,"",@"SHT_CUDA_COMPAT_INFO"
	.align	4
        /*0000*/ 	.byte	0x02, 0x09, 0x01, 0x00, 0x02, 0x02, 0x04, 0x00, 0x02, 0x05, 0x05, 0x00, 0x03, 0x07, 0x01, 0x01
        /*0010*/ 	.byte	0x02, 0x03, 0x01, 0x00, 0x02, 0x06, 0x01, 0x00, 0x04, 0x0b, 0x08, 0x00, 0x00, 0x00, 0x00, 0x00
        /*0020*/ 	.byte	0x00, 0x00, 0x00, 0x00


//--------------------- .nv.info._ZN7cutlass13device_kernelINS_4fmha6kernel28FmhaKernelTmaWarpSpecializedINS1_10collective30FmhaMainloopTmaWarpSpecializedINS_12float_e4m3_tEffN4cute5tupleIJNS7_1CILi128EEENS9_ILi256EEENS9_ILi32EEEEEENS8_IJiNS9_ILi1EEENS8_IJiiEEEEEESG_NS8_IJSE_iSF_EEENS4_14ResidualFusionEJEEENS4_15FmhaFwdEpilogueIS6_fNS8_IJNS9_ILi64EEESC_SB_EEEEENS2_23IndividualTileSchedulerEJEEEEEvNT_6ParamsE --------------------------
	.section	.nv.info._ZN7cutlass13device_kernelINS_4fmha6kernel28FmhaKernelTmaWarpSpecializedINS1_10collective30FmhaMainloopTmaWarpSpecializedINS_12float_e4m3_tEffN4cute5tupleIJNS7_1CILi128EEENS9_ILi256EEENS9_ILi32EEEEEENS8_IJiNS9_ILi1EEENS8_IJiiEEEEEESG_NS8_IJSE_iSF_EEENS4_14ResidualFusionEJEEENS4_15FmhaFwdEpilogueIS6_fNS8_IJNS9_ILi64EEESC_SB_EEEEENS2_23IndividualTileSchedulerEJEEEEEvNT_6ParamsE,"",@"SHT_CUDA_INFO"
	.sectionflags	@""
	.align	4


	//----- nvinfo : EIATTR_CUDA_API_VERSION
	.align		4
        /*0000*/ 	.byte	0x04, 0x37
        /*0002*/ 	.short	(.L_23 - .L_22)
.L_22:
        /*0004*/ 	.word	0x00000082


	//----- nvinfo : EIATTR_KPARAM_INFO
	.align		4
.L_23:
        /*0008*/ 	.byte	0x04, 0x17
        /*000a*/ 	.short	(.L_25 - .L_24)
.L_24:
        /*000c*/ 	.word	0x00000000
        /*0010*/ 	.short	0x0000
        /*0012*/ 	.short	0x0070
        /*0014*/ 	.byte	0x00, 0xf0, 0x01, 0x20


	//----- nvinfo : EIATTR_SPARSE_MMA_MASK
	.align		4
.L_25:
        /*0018*/ 	.byte	0x03, 0x50
        /*001a*/ 	.short	0x0000


	//----- nvinfo : EIATTR_MAXREG_COUNT
	.align		4
        /*001c*/ 	.byte	0x03, 0x1b
        /*001e*/ 	.short	0x00a8


	//----- nvinfo : EIATTR_NUM_BARRIERS
	.align		4
        /*0020*/ 	.byte	0x02, 0x4c
        /*0022*/ 	.byte	0x02
	.zero		1


	//----- nvinfo : EIATTR_EXTERNS
	.align		4
        /*0024*/ 	.byte	0x04, 0x0f
        /*0026*/ 	.short	(.L_27 - .L_26)


	//   ....[0]....
	.align		4
.L_26:
        /*0028*/ 	.word	index@(__assertfail)


	//----- nvinfo : EIATTR_MERCURY_ISA_VERSION
	.align		4
.L_27:
        /*002c*/ 	.byte	0x03, 0x5f
        /*002e*/ 	.short	0x0101


	//----- nvinfo : EIATTR_INT_WARP_WIDE_INSTR_OFFSETS
	.align		4
        /*0030*/ 	.byte	0x04, 0x31
        /*0032*/ 	.short	(.L_29 - .L_28)


	//   ....[0]....
.L_28:
        /*0034*/ 	.word	0x000006f0


	//   ....[1]....
        /*0038*/ 	.word	0x00000700


	//   ....[2]....
        /*003c*/ 	.word	0x00000710


	//   ....[3]....
        /*0040*/ 	.word	0x00000720


	//   ....[4]....
        /*0044*/ 	.word	0x00000790


	//----- nvinfo : EIATTR_COOP_GROUP_MASK_REGIDS
	.align		4
.L_29:
        /*0048*/ 	.byte	0x04, 0x29
        /*004a*/ 	.short	(.L_31 - .L_30)


	//   ....[0]....
.L_30:
        /*004c*/ 	.word	0xffffffff


	//   ....[1]....
        /*0050*/ 	.word	0xffffffff


	//   ....[2]....
        /*0054*/ 	.word	0xffffffff


	//   ....[3]....
        /*0058*/ 	.word	0xffffffff


	//   ....[4]....
        /*005c*/ 	.word	0xffffffff


	//   ....[5]....
        /*0060*/ 	.word	0xffffffff


	//   ....[6]....
        /*0064*/ 	.word	0xffffffff


	//   ....[7]....
        /*0068*/ 	.word	0xffffffff


	//   ....[8]....
        /*006c*/ 	.word	0xffffffff


	//   ....[9]....
        /*0070*/ 	.word	0xffffffff


	//   ....[10]....
        /*0074*/ 	.word	0xffffffff


	//   ....[11]....
        /*0078*/ 	.word	0xffffffff


	//   ....[12]....
        /*007c*/ 	.word	0xffffffff


	//   ....[13]....
        /*0080*/ 	.word	0xffffffff


	//   ....[14]....
        /*0084*/ 	.word	0xffffffff


	//   ....[15]....
        /*0088*/ 	.word	0xffffffff


	//   ....[16]....
        /*008c*/ 	.word	0xffffffff


	//   ....[17]....
        /*0090*/ 	.word	0xffffffff


	//   ....[18]....
        /*0094*/ 	.word	0xffffffff


	//   ....[19]....
        /*0098*/ 	.word	0xffffffff


	//   ....[20]....
        /*009c*/ 	.word	0xffffffff


	//   ....[21]....
        /*00a0*/ 	.word	0xffffffff


	//   ....[22]....
        /*00a4*/ 	.word	0xffffffff


	//   ....[23]....
        /*00a8*/ 	.word	0xffffffff


	//   ....[24]....
        /*00ac*/ 	.word	0xffffffff


	//   ....[25]....
        /*00b0*/ 	.word	0xffffffff


	//   ....[26]....
        /*00b4*/ 	.word	0xffffffff


	//   ....[27]....
        /*00b8*/ 	.word	0xffffffff


	//   ....[28]....
        /*00bc*/ 	.word	0xffffffff


	//   ....[29]....
        /*00c0*/ 	.word	0xffffffff


	//   ....[30]....
        /*00c4*/ 	.word	0xffffffff


	//   ....[31]....
        /*00c8*/ 	.word	0xffffffff


	//   ....[32]....
        /*00cc*/ 	.word	0xffffffff


	//   ....[33]....
        /*00d0*/ 	.word	0xffffffff


	//   ....[34]....
        /*00d4*/ 	.word	0xffffffff


	//   ....[35]....
        /*00d8*/ 	.word	0xffffffff


	//   ....[36]....
        /*00dc*/ 	.word	0xffffffff


	//   ....[37]....
        /*00e0*/ 	.word	0xffffffff


	//   ....[38]....
        /*00e4*/ 	.word	0xffffffff


	//   ....[39]....
        /*00e8*/ 	.word	0xffffffff


	//   ....[40]....
        /*00ec*/ 	.word	0xffffffff


	//   ....[41]....
        /*00f0*/ 	.word	0xffffffff


	//   ....[42]....
        /*00f4*/ 	.word	0xffffffff


	//   ....[43]....
        /*00f8*/ 	.word	0xffffffff


	//   ....[44]....
        /*00fc*/ 	.word	0xffffffff


	//   ....[45]....
        /*0100*/ 	.word	0xffffffff


	//   ....[46]....
        /*0104*/ 	.word	0xffffffff


	//   ....[47]....
        /*0108*/ 	.word	0xffffffff


	//   ....[48]....
        /*010c*/ 	.word	0xffffffff


	//   ....[49]....
        /*0110*/ 	.word	0xffffffff


	//   ....[50]....
        /*0114*/ 	.word	0xffffffff


	//   ....[51]....
        /*0118*/ 	.word	0xffffffff


	//   ....[52]....
        /*011c*/ 	.word	0xffffffff


	//   ....[53]....
        /*0120*/ 	.word	0xffffffff


	//   ....[54]....
        /*0124*/ 	.word	0xffffffff


	//   ....[55]....
        /*0128*/ 	.word	0xffffffff


	//   ....[56]....
        /*012c*/ 	.word	0xffffffff


	//   ....[57]....
        /*0130*/ 	.word	0xffffffff


	//   ....[58]....
        /*0134*/ 	.word	0xffffffff


	//   ....[59]....
        /*0138*/ 	.word	0xffffffff


	//   ....[60]....
        /*013c*/ 	.word	0xffffffff


	//   ....[61]....
        /*0140*/ 	.word	0xffffffff


	//   ....[62]....
        /*0144*/ 	.word	0xffffffff


	//   ....[63]....
        /*0148*/ 	.word	0xffffffff


	//   ....[64]....
        /*014c*/ 	.word	0xffffffff


	//   ....[65]....
        /*0150*/ 	.word	0xffffffff


	//   ....[66]....
        /*0154*/ 	.word	0xffffffff


	//   ....[67]....
        /*0158*/ 	.word	0xffffffff


	//   ....[68]....
        /*015c*/ 	.word	0xffffffff


	//   ....[69]....
        /*0160*/ 	.word	0xffffffff


	//   ....[70]....
        /*0164*/ 	.word	0xffffffff


	//   ....[71]....
        /*0168*/ 	.word	0xffffffff


	//   ....[72]....
        /*016c*/ 	.word	0xffffffff


	//   ....[73]....
        /*0170*/ 	.word	0xffffffff


	//   ....[74]....
        /*0174*/ 	.word	0xffffffff


	//   ....[75]....
        /*0178*/ 	.word	0xffffffff


	//   ....[76]....
        /*017c*/ 	.word	0xffffffff


	//   ....[77]....
        /*0180*/ 	.word	0xffffffff


	//   ....[78]....
        /*0184*/ 	.word	0xffffffff


	//   ....[79]....
        /*0188*/ 	.word	0xffffffff


	//   ....[80]....
        /*018c*/ 	.word	0xffffffff


	//   ....[81]....
        /*0190*/ 	.word	0xffffffff


	//   ....[82]....
        /*0194*/ 	.word	0xffffffff


	//   ....[83]....
        /*0198*/ 	.word	0xffffffff


	//   ....[84]....
        /*019c*/ 	.word	0xffffffff


	//   ....[85]....
        /*01a0*/ 	.word	0xffffffff


	//   ....[86]....
        /*01a4*/ 	.word	0xffffffff


	//   ....[87]....
        /*01a8*/ 	.word	0xffffffff


	//   ....[88]....
        /*01ac*/ 	.word	0xffffffff


	//   ....[89]....
        /*01b0*/ 	.word	0xffffffff


	//   ....[90]....
        /*01b4*/ 	.word	0xffffffff


	//   ....[91]....
        /*01b8*/ 	.word	0xffffffff


	//   ....[92]....
        /*01bc*/ 	.word	0xffffffff


	//   ....[93]....
        /*01c0*/ 	.word	0xffffffff


	//   ....[94]....
        /*01c4*/ 	.word	0xffffffff


	//   ....[95]....
        /*01c8*/ 	.word	0xffffffff


	//   ....[96]....
        /*01cc*/ 	.word	0xffffffff


	//   ....[97]....
        /*01d0*/ 	.word	0xffffffff


	//   ....[98]....
        /*01d4*/ 	.word	0xffffffff


	//   ....[99]....
        /*01d8*/ 	.word	0xffffffff


	//   ....[100]....
        /*01dc*/ 	.word	0xffffffff


	//   ....[101]....
        /*01e0*/ 	.word	0xffffffff


	//   ....[102]....
        /*01e4*/ 	.word	0xffffffff


	//   ....[103]....
        /*01e8*/ 	.word	0xffffffff


	//   ....[104]....
        /*01ec*/ 	.word	0xffffffff


	//   ....[105]....
        /*01f0*/ 	.word	0xffffffff


	//   ....[106]....
        /*01f4*/ 	.word	0xffffffff


	//   ....[107]....
        /*01f8*/ 	.word	0xffffffff


	//   ....[108]....
        /*01fc*/ 	.word	0xffffffff


	//   ....[109]....
        /*0200*/ 	.word	0xffffffff


	//   ....[110]....
        /*0204*/ 	.word	0xffffffff


	//   ....[111]....
        /*0208*/ 	.word	0xffffffff


	//   ....[112]....
        /*020c*/ 	.word	0xffffffff


	//   ....[113]....
        /*0210*/ 	.word	0xffffffff


	//   ....[114]....
        /*0214*/ 	.word	0xffffffff


	//   ....[115]....
        /*0218*/ 	.word	0xffffffff


	//   ....[116]....
        /*021c*/ 	.word	0xffffffff


	//   ....[117]....
        /*0220*/ 	.word	0xffffffff


	//----- nvinfo : EIATTR_COOP_GROUP_INSTR_OFFSETS
	.align		4
.L_31:
        /*0224*/ 	.byte	0x04, 0x28
        /*0226*/ 	.short	(.L_33 - .L_32)


	//   ....[0]....
.L_32:
        /*0228*/ 	.word	0x00000050


	//   ....[1]....
        /*022c*/ 	.word	0x00000080


	//   ....[2]....
        /*0230*/ 	.word	0x000001b0


	//   ....[3]....
        /*0234*/ 	.word	0x00000370


	//   ....[4]....
        /*0238*/ 	.word	0x00000530


	//   ....[5]....
        /*023c*/ 	.word	0x00000690


	//   ....[6]....
        /*0240*/ 	.word	0x00002350


	//   ....[7]....
        /*0244*/ 	.word	0x000023b0


	//   ....[8]....
        /*0248*/ 	.word	0x000037c0


	//   ....[9]....
        /*024c*/ 	.word	0x000038e0


	//   ....[10]....
        /*0250*/ 	.word	0x00006db0


	//   ....[11]....
        /*0254*/ 	.word	0x00006de0


	//   ....[12]....
        /*0258*/ 	.word	0x00006e10


	//   ....[13]....
        /*025c*/ 	.word	0x00006e50


	//   ....[14]....
        /*0260*/ 	.word	0x00006e90


	//   ....[15]....
        /*0264*/ 	.word	0x00006f30


	//   ....[16]....
        /*0268*/ 	.word	0x00006f70


	//   ....[17]....
        /*026c*/ 	.word	0x00006fb0


	//   ....[18]....
        /*0270*/ 	.word	0x00007000


	//   ....[19]....
        /*0274*/ 	.word	0x00007040


	//   ....[20]....
        /*0278*/ 	.word	0x00007070


	//   ....[21]....
        /*027c*/ 	.word	0x000072b0


	//   ....[22]....
        /*0280*/ 	.word	0x000072e0


	//   ....[23]....
        /*0284*/ 	.word	0x00007310


	//   ....[24]....
        /*0288*/ 	.word	0x00007360


	//   ....[25]....
        /*028c*/ 	.word	0x000073a0


	//   ....[26]....
        /*0290*/ 	.word	0x000073d0


	//   ....[27]....
        /*0294*/ 	.word	0x00007400


	//   ....[28]....
        /*0298*/ 	.word	0x00007430


	//   ....[29]....
        /*029c*/ 	.word	0x00007460


	//   ....[30]....
        /*02a0*/ 	.word	0x00007490


	//   ....[31]....
        /*02a4*/ 	.word	0x000074c0


	//   ....[32]....
        /*02a8*/ 	.word	0x000074f0


	//   ....[33]....
        /*02ac*/ 	.word	0x00007520


	//   ....[34]....
        /*02b0*/ 	.word	0x00007550


	//   ....[35]....
        /*02b4*/ 	.word	0x00007580


	//   ....[36]....
        /*02b8*/ 	.word	0x000075b0


	//   ....[37]....
        /*02bc*/ 	.word	0x000075e0


	//   ....[38]....
        /*02c0*/ 	.word	0x00007610


	//   ....[39]....
        /*02c4*/ 	.word	0x00007640


	//   ....[40]....
        /*02c8*/ 	.word	0x00007670


	//   ....[41]....
        /*02cc*/ 	.word	0x000076a0


	//   ....[42]....
        /*02d0*/ 	.word	0x00008160


	//   ....[43]....
        /*02d4*/ 	.word	0x00008190


	//   ....[44]....
        /*02d8*/ 	.word	0x00009820


	//   ....[45]....
        /*02dc*/ 	.word	0x00009920


	//   ....[46]....
        /*02e0*/ 	.word	0x0000cc50


	//   ....[47]....
        /*02e4*/ 	.word	0x0000cc90


	//   ....[48]....
        /*02e8*/ 	.word	0x0000ccd0


	//   ....[49]....
        /*02ec*/ 	.word	0x0000cd30


	//   ....[50]....
        /*02f0*/ 	.word	0x0000cd70


	//   ....[51]....
        /*02f4*/ 	.word	0x0000cdb0


	//   ....[52]....
        /*02f8*/ 	.word	0x0000ce90


	//   ....[53]....
        /*02fc*/ 	.word	0x0000cef0


	//   ....[54]....
        /*0300*/ 	.word	0x0000d120


	//   ....[55]....
        /*0304*/ 	.word	0x0000d150


	//   ....[56]....
        /*0308*/ 	.word	0x0000d180


	//   ....[57]....
        /*030c*/ 	.word	0x0000d210


	//   ....[58]....
        /*0310*/ 	.word	0x0000d240


	//   ....[59]....
        /*0314*/ 	.word	0x0000d270


	//   ....[60]....
        /*0318*/ 	.word	0x0000d2a0


	//   ....[61]....
        /*031c*/ 	.word	0x0000d2d0


	//   ....[62]....
        /*0320*/ 	.word	0x0000d300


	//   ....[63]....
        /*0324*/ 	.word	0x0000d330


	//   ....[64]....
        /*0328*/ 	.word	0x0000d360


	//   ....[65]....
        /*032c*/ 	.word	0x0000d390


	//   ....[66]....
        /*0330*/ 	.word	0x0000d3c0


	//   ....[67]....
        /*0334*/ 	.word	0x0000d3f0


	//   ....[68]....
        /*0338*/ 	.word	0x0000d420


	//   ....[69]....
        /*033c*/ 	.word	0x0000d450


	//   ....[70]....
        /*0340*/ 	.word	0x0000d480


	//   ....[71]....
        /*0344*/ 	.word	0x0000d4b0


	//   ....[72]....
        /*0348*/ 	.word	0x0000d4e0


	//   ....[73]....
        /*034c*/ 	.word	0x0000d510


	//   ....[74]....
        /*0350*/ 	.word	0x0000d540


	//   ....[75]....
        /*0354*/ 	.word	0x0000d570


	//   ....[76]....
        /*0358*/ 	.word	0x0000d5a0


	//   ....[77]....
        /*035c*/ 	.word	0x0000d5d0


	//   ....[78]....
        /*0360*/ 	.word	0x0000f140


	//   ....[79]....
        /*0364*/ 	.word	0x0000f200


	//   ....[80]....
        /*0368*/ 	.word	0x00010840


	//   ....[81]....
        /*036c*/ 	.word	0x00010a30


	//   ....[82]....
        /*0370*/ 	.word	0x00013cd0


	//   ....[83]....
        /*0374*/ 	.word	0x00013d00


	//   ....[84]....
        /*0378*/ 	.word	0x00013da0


	//   ....[85]....
        /*037c*/ 	.word	0x00013dd0


	//   ....[86]....
        /*0380*/ 	.word	0x00013e90


	//   ....[87]....
        /*0384*/ 	.word	0x00013ec0


	//   ....[88]....
        /*0388*/ 	.word	0x00013f30


	//   ....[89]....
        /*038c*/ 	.word	0x00013f70


	//   ....[90]....
        /*0390*/ 	.word	0x00014050


	//   ....[91]....
        /*0394*/ 	.word	0x00014090


	//   ....[92]....
        /*0398*/ 	.word	0x000140d0


	//   ....[93]....
        /*039c*/ 	.word	0x00014100


	//   ....[94]....
        /*03a0*/ 	.word	0x00014130


	//   ....[95]....
        /*03a4*/ 	.word	0x00014190


	//   ....[96]....
        /*03a8*/ 	.word	0x000141d0


	//   ....[97]....
        /*03ac*/ 	.word	0x00014210


	//   ....[98]....
        /*03b0*/ 	.word	0x00014270


	//   ....[99]....
        /*03b4*/ 	.word	0x000142b0


	//   ....[100]....
        /*03b8*/ 	.word	0x000142f0


	//   ....[101]....
        /*03bc*/ 	.word	0x00014330


	//   ....[102]....
        /*03c0*/ 	.word	0x00014370


	//   ....[103]....
        /*03c4*/ 	.word	0x000143b0


	//   ....[104]....
        /*03c8*/ 	.word	0x000143e0


	//   ....[105]....
        /*03cc*/ 	.word	0x00014410


	//   ....[106]....
        /*03d0*/ 	.word	0x00014440


	//   ....[107]....
        /*03d4*/ 	.word	0x00014460


	//   ....[108]....
        /*03d8*/ 	.word	0x00014470


	//   ....[109]....
        /*03dc*/ 	.word	0x00014480


	//   ....[110]....
        /*03e0*/ 	.word	0x00014490


	//   ....[111]....
        /*03e4*/ 	.word	0x000144a0


	//   ....[112]....
        /*03e8*/ 	.word	0x000144b0


	//   ....[113]....
        /*03ec*/ 	.word	0x000144c0


	//   ....[114]....
        /*03f0*/ 	.word	0x00014c30


	//   ....[115]....
        /*03f4*/ 	.word	0x00014c60


	//   ....[116]....
        /*03f8*/ 	.word	0x00014cb0


	//   ....[117]....
        /*03fc*/ 	.word	0x00014cc0


	//----- nvinfo : EIATTR_REG_RECONFIG
	.align		4
.L_33:
        /*0400*/ 	.byte	0x01, 0x54
	.zero		2


	//----- nvinfo : EIATTR_SYSCALL_OFFSETS
	.align		4
        /*0404*/ 	.byte	0x04, 0x46
        /*0406*/ 	.short	(.L_35 - .L_34)


	//   ....[0]....
.L_34:
        /*0408*/ 	.word	0x00015590


	//   ....[1]....
        /*040c*/ 	.word	0x000156f0


	//----- nvinfo : EIATTR_MBARRIER_INSTR_OFFSETS
	.align		4
.L_35:
        /*0410*/ 	.byte	0x04, 0x39
        /*0412*/ 	.short	(.L_37 - .L_36)


	//   ....[0]....
.L_36:
        /*0414*/ 	.word	0x00000320
        /*0418*/ 	.word	0x000000ff
        /*041c*/ 	.word	0x0000b050
        /*0420*/ 	.short	0x0100
        /*0422*/ 	.byte	0x0b
	.zero		1


	//   ....[1]....
        /*0424*/ 	.word	0x00000330
        /*0428*/ 	.word	0x000000ff
        /*042c*/ 	.word	0x0000b060
        /*0430*/ 	.short	0x0100
        /*0432*/ 	.byte	0x0b
	.zero		1


	//   ....[2]....
        /*0434*/ 	.word	0x00000340
        /*0438*/ 	.word	0x000000ff
        /*043c*/ 	.word	0x0000b058
        /*0440*/ 	.short	0x0100
        /*0442*/ 	.byte	0x0b
	.zero		1


	//   ....[3]....
        /*0444*/ 	.word	0x00000350
        /*0448*/ 	.word	0x000000ff
        /*044c*/ 	.word	0x0000b068
        /*0450*/ 	.short	0x0100
        /*0452*/ 	.byte	0x0b
	.zero		1


	//   ....[4]....
        /*0454*/ 	.word	0x00000480
        /*0458*/ 	.word	0x000000ff
        /*045c*/ 	.word	0x0000b000
        /*0460*/ 	.short	0x0100
        /*0462*/ 	.byte	0x0b
	.zero		1


	//   ....[5]....
        /*0464*/ 	.word	0x00000490
        /*0468*/ 	.word	0x000000ff
        /*046c*/ 	.word	0x0000b028
        /*0470*/ 	.short	0x0100
        /*0472*/ 	.byte	0x0b
	.zero		1


	//   ....[6]....
        /*0474*/ 	.word	0x000004a0
        /*0478*/ 	.word	0x000000ff
        /*047c*/ 	.word	0x0000b008
        /*0480*/ 	.short	0x0100
        /*0482*/ 	.byte	0x0b
	.zero		1


	//   ....[7]....
        /*0484*/ 	.word	0x000004b0
        /*0488*/ 	.word	0x000000ff
        /*048c*/ 	.word	0x0000b030
        /*0490*/ 	.short	0x0100
        /*0492*/ 	.byte	0x0b
	.zero		1


	//   ....[8]....
        /*0494*/ 	.word	0x000004c0
        /*0498*/ 	.word	0x000000ff
        /*049c*/ 	.word	0x0000b010
        /*04a0*/ 	.short	0x0100
        /*04a2*/ 	.byte	0x0b
	.zero		1


	//   ....[9]....
        /*04a4*/ 	.word	0x000004d0
        /*04a8*/ 	.word	0x000000ff
        /*04ac*/ 	.word	0x0000b038
        /*04b0*/ 	.short	0x0100
        /*04b2*/ 	.byte	0x0b
	.zero		1


	//   ....[10]....
        /*04b4*/ 	.word	0x000004e0
        /*04b8*/ 	.word	0x000000ff
        /*04bc*/ 	.word	0x0000b018
        /*04c0*/ 	.short	0x0100
        /*04c2*/ 	.byte	0x0b
	.zero		1


	//   ....[11]....
        /*04c4*/ 	.word	0x000004f0
        /*04c8*/ 	.word	0x000000ff
        /*04cc*/ 	.word	0x0000b040
        /*04d0*/ 	.short	0x0100
        /*04d2*/ 	.byte	0x0b
	.zero		1


	//   ....[12]....
        /*04d4*/ 	.word	0x00000500
        /*04d8*/ 	.word	0x000000ff
        /*04dc*/ 	.word	0x0000b020
        /*04e0*/ 	.short	0x0100
        /*04e2*/ 	.byte	0x0b
	.zero		1


	//   ....[13]....
        /*04e4*/ 	.word	0x00000510
        /*04e8*/ 	.word	0x000000ff
        /*04ec*/ 	.word	0x0000b048
        /*04f0*/ 	.short	0x0100
        /*04f2*/ 	.byte	0x0b
	.zero		1


	//   ....[14]....
        /*04f4*/ 	.word	0x00000640
        /*04f8*/ 	.word	0x000000ff
        /*04fc*/ 	.word	0x0000b070
        /*0500*/ 	.short	0x0100
        /*0502*/ 	.byte	0x0b
	.zero		1


	//   ....[15]....
        /*0504*/ 	.word	0x00000650
        /*0508*/ 	.word	0x000000ff
        /*050c*/ 	.word	0x0000b080
        /*0510*/ 	.short	0x0100
        /*0512*/ 	.byte	0x0b
	.zero		1


	//   ....[16]....
        /*0514*/ 	.word	0x00000660
        /*0518*/ 	.word	0x000000ff
        /*051c*/ 	.word	0x0000b078
        /*0520*/ 	.short	0x0100
        /*0522*/ 	.byte	0x0b
	.zero		1


	//   ....[17]....
        /*0524*/ 	.word	0x00000670
        /*0528*/ 	.word	0x000000ff
        /*052c*/ 	.word	0x0000b088
        /*0530*/ 	.short	0x0100
        /*0532*/ 	.byte	0x0b
	.zero		1


	//   ....[18]....
        /*0534*/ 	.word	0x000007b0
        /*0538*/ 	.word	0x000000ff
        /*053c*/ 	.word	0x0000b090
        /*0540*/ 	.short	0x0100
        /*0542*/ 	.byte	0x08
	.zero		1


	//   ....[19]....
        /*0544*/ 	.word	0x000007c0
        /*0548*/ 	.word	0x000000ff
        /*054c*/ 	.word	0x0000b098
        /*0550*/ 	.short	0x0100
        /*0552*/ 	.byte	0x08
	.zero		1


	//   ....[20]....
        /*0554*/ 	.word	0x000007d0
        /*0558*/ 	.word	0x000000ff
        /*055c*/ 	.word	0x0000b0a0
        /*0560*/ 	.short	0x0100
        /*0562*/ 	.byte	0x08
	.zero		1


	//   ....[21]....
        /*0564*/ 	.word	0x000007e0
        /*0568*/ 	.word	0x000000ff
        /*056c*/ 	.word	0x0000b0a8
        /*0570*/ 	.short	0x0100
        /*0572*/ 	.byte	0x08
	.zero		1


	//   ....[22]....
        /*0574*/ 	.word	0x000008e0
        /*0578*/ 	.word	0x000000ff
        /*057c*/ 	.word	0x0000b0c0
        /*0580*/ 	.short	0x0100
        /*0582*/ 	.byte	0x0b
	.zero		1


	//   ....[23]....
        /*0584*/ 	.word	0x000008f0
        /*0588*/ 	.word	0x000000ff
        /*058c*/ 	.word	0x0000b0c8
        /*0590*/ 	.short	0x0100
        /*0592*/ 	.byte	0x0b
	.zero		1


	//   ....[24]....
        /*0594*/ 	.word	0x00000d70
        /*0598*/ 	.word	0x000000ff
        /*059c*/ 	.word	0x0000b050
        /*05a0*/ 	.short	0x010a
        /*05a2*/ 	.byte	0x06
	.zero		1


	//   ....[25]....
        /*05a4*/ 	.word	0x00000df0
        /*05a8*/ 	.word	0x000000ff
        /*05ac*/ 	.word	0x0000b000
        /*05b0*/ 	.short	0x010a
        /*05b2*/ 	.byte	0x25
	.zero		1


	//   ....[26]....
        /*05b4*/ 	.word	0x00000e40
        /*05b8*/ 	.word	0x000000ff
        /*05bc*/ 	.word	0xfffffff8
        /*05c0*/ 	.short	0x010a
        /*05c2*/ 	.byte	0x0b
	.zero		1


	//   ....[27]....
        /*05c4*/ 	.word	0x000044d0
        /*05c8*/ 	.word	0x00000021
        /*05cc*/ 	.word	0x00000000
        /*05d0*/ 	.short	0x0101
        /*05d2*/ 	.byte	0x09
	.zero		1


	//   ....[28]....
        /*05d4*/ 	.word	0x000077c0
        /*05d8*/ 	.word	0x000000ff
        /*05dc*/ 	.word	0x0000b008
        /*05e0*/ 	.short	0x010a
        /*05e2*/ 	.byte	0x25
	.zero		1


	//   ....[29]....
        /*05e4*/ 	.word	0x00007af0
        /*05e8*/ 	.word	0x000000ff
        /*05ec*/ 	.word	0x00000000
        /*05f0*/ 	.short	0x0101
        /*05f2*/ 	.byte	0x06
	.zero		1


	//   ....[30]....
        /*05f4*/ 	.word	0x00007c70
        /*05f8*/ 	.word	0x000000ff
        /*05fc*/ 	.word	0x0000b000
        /*0600*/ 	.short	0x010a
        /*0602*/ 	.byte	0x06
	.zero		1


	//   ....[31]....
        /*0604*/ 	.word	0x0000d430
        /*0608*/ 	.word	0x000000ff
        /*060c*/ 	.word	0x0000b000
        /*0610*/ 	.short	0x010a
        /*0612*/ 	.byte	0x06
	.zero		1


	//   ....[32]....
        /*0614*/ 	.word	0x0000d6b0
        /*0618*/ 	.word	0x000000ff
        /*061c*/ 	.word	0x0000b000
        /*0620*/ 	.short	0x010a
        /*0622*/ 	.byte	0x06
	.zero		1


	//   ....[33]....
        /*0624*/ 	.word	0x0000da20
        /*0628*/ 	.word	0x000000ff
        /*062c*/ 	.word	0x00000000
        /*0630*/ 	.short	0x0101
        /*0632*/ 	.byte	0x06
	.zero		1


	//   ....[34]....
        /*0634*/ 	.word	0x0000dad0
        /*0638*/ 	.word	0x000000ff
        /*063c*/ 	.word	0x00000000
        /*0640*/ 	.short	0x0101
        /*0642*/ 	.byte	0x06
	.zero		1


	//   ....[35]....
        /*0644*/ 	.word	0x0000dc80
        /*0648*/ 	.word	0x000000ff
        /*064c*/ 	.word	0x0000b000
        /*0650*/ 	.short	0x010a
        /*0652*/ 	.byte	0x06
	.zero		1


	//   ....[36]....
        /*0654*/ 	.word	0x00014450
        /*0658*/ 	.word	0x000000ff
        /*065c*/ 	.word	0x0000b000
        /*0660*/ 	.short	0x010a
        /*0662*/ 	.byte	0x06
	.zero		1


	//   ....[37]....
        /*0664*/ 	.word	0x00014500
        /*0668*/ 	.word	0x000000ff
        /*066c*/ 	.word	0x0000b000
        /*0670*/ 	.short	0x010a
        /*0672*/ 	.byte	0x06
	.zero		1


	//   ....[38]....
        /*0674*/ 	.word	0x00014a70
        /*0678*/ 	.word	0x000000ff
        /*067c*/ 	.word	0x00000000
        /*0680*/ 	.short	0x0101
        /*0682*/ 	.byte	0x06
	.zero		1


	//   ....[39]....
        /*0684*/ 	.word	0x00014b20
        /*0688*/ 	.word	0x000000ff
        /*068c*/ 	.word	0x00000000
        /*0690*/ 	.short	0x0101
        /*0692*/ 	.byte	0x06
	.zero		1


	//   ....[40]....
        /*0694*/ 	.word	0x00015140
        /*0698*/ 	.word	0x000000ff
        /*069c*/ 	.word	0x00000008
        /*06a0*/ 	.short	0x010a
        /*06a2*/ 	.byte	0x0b
	.zero		1


	//   ....[41]....
        /*06a4*/ 	.word	0x00015c50
        /*06a8*/ 	.word	0x00000000
        /*06ac*/ 	.word	0x0000b090
        /*06b0*/ 	.short	0x0101
        /*06b2*/ 	.byte	0x25
	.zero		1


	//   ....[42]....
        /*06b4*/ 	.word	0x00015da0
        /*06b8*/ 	.word	0x00000004
        /*06bc*/ 	.word	0x0000b060
        /*06c0*/ 	.short	0x010a
        /*06c2*/ 	.byte	0x3f
	.zero		1


	//   ....[43]....
        /*06c4*/ 	.word	0x00016000
        /*06c8*/ 	.word	0x00000005
        /*06cc*/ 	.word	0x0000b028
        /*06d0*/ 	.short	0x010a
        /*06d2*/ 	.byte	0x3f
	.zero		1


	//   ....[44]....
        /*06d4*/ 	.word	0x00016240
        /*06d8*/ 	.word	0x00000005
        /*06dc*/ 	.word	0x0000b060
        /*06e0*/ 	.short	0x010a
        /*06e2*/ 	.byte	0x3f
	.zero		1


	//   ....[45]....
        /*06e4*/ 	.word	0x000164b0
        /*06e8*/ 	.word	0x00000004
        /*06ec*/ 	.word	0x0000b028
        /*06f0*/ 	.short	0x010a
        /*06f2*/ 	.byte	0x3f
	.zero		1


	//   ....[46]....
        /*06f4*/ 	.word	0x00016850
        /*06f8*/ 	.word	0x00000006
        /*06fc*/ 	.word	0x0000b028
        /*0700*/ 	.short	0x010a
        /*0702*/ 	.byte	0x3f
	.zero		1


	//   ....[47]....
        /*0704*/ 	.word	0x00016ac0
        /*0708*/ 	.word	0x00000006
        /*070c*/ 	.word	0x0000b028
        /*0710*/ 	.short	0x010a
        /*0712*/ 	.byte	0x3f
	.zero		1


	//   ....[48]....
        /*0714*/ 	.word	0x00016d90
        /*0718*/ 	.word	0x00000003
        /*071c*/ 	.word	0x0000b050
        /*0720*/ 	.short	0x010a
        /*0722*/ 	.byte	0x3f
	.zero		1


	//   ....[49]....
        /*0724*/ 	.word	0x00016df0
        /*0728*/ 	.word	0x00000003
        /*072c*/ 	.word	0x0000b000
        /*0730*/ 	.short	0x010a
        /*0732*/ 	.byte	0x3f
	.zero		1


	//   ....[50]....
        /*0734*/ 	.word	0x00016e50
        /*0738*/ 	.word	0x00000003
        /*073c*/ 	.word	0xfffffff8
        /*0740*/ 	.short	0x010a
        /*0742*/ 	.byte	0x3f
	.zero		1


	//   ....[51]....
        /*0744*/ 	.word	0x00016eb0
        /*0748*/ 	.word	0x0000000f
        /*074c*/ 	.word	0x0000b008
        /*0750*/ 	.short	0x010a
        /*0752*/ 	.byte	0x3f
	.zero		1


	//   ....[52]....
        /*0754*/ 	.word	0x00016f10
        /*0758*/ 	.word	0x0000000a
        /*075c*/ 	.word	0x0000b000
        /*0760*/ 	.short	0x010a
        /*0762*/ 	.byte	0x3f
	.zero		1


	//   ....[53]....
        /*0764*/ 	.word	0x00016f70
        /*0768*/ 	.word	0x0000000e
        /*076c*/ 	.word	0x0000b000
        /*0770*/ 	.short	0x010a
        /*0772*/ 	.byte	0x3f
	.zero		1


	//   ....[54]....
        /*0774*/ 	.word	0x00016fd0
        /*0778*/ 	.word	0x0000000a
        /*077c*/ 	.word	0x0000b000
        /*0780*/ 	.short	0x010a
        /*0782*/ 	.byte	0x3f
	.zero		1


	//   ....[55]....
        /*0784*/ 	.word	0x00017030
        /*0788*/ 	.word	0x00000018
        /*078c*/ 	.word	0x0000b000
        /*0790*/ 	.short	0x010a
        /*0792*/ 	.byte	0x3f
	.zero		1


	//   ....[56]....
        /*0794*/ 	.word	0x00017090
        /*0798*/ 	.word	0x00000003
        /*079c*/ 	.word	0x00000008
        /*07a0*/ 	.short	0x010a
        /*07a2*/ 	.byte	0x3f
	.zero		1


	//   ....[57]....
        /*07a4*/ 	.word	0x000170e0
        /*07a8*/ 	.word	0x00000004
        /*07ac*/ 	.word	0x0000b060
        /*07b0*/ 	.short	0x010a
        /*07b2*/ 	.byte	0x3f
	.zero		1


	//   ....[58]....
        /*07b4*/ 	.word	0x00017130
        /*07b8*/ 	.word	0x00000005
        /*07bc*/ 	.word	0x0000b028
        /*07c0*/ 	.short	0x010a
        /*07c2*/ 	.byte	0x3f
	.zero		1


	//   ....[59]....
        /*07c4*/ 	.word	0x00017180
        /*07c8*/ 	.word	0x00000005
        /*07cc*/ 	.word	0x0000b060
        /*07d0*/ 	.short	0x010a
        /*07d2*/ 	.byte	0x3f
	.zero		1


	//   ....[60]....
        /*07d4*/ 	.word	0x000171d0
        /*07d8*/ 	.word	0x00000004
        /*07dc*/ 	.word	0x0000b028
        /*07e0*/ 	.short	0x010a
        /*07e2*/ 	.byte	0x3f
	.zero		1


	//   ....[61]....
        /*07e4*/ 	.word	0x00017220
        /*07e8*/ 	.word	0x00000006
        /*07ec*/ 	.word	0x0000b028
        /*07f0*/ 	.short	0x010a
        /*07f2*/ 	.byte	0x3f
	.zero		1


	//   ....[62]....
        /*07f4*/ 	.word	0x00017270
        /*07f8*/ 	.word	0x00000006
        /*07fc*/ 	.word	0x0000b028
        /*0800*/ 	.short	0x010a
        /*0802*/ 	.byte	0x3f
	.zero		1


	//----- nvinfo : EIATTR_NUM_MBARRIERS
	.align		4
.L_37:
        /*0804*/ 	.byte	0x03, 0x38
        /*0806*/ 	.short	0x0018


	//----- nvinfo : EIATTR_EXIT_INSTR_OFFSETS
	.align		4
        /*0808*/ 	.byte	0x04, 0x1c
        /*080a*/ 	.short	(.L_39 - .L_38)


	//   ....[0]....
.L_38:
        /*080c*/ 	.word	0x00000990


	//   ....[1]....
        /*0810*/ 	.word	0x00015c60


	//   ....[2]....
        /*0814*/ 	.word	0x00015ca0


	//   ....[3]....
        /*0818*/ 	.word	0x00016720


	//   ....[4]....
        /*081c*/ 	.word	0x00016d70


	//----- nvinfo : EIATTR_MAX_THREADS
	.align		4
.L_39:
        /*0820*/ 	.byte	0x04, 0x05
        /*0822*/ 	.short	(.L_41 - .L_40)
.L_40:
        /*0824*/ 	.word	0x00000180
        /*0828*/ 	.word	0x00000001
        /*082c*/ 	.word	0x00000001


	//----- nvinfo : EIATTR_CRS_STACK_SIZE
	.align		4
.L_41:
        /*0830*/ 	.byte	0x04, 0x1e
        /*0832*/ 	.short	(.L_43 - .L_42)
.L_42:
        /*0834*/ 	.word	0x00000000


	//----- nvinfo : EIATTR_CBANK_PARAM_SIZE
	.align		4
.L_43:
        /*0838*/ 	.byte	0x03, 0x19
        /*083a*/ 	.short	0x0870


	//----- nvinfo : EIATTR_PARAM_CBANK
	.align		4
        /*083c*/ 	.byte	0x04, 0x0a
        /*083e*/ 	.short	(.L_45 - .L_44)
	.align		4
.L_44:
        /*0840*/ 	.word	index@(.nv.constant0._ZN7cutlass13device_kernelINS_4fmha6kernel28FmhaKernelTmaWarpSpecializedINS1_10collective30FmhaMainloopTmaWarpSpecializedINS_12float_e4m3_tEffN4cute5tupleIJNS7_1CILi128EEENS9_ILi256EEENS9_ILi32EEEEEENS8_IJiNS9_ILi1EEENS8_IJiiEEEEEESG_NS8_IJSE_iSF_EEENS4_14ResidualFusionEJEEENS4_15FmhaFwdEpilogueIS6_fNS8_IJNS9_ILi64EEESC_SB_EEEEENS2_23IndividualTileSchedulerEJEEEEEvNT_6ParamsE)
        /*0844*/ 	.short	0x0210
        /*0846*/ 	.short	0x0870


	//----- nvinfo : EIATTR_SW_WAR
	.align		4
.L_45:
        /*0848*/ 	.byte	0x04, 0x36
        /*084a*/ 	.short	(.L_47 - .L_46)
.L_46:
        /*084c*/ 	.word	0x00000008
.L_47:


//--------------------- .nv.callgraph             --------------------------
	.section	.nv.callgraph,"",@"SHT_CUDA_CALLGRAPH"
	.align	4
	.sectionentsize	8
	.align		4
        /*0000*/ 	.word	0x00000000
	.align		4
        /*0004*/ 	.word	0xffffffff
	.align		4
        /*0008*/ 	.word	index@(_ZN7cutlass13device_kernelINS_4fmha6kernel28FmhaKernelTmaWarpSpecializedINS1_10collective30FmhaMainloopTmaWarpSpecializedINS_12float_e4m3_tEffN4cute5tupleIJNS7_1CILi128EEENS9_ILi256EEENS9_ILi32EEEEEENS8_IJiNS9_ILi1EEENS8_IJiiEEEEEESG_NS8_IJSE_iSF_EEENS4_14ResidualFusionEJEEENS4_15FmhaFwdEpilogueIS6_fNS8_IJNS9_ILi64EEESC_SB_EEEEENS2_23IndividualTileSchedulerEJEEEEEvNT_6ParamsE)
	.align		4
        /*000c*/ 	.word	index@(__assertfail)
	.align		4
        /*0010*/ 	.word	0x00000000
	.align		4
        /*0014*/ 	.word	0xfffffffe
	.align		4
        /*0018*/ 	.word	0x00000000
	.align		4
        /*001c*/ 	.word	0xfffffffd
	.align		4
        /*0020*/ 	.word	0x00000000
	.align		4
        /*0024*/ 	.word	0xfffffffc


//--------------------- .nv.constant4             --------------------------
	.section	.nv.constant4,"a",@progbits
	.align	8
	.align		8
.nv.constant4:
        /*0000*/ 	.dword	__assertfail
	.align		8
        /*0008*/ 	.dword	__unnamed_1
	.align		8
        /*0010*/ 	.dword	_ZN39_INTERNAL_e450f683_4_k_cu_5dbc4e90_31654cuda3std3__45__cpo5beginE
	.align		8
        /*0018*/ 	.dword	_ZN39_INTERNAL_e450f683_4_k_cu_5dbc4e90_31654cuda3std3__45__cpo3endE
	.align		8
        /*0020*/ 	.dword	_ZN39_INTERNAL_e450f683_4_k_cu_5dbc4e90_31654cuda3std3__45__cpo6cbeginE
	.align		8
        /*0028*/ 	.dword	_ZN39_INTERNAL_e450f683_4_k_cu_5dbc4e90_31654cuda3std3__45__cpo4cendE
	.align		8
        /*0030*/ 	.dword	_ZN39_INTERNAL_e450f683_4_k_cu_5dbc4e90_31654cuda3std3__441_GLOBAL__N__e450f683_4_k_cu_5dbc4e90_31656ignoreE
	.align		8
        /*0038*/ 	.dword	_ZN39_INTERNAL_e450f683_4_k_cu_5dbc4e90_31654cuda3std3__419piecewise_constructE
	.align		8
        /*0040*/ 	.dword	_ZN39_INTERNAL_e450f683_4_k_cu_5dbc4e90_31654cuda3std3__48in_placeE
	.align		8
        /*0048*/ 	.dword	_ZN39_INTERNAL_e450f683_4_k_cu_5dbc4e90_31654cuda3std6ranges3__45__cpo4swapE
	.align		8
        /*0050*/ 	.dword	_ZN39_INTERNAL_e450f683_4_k_cu_5dbc4e90_31654cuda3std6ranges3__45__cpo9iter_moveE
	.align		8
        /*0058*/ 	.dword	_ZN39_INTERNAL_e450f683_4_k_cu_5dbc4e90_31654cute7productE
	.align		8
        /*0060*/ 	.dword	_ZN39_INTERNAL_e450f683_4_k_cu_5dbc4e90_31654cute1_E
	.align		8
        /*0068*/ 	.dword	$str$24
	.align		8
        /*0070*/ 	.dword	$str$25


//--------------------- .text._ZN7cutlass13device_kernelINS_4fmha6kernel28FmhaKernelTmaWarpSpecializedINS1_10collective30FmhaMainloopTmaWarpSpecializedINS_12float_e4m3_tEffN4cute5tupleIJNS7_1CILi128EEENS9_ILi256EEENS9_ILi32EEEEEENS8_IJiNS9_ILi1EEENS8_IJiiEEEEEESG_NS8_IJSE_iSF_EEENS4_14ResidualFusionEJEEENS4_15FmhaFwdEpilogueIS6_fNS8_IJNS9_ILi64EEESC_SB_EEEEENS2_23IndividualTileSchedulerEJEEEEEvNT_6ParamsE --------------------------
	.section	.text._ZN7cutlass13device_kernelINS_4fmha6kernel28FmhaKernelTmaWarpSpecializedINS1_10collective30FmhaMainloopTmaWarpSpecializedINS_12float_e4m3_tEffN4cute5tupleIJNS7_1CILi128EEENS9_ILi256EEENS9_ILi32EEEEEENS8_IJiNS9_ILi1EEENS8_IJiiEEEEEESG_NS8_IJSE_iSF_EEENS4_14ResidualFusionEJEEENS4_15FmhaFwdEpilogueIS6_fNS8_IJNS9_ILi64EEESC_SB_EEEEENS2_23IndividualTileSchedulerEJEEEEEvNT_6ParamsE,"ax",@progbits
	.align	128
.text._ZN7cutlass13device_kernelINS_4fmha6kernel28FmhaKernelTmaWarpSpecializedINS1_10collective30FmhaMainloopTmaWarpSpecializedINS_12float_e4m3_tEffN4cute5tupleIJNS7_1CILi128EEENS9_ILi256EEENS9_ILi32EEEEEENS8_IJiNS9_ILi1EEENS8_IJiiEEEEEESG_NS8_IJSE_iSF_EEENS4_14ResidualFusionEJEEENS4_15FmhaFwdEpilogueIS6_fNS8_IJNS9_ILi64EEESC_SB_EEEEENS2_23IndividualTileSchedulerEJEEEEEvNT_6ParamsE:
        .type           _ZN7cutlass13device_kernelINS_4fmha6kernel28FmhaKernelTmaWarpSpecializedINS1_10collective30FmhaMainloopTmaWarpSpecializedINS_12float_e4m3_tEffN4cute5tupleIJNS7_1CILi128EEENS9_ILi256EEENS9_ILi32EEEEEENS8_IJiNS9_ILi1EEENS8_IJiiEEEEEESG_NS8_IJSE_iSF_EEENS4_14ResidualFusionEJEEENS4_15FmhaFwdEpilogueIS6_fNS8_IJNS9_ILi64EEESC_SB_EEEEENS2_23IndividualTileSchedulerEJEEEEEvNT_6ParamsE,@function
        .size           _ZN7cutlass13device_kernelINS_4fmha6kernel28FmhaKernelTmaWarpSpecializedINS1_10collective30FmhaMainloopTmaWarpSpecializedINS_12float_e4m3_tEffN4cute5tupleIJNS7_1CILi128EEENS9_ILi256EEENS9_ILi32EEEEEENS8_IJiNS9_ILi1EEENS8_IJiiEEEEEESG_NS8_IJSE_iSF_EEENS4_14ResidualFusionEJEEENS4_15FmhaFwdEpilogueIS6_fNS8_IJNS9_ILi64EEESC_SB_EEEEENS2_23IndividualTileSchedulerEJEEEEEvNT_6ParamsE,(.L_x_117 - _ZN7cutlass13device_kernelINS_4fmha6kernel28FmhaKernelTmaWarpSpecializedINS1_10collective30FmhaMainloopTmaWarpSpecializedINS_12float_e4m3_tEffN4cute5tupleIJNS7_1CILi128EEENS9_ILi256EEENS9_ILi32EEEEEENS8_IJiNS9_ILi1EEENS8_IJiiEEEEEESG_NS8_IJSE_iSF_EEENS4_14ResidualFusionEJEEENS4_15FmhaFwdEpilogueIS6_fNS8_IJNS9_ILi64EEESC_SB_EEEEENS2_23IndividualTileSchedulerEJEEEEEvNT_6ParamsE)
        .other          _ZN7cutlass13device_kernelINS_4fmha6kernel28FmhaKernelTmaWarpSpecializedINS1_10collective30FmhaMainloopTmaWarpSpecializedINS_12float_e4m3_tEffN4cute5tupleIJNS7_1CILi128EEENS9_ILi256EEENS9_ILi32EEEEEENS8_IJiNS9_ILi1EEENS8_IJiiEEEEEESG_NS8_IJSE_iSF_EEENS4_14ResidualFusionEJEEENS4_15FmhaFwdEpilogueIS6_fNS8_IJNS9_ILi64EEESC_SB_EEEEENS2_23IndividualTileSchedulerEJEEEEEvNT_6ParamsE,@"STO_CUDA_ENTRY STV_DEFAULT"
_ZN7cutlass13device_kernelINS_4fmha6kernel28FmhaKernelTmaWarpSpecializedINS1_10collective30FmhaMainloopTmaWarpSpecializedINS_12float_e4m3_tEffN4cute5tupleIJNS7_1CILi128EEENS9_ILi256EEENS9_ILi32EEEEEENS8_IJiNS9_ILi1EEENS8_IJiiEEEEEESG_NS8_IJSE_iSF_EEENS4_14ResidualFusionEJEEENS4_15FmhaFwdEpilogueIS6_fNS8_IJNS9_ILi64EEESC_SB_EEEEENS2_23IndividualTileSchedulerEJEEEEEvNT_6ParamsE:
[----:B------:R-:W1:Y:S01]  /*0000*/  LDC R1, c[0x0][0x28] ;  /* 0x00000a00ff017b82 */ /* 0x000e620000000800 */
[----:B------:R-:W2:Y:S01]  /*0010*/  S2R R0, SR_TID.X ;  /* 0x0000000000007919 */ /* 0x000ea20000002100 */
[----:B------:R-:W-:Y:S01]  /*0020*/  ELECT P1, URZ, PT ;  /* 0x00000000003f782f */ /* 0x000fe20003820000 */
[----:B------:R-:W-:Y:S01]  /*0030*/  BSSY B0, `(.L_x_0) ;  /* 0x0000017000007945 */ /* 0x000fe20003800000 */
[----:B--2---:R-:W-:-:S05]  /*0040*/  SHF.R.U32.HI R2, RZ, 0x5, R0 ;  /* 0x00000005ff027819 */ /* 0x004fca0000011600 */
[----:B------:R-:W2:Y:S02]  /*0050*/  SHFL.IDX PT, R3, R2, RZ, 0x1f ;  /* 0x00001fff02037589 */ /* 0x000ea400000e0000 */
[----:B--2---:R-:W-:Y:S02]  /*0060*/  R2UR UR4, R3 ;  /* 0x00000000030472ca */ /* 0x004fe400000e0000 */
[----:B------:R-:W-:-:S06]  /*0070*/  SHF.R.U32.HI R3, RZ, 0x7, R0 ;  /* 0x00000007ff037819 */ /* 0x000fcc0000011600 */
[----:B------:R-:W2:Y:S05]  /*0080*/  SHFL.IDX PT, R3, R3, RZ, 0x1f ;  /* 0x00001fff03037589 */ /* 0x000eaa00000e0000 */
[----:B------:R-:W-:Y:S02]  /*0090*/  USHF.R.S32.HI UR5, URZ, 0x1f, UR4 ;  /* 0x0000001f3f057899 */ /* 0x000fe40008011404 */
[----:B------:R-:W-:Y:S02]  /*00a0*/  ISETP.NE.OR P0, PT, RZ, UR4, !P1 ;  /* 0x00000004ff007c0c */ /* 0x000fe4000cf05670 */
[----:B------:R-:W-:-:S04]  /*00b0*/  ULEA.HI UR5, UR5, UR4, URZ, 0x2 ;  /* 0x0000000405057291 */ /* 0x000fc8000f8f103f */
[----:B------:R-:W-:-:S04]  /*00c0*/  ULOP3.LUT UR5, UR5, 0xfffffffc, URZ, 0xc0, !UPT ;  /* 0xfffffffc05057892 */ /* 0x000fc8000f8ec03f */
[----:B------:R-:W-:-:S03]  /*00d0*/  UIADD3 UR10, UR4, -UR5, URZ ;  /* 0x80000005040a7290 */ /* 0x000fc6000fffe03f */
[----:B-1----:R-:W-:Y:S09]  /*00e0*/  @P0 BRA `(.L_x_1) ;  /* 0x00000000002c0947 */ /* 0x002ff20003800000 */
[----:B------:R-:W-:Y:S02]  /*00f0*/  ULDC.64 UR4, c[0x0][0x198] ;  /* 0x0000660000047ab9 */ /* 0x000fe40000000a00 */
[----:B------:R-:W-:Y:S02]  /*0100*/  UIADD3 UR6, UP0, UR4, 0xf0, URZ ;  /* 0x000000f004067890 */ /* 0x000fe4000ff1e03f */
[----:B------:R-:W-:Y:S02]  /*0110*/  UIADD3 UR8, UP1, UR4, 0x1f0, URZ ;  /* 0x000001f004087890 */ /* 0x000fe4000ff3e03f */
[----:B------:R-:W-:Y:S02]  /*0120*/  UIADD3 UR4, UP2, UR4, 0x2f0, URZ ;  /* 0x000002f004047890 */ /* 0x000fe4000ff5e03f */
[----:B------:R-:W-:Y:S02]  /*0130*/  UIADD3.X UR7, URZ, UR5, URZ, UP0, !UPT ;  /* 0x000000053f077290 */ /* 0x000fe400087fe43f */
[----:B------:R-:W-:-:S02]  /*0140*/  UIADD3.X UR9, URZ, UR5, URZ, UP1, !UPT ;  /* 0x000000053f097290 */ /* 0x000fc40008ffe43f */
[----:B------:R-:W-:-:S05]  /*0150*/  UIADD3.X UR5, URZ, UR5, URZ, UP2, !UPT ;  /* 0x000000053f057290 */ /* 0x000fca00097fe43f */
[----:B------:R1:W-:Y:S02]  /*0160*/  UTMACCTL.PF [UR6] ;  /* 0x00000000060079b9 */ /* 0x0003e40008040000 */
[----:B------:R1:W-:Y:S02]  /*0170*/  UTMACCTL.PF [UR8] ;  /* 0x00000000080079b9 */ /* 0x0003e40008040000 */
[----:B------:R1:W-:Y:S02]  /*0180*/  UTMACCTL.PF [UR4] ;  /* 0x00000000040079b9 */ /* 0x0003e40008040000 */
[----:B-1----:R-:W-:Y:S01]  /*0190*/  NOP ;  /* 0x0000000000007918 */ /* 0x002fe20000000000 */
.L_x_1:
[----:B------:R-:W-:Y:S05]  /*01a0*/  BSYNC B0 ;  /* 0x0000000000007941 */ /* 0x000fea0003800000 */
.L_x_0:
[----:B------:R-:W1:Y:S01]  /*01b0*/  SHFL.IDX PT, R4, R2, RZ, 0x1f ;  /* 0x00001fff02047589 */ /* 0x000e6200000e0000 */
[----:B--2---:R-:W-:Y:S01]  /*01c0*/  R2UR UR36, R3 ;  /* 0x00000000032472ca */ /* 0x004fe200000e0000 */
[----:B------:R-:W-:-:S12]  /*01d0*/  UISETP.NE.AND UP0, UPT, UR10, 0x1, UPT ;  /* 0x000000010a00788c */ /* 0x000fd8000bf05270 */
[----:B------:R-:W-:Y:S02]  /*01e0*/  UIADD3 UR7, UR36, -0x1, URZ ;  /* 0xffffffff24077890 */ /* 0x000fe4000fffe03f */
[----:B------:R-:W-:Y:S02]  /*01f0*/  UISETP.EQ.AND UP2, UPT, UR36, URZ, !UP0 ;  /* 0x0000003f2400728c */ /* 0x000fe4000c742270 */
[----:B------:R-:W-:Y:S02]  /*0200*/  UISETP.GE.U32.AND UP1, UPT, UR7, 0x4, UPT ;  /* 0x000000040700788c */ /* 0x000fe4000bf26070 */
[----:B------:R-:W-:Y:S01]  /*0210*/  USEL UR6, URZ, 0x1, !UP2 ;  /* 0x000000013f067887 */ /* 0x000fe2000d000000 */
[----:B-1----:R-:W-:-:S03]  /*0220*/  ISETP.NE.AND P0, PT, R4, RZ, PT ;  /* 0x000000ff0400720c */ /* 0x002fc60003f05270 */
[----:B------:R-:W-:-:S10]  /*0230*/  USEL UR6, UR6, 0x2, UP1 ;  /* 0x0000000206067887 */ /* 0x000fd40008800000 */
[----:B------:R-:W-:Y:S05]  /*0240*/  @P0 BRA `(.L_x_2) ;  /* 0x0000000000480947 */ /* 0x000fea0003800000 */
[----:B------:R-:W1:Y:S01]  /*0250*/  S2UR UR11, SR_CgaCtaId ;  /* 0x00000000000b79c3 */ /* 0x000e620000008800 */
[----:B------:R-:W-:Y:S01]  /*0260*/  UMOV UR4, 0x400 ;  /* 0x0000040000047882 */ /* 0x000fe20000000000 */
[----:B------:R-:W-:Y:S01]  /*0270*/  UMOV UR5, 0x1 ;  /* 0x0000000100057882 */ /* 0x000fe20000000000 */
[----:B------:R-:W-:Y:S01]  /*0280*/  UMOV UR8, 0x80 ;  /* 0x0000008000087882 */ /* 0x000fe20000000000 */
[----:B------:R-:W-:Y:S01]  /*0290*/  ELECT P0, URZ, PT ;  /* 0x00000000003f782f */ /* 0x000fe20003800000 */
[----:B------:R-:W-:-:S04]  /*02a0*/  UIADD3 UR8, -UR8, 0x100000, URZ ;  /* 0x0010000008087890 */ /* 0x000fc8000fffe13f */
[----:B------:R-:W-:Y:S02]  /*02b0*/  USHF.L.U32 UR9, UR8, 0xb, URZ ;  /* 0x0000000b08097899 */ /* 0x000fe4000800063f */
[----:B------:R-:W-:Y:S02]  /*02c0*/  USHF.L.U32 UR8, UR8, 0x1, URZ ;  /* 0x0000000108087899 */ /* 0x000fe4000800063f */
[----:B-1----:R-:W-:Y:S02]  /*02d0*/  ULEA UR11, UR11, UR4, 0x18 ;  /* 0x000000040b0b7291 */ /* 0x002fe4000f8ec03f */
[----:B------:R-:W-:-:S04]  /*02e0*/  UIADD3 UR4, -UR5, 0x100000, URZ ;  /* 0x0010000005047890 */ /* 0x000fc8000fffe13f */
[----:B------:R-:W-:Y:S02]  /*02f0*/  USHF.L.U32 UR5, UR4, 0xb, URZ ;  /* 0x0000000b04057899 */ /* 0x000fe4000800063f */
[----:B------:R-:W-:Y:S01]  /*0300*/  USHF.L.U32 UR4, UR4, 0x1, URZ ;  /* 0x0000000104047899 */ /* 0x000fe2000800063f */
[----:B------:R-:W1:Y:S11]  /*0310*/  FENCE.VIEW.ASYNC.S ;  /* 0x00000000000073c6 */ /* 0x000e760000000000 */
[----:B-1----:R1:W2:Y:S01]  /*0320*/  SYNCS.EXCH.64 URZ, [UR11+0xb050], UR4 ;  /* 0x00b050040b3f75b2 */ /* 0x0022a20008000100 */
[----:B------:R1:W3:Y:S01]  /*0330*/  SYNCS.EXCH.64 URZ, [UR11+0xb060], UR8 ;  /* 0x00b060080b3f75b2 */ /* 0x0002e20008000100 */
[----:B------:R1:W4:Y:S01]  /*0340*/  SYNCS.EXCH.64 URZ, [UR11+0xb058], UR4 ;  /* 0x00b058040b3f75b2 */ /* 0x0003220008000100 */
[----:B------:R1:W1:Y:S01]  /*0350*/  SYNCS.EXCH.64 URZ, [UR11+0xb068], UR8 ;  /* 0x00b068080b3f75b2 */ /* 0x0002620008000100 */
[----:B------:R-:W-:Y:S01]  /*0360*/  NOP ;  /* 0x0000000000007918 */ /* 0x000fe20000000000 */
.L_x_2:
[----:B------:R-:W5:Y:S01]  /*0370*/  SHFL.IDX PT, R3, R2, RZ, 0x1f ;  /* 0x00001fff02037589 */ /* 0x000f6200000e0000 */
[----:B------:R-:W-:Y:S01]  /*0380*/  NOP ;  /* 0x0000000000007918 */ /* 0x000fe20000000000 */
[----:B-----5:R-:W-:-:S13]  /*0390*/  ISETP.NE.AND P0, PT, R3, RZ, PT ;  /* 0x000000ff0300720c */ /* 0x020fda0003f05270 */
[----:B------:R-:W-:Y:S05]  /*03a0*/  @P0 BRA `(.L_x_3) ;  /* 0x0000000000600947 */ /* 0x000fea0003800000 */
[----:B-1----:R-:W1:Y:S01]  /*03b0*/  S2UR UR5, SR_CgaCtaId ;  /* 0x00000000000579c3 */ /* 0x002e620000008800 */
[----:B------:R-:W-:Y:S01]  /*03c0*/  UMOV UR4, 0x400 ;  /* 0x0000040000047882 */ /* 0x000fe20000000000 */
[----:B------:R-:W-:Y:S01]  /*03d0*/  UMOV UR8, 0x1 ;  /* 0x0000000100087882 */ /* 0x000fe20000000000 */
[----:B------:R-:W-:Y:S01]  /*03e0*/  UMOV UR12, 0x100 ;  /* 0x00000100000c7882 */ /* 0x000fe20000000000 */
[----:B------:R-:W-:-:S04]  /*03f0*/  UIADD3 UR8, -UR8, 0x100000, URZ ;  /* 0x0010000008087890 */ /* 0x000fc8000fffe13f */
[----:B------:R-:W-:Y:S02]  /*0400*/  USHF.L.U32 UR9, UR8, 0xb, URZ ;  /* 0x0000000b08097899 */ /* 0x000fe4000800063f */
[----:B------:R-:W-:Y:S01]  /*0410*/  USHF.L.U32 UR8, UR8, 0x1, URZ ;  /* 0x0000000108087899 */ /* 0x000fe2000800063f */
[----:B------:R-:W-:Y:S01]  /*0420*/  ELECT P0, URZ, PT ;  /* 0x00000000003f782f */ /* 0x000fe20003800000 */
[----:B-1----:R-:W-:Y:S02]  /*0430*/  ULEA UR11, UR5, UR4, 0x18 ;  /* 0x00000004050b7291 */ /* 0x002fe4000f8ec03f */
[----:B------:R-:W-:-:S04]  /*0440*/  UIADD3 UR4, -UR12, 0x100000, URZ ;  /* 0x001000000c047890 */ /* 0x000fc8000fffe13f */
[----:B------:R-:W-:Y:S02]  /*0450*/  USHF.L.U32 UR5, UR4, 0xb, URZ ;  /* 0x0000000b04057899 */ /* 0x000fe4000800063f */
[----:B------:R-:W-:Y:S01]  /*0460*/  USHF.L.U32 UR4, UR4, 0x1, URZ ;  /* 0x0000000104047899 */ /* 0x000fe2000800063f */
[----:B------:R-:W1:Y:S03]  /*0470*/  FENCE.VIEW.ASYNC.S ;  /* 0x00000000000073c6 */ /* 0x000e660000000000 */
[----:B-1----:R1:W1:Y:S08]  /*0480*/  SYNCS.EXCH.64 URZ, [UR11+0xb000], UR8 ;  /* 0x00b000080b3f75b2 */ /* 0x0022700008000100 */
[----:B------:R1:W1:Y:S01]  /*0490*/  SYNCS.EXCH.64 URZ, [UR11+0xb028], UR4 ;  /* 0x00b028040b3f75b2 */ /* 0x0002620008000100 */
        /* <DEDUP_REMOVED lines=8> */
[----:B------:R-:W-:Y:S01]  /*0520*/  NOP ;  /* 0x0000000000007918 */ /* 0x000fe20000000000 */
.L_x_3:
        /* <DEDUP_REMOVED lines=21> */
[----:B------:R-:W-:Y:S01]  /*0680*/  NOP ;  /* 0x0000000000007918 */ /* 0x000fe20000000000 */
.L_x_4:
[----:B------:R-:W5:Y:S01]  /*0690*/  SHFL.IDX PT, R3, R2, RZ, 0x1f ;  /* 0x00001fff02037589 */ /* 0x000f6200000e0000 */
[----:B------:R-:W-:Y:S01]  /*06a0*/  ELECT P0, URZ, PT ;  /* 0x00000000003f782f */ /* 0x000fe20003800000 */
[----:B------:R-:W-:Y:S01]  /*06b0*/  NOP ;  /* 0x0000000000007918 */ /* 0x000fe20000000000 */
[----:B-1----:R-:W-:Y:S02]  /*06c0*/  UMOV UR4, 0x80 ;  /* 0x0000008000047882 */ /* 0x002fe40000000000 */
[C---:B-----5:R-:W-:Y:S02]  /*06d0*/  ISETP.NE.OR P0, PT, R3.reuse, RZ, !P0 ;  /* 0x000000ff0300720c */ /* 0x060fe40004705670 */
[----:B------:R-:W-:-:S11]  /*06e0*/  ISETP.NE.AND P2, PT, R3, RZ, PT ;  /* 0x000000ff0300720c */ /* 0x000fd60003f45270 */
[----:B------:R-:W-:Y:S01]  /*06f0*/  VOTEU.ALL UP2, P0 ;  /* 0x00000000003f7886 */ /* 0x000fe20000040000 */
[----:B------:R-:W-:Y:S01]  /*0700*/  VOTEU.ALL UP3, P0 ;  /* 0x00000000003f7886 */ /* 0x000fe20000060000 */
[----:B------:R-:W-:Y:S01]  /*0710*/  VOTEU.ALL UP4, P0 ;  /* 0x00000000003f7886 */ /* 0x000fe20000080000 */
[----:B------:R-:W-:Y:S02]  /*0720*/  VOTEU.ALL UP5, P0 ;  /* 0x00000000003f7886 */ /* 0x000fe400000a0000 */
[----:B------:R-:W1:Y:S01]  /*0730*/  @!UP2 S2UR UR9, SR_CgaCtaId ;  /* 0x000000000009a9c3 */ /* 0x000e620000008800 */
[----:B------:R-:W-:Y:S01]  /*0740*/  @!UP2 UMOV UR8, 0x400 ;  /* 0x000004000008a882 */ /* 0x000fe20000000000 */
[----:B------:R-:W-:-:S04]  /*0750*/  @!UP2 UIADD3 UR4, -UR4, 0x100000, URZ ;  /* 0x001000000404a890 */ /* 0x000fc8000fffe13f */
[----:B------:R-:W-:Y:S02]  /*0760*/  @!UP2 USHF.L.U32 UR5, UR4, 0xb, URZ ;  /* 0x0000000b0405a899 */ /* 0x000fe4000800063f */
[----:B------:R-:W-:Y:S02]  /*0770*/  @!UP2 USHF.L.U32 UR4, UR4, 0x1, URZ ;  /* 0x000000010404a899 */ /* 0x000fe4000800063f */
[----:B-1----:R-:W-:Y:S01]  /*0780*/  @!UP2 ULEA UR8, UR9, UR8, 0x18 ;  /* 0x000000080908a291 */ /* 0x002fe2000f8ec03f */
[----:B------:R-:W-:Y:S01]  /*0790*/  VOTEU.ALL UP2, P0 ;  /* 0x00000000003f7886 */ /* 0x000fe20000040000 */
[----:B------:R-:W1:Y:S10]  /*07a0*/  FENCE.VIEW.ASYNC.S ;  /* 0x00000000000073c6 */ /* 0x000e740000000000 */
[----:B-1----:R1:W1:Y:S01]  /*07b0*/  @!UP2 SYNCS.EXCH.64 URZ, [UR8+0xb090], UR4 ;  /* 0x00b09004083fa5b2 */ /* 0x0022620008000100 */
[----:B------:R1:W1:Y:S01]  /*07c0*/  @!UP3 SYNCS.EXCH.64 URZ, [UR8+0xb098], UR4 ;  /* 0x00b09804083fb5b2 */ /* 0x0002620008000100 */
[----:B------:R1:W1:Y:S01]  /*07d0*/  @!UP4 SYNCS.EXCH.64 URZ, [UR8+0xb0a0], UR4 ;  /* 0x00b0a004083fc5b2 */ /* 0x0002620008000100 */
[----:B------:R1:W1:Y:S01]  /*07e0*/  @!UP5 SYNCS.EXCH.64 URZ, [UR8+0xb0a8], UR4 ;  /* 0x00b0a804083fd5b2 */ /* 0x0002620008000100 */
[----:B------:R-:W-:Y:S01]  /*07f0*/  NOP ;  /* 0x0000000000007918 */ /* 0x000fe20000000000 */
[----:B------:R-:W-:Y:S05]  /*0800*/  @P2 BRA `(.L_x_5) ;  /* 0x0000000000402947 */ /* 0x000fea0003800000 */
[----:B-1----:R-:W1:Y:S01]  /*0810*/  S2UR UR5, SR_CgaCtaId ;  /* 0x00000000000579c3 */ /* 0x002e620000008800 */
[----:B------:R-:W-:Y:S01]  /*0820*/  UMOV UR4, 0x400 ;  /* 0x0000040000047882 */ /* 0x000fe20000000000 */
[----:B------:R-:W-:Y:S01]  /*0830*/  UMOV UR8, 0x20 ;  /* 0x0000002000087882 */ /* 0x000fe20000000000 */
[----:B------:R-:W-:Y:S01]  /*0840*/  UMOV UR9, 0x80 ;  /* 0x0000008000097882 */ /* 0x000fe20000000000 */
[----:B------:R-:W-:Y:S01]  /*0850*/  ELECT P0, URZ, PT ;  /* 0x00000000003f782f */ /* 0x000fe20003800000 */
[----:B-1----:R-:W-:Y:S02]  /*0860*/  ULEA UR11, UR5, UR4, 0x18 ;  /* 0x00000004050b7291 */ /* 0x002fe4000f8ec03f */
[----:B------:R-:W-:-:S04]  /*0870*/  UIADD3 UR4, -UR8, 0x100000, URZ ;  /* 0x0010000008047890 */ /* 0x000fc8000fffe13f */
[----:B------:R-:W-:Y:S02]  /*0880*/  USHF.L.U32 UR5, UR4, 0xb, URZ ;  /* 0x0000000b04057899 */ /* 0x000fe4000800063f */
[----:B------:R-:W-:Y:S02]  /*0890*/  USHF.L.U32 UR4, UR4, 0x1, URZ ;  /* 0x0000000104047899 */ /* 0x000fe4000800063f */
[----:B------:R-:W-:-:S04]  /*08a0*/  UIADD3 UR8, -UR9, 0x100000, URZ ;  /* 0x0010000009087890 */ /* 0x000fc8000fffe13f */
[----:B------:R-:W-:Y:S02]  /*08b0*/  USHF.L.U32 UR9, UR8, 0xb, URZ ;  /* 0x0000000b08097899 */ /* 0x000fe4000800063f */
[----:B------:R-:W-:Y:S01]  /*08c0*/  USHF.L.U32 UR8, UR8, 0x1, URZ ;  /* 0x0000000108087899 */ /* 0x000fe2000800063f */
[----:B------:R-:W1:Y:S03]  /*08d0*/  FENCE.VIEW.ASYNC.S ;  /* 0x00000000000073c6 */ /* 0x000e660000000000 */
[----:B-1----:R1:W1:Y:S08]  /*08e0*/  SYNCS.EXCH.64 URZ, [UR11+0xb0c0], UR4 ;  /* 0x00b0c0040b3f75b2 */ /* 0x0022700008000100 */
[----:B------:R1:W1:Y:S01]  /*08f0*/  SYNCS.EXCH.64 URZ, [UR11+0xb0c8], UR8 ;  /* 0x00b0c8080b3f75b2 */ /* 0x0002620008000100 */
[----:B------:R-:W-:Y:S01]  /*0900*/  NOP ;  /* 0x0000000000007918 */ /* 0x000fe20000000000 */
.L_x_5:
[----:B------:R-:W-:Y:S01]  /*0910*/  ISETP.NE.AND P0, PT, RZ, UR36, PT ;  /* 0x00000024ff007c0c */ /* 0x000fe2000bf05270 */
[----:B------:R-:W-:Y:S01]  /*0920*/  IMAD.U32 R2, RZ, RZ, UR10 ;  /* 0x0000000aff027e24 */ /* 0x000fe2000f8e00ff */
[----:B------:R-:W-:Y:S01]  /*0930*/  NOP ;  /* 0x0000000000007918 */ /* 0x000fe20000000000 */
[----:B-1234-:R-:W-:Y:S03]  /*0940*/  BAR.SYNC.DEFER_BLOCKING 0x0 ;  /* 0x0000000000007b1d */ /* 0x01efe60000010000 */
[----:B------:R-:W-:-:S07]  /*0950*/  ISETP.EQ.AND P2, PT, R2, 0x1, P1 ;  /* 0x000000010200780c */ /* 0x000fce0000f42270 */
[----:B------:R-:W-:Y:S06]  /*0960*/  @!P0 BRA `(.L_x_6) ;  /* 0x0000015000c08947 */ /* 0x000fec0003800000 */
[----:B------:R-:W-:-:S06]  /*0970*/  UISETP.GT.U32.AND UP2, UPT, UR7, 0x3, UPT ;  /* 0x000000030700788c */ /* 0x000fcc000bf44070 */
[----:B------:R-:W-:-:S13]  /*0980*/  PLOP3.LUT P0, PT, PT, PT, UP2, 0x80, 0x0 ;  /* 0x000000000000781c */ /* 0x000fda0003f0f028 */
[----:B------:R-:W-:Y:S05]  /*0990*/  @P0 EXIT ;  /* 0x000000000000094d */ /* 0x000fea0003800000 */
.L_x_7:
[----:B------:R-:W-:-:S08]  /*09a0*/  NOP ;  /* 0x0000000000007918 */ /* 0x000fd00000000000 */
[----:B------:R-:W1:Y:S02]  /*09b0*/  USETMAXREG.TRY_ALLOC.CTAPOOL UP2, 0xf0 ;  /* 0x000000f0000079c8 */ /* 0x000e640008040600 */
[----:B-1----:R-:W-:-:S13]  /*09c0*/  PLOP3.LUT P0, PT, PT, PT, UP2, 0x80, 0x0 ;  /* 0x000000000000781c */ /* 0x002fda0003f0f028 */
[----:B------:R-:W-:Y:S05]  /*09d0*/  @!P0 BRA `(.L_x_7) ;  /* 0xfffffffc00f08947 */ /* 0x000fea000383ffff */
[----:B------:R-:W-:Y:S01]  /*09e0*/  UISETP.NE.AND UP2, UPT, UR36, 0x1, UPT ;  /* 0x000000012400788c */ /* 0x000fe2000bf45270 */
[----:B------:R-:W1:Y:S01]  /*09f0*/  S2UR UR42, SR_CTAID.X ;  /* 0x00000000002a79c3 */ /* 0x000e620000002500 */
[----:B------:R-:W-:Y:S01]  /*0a00*/  UMOV UR4, URZ ;  /* 0x0000003f00047c82 */ /* 0x000fe20008000000 */
[----:B------:R-:W-:-:S03]  /*0a10*/  UMOV UR5, URZ ;  /* 0x0000003f00057c82 */ /* 0x000fc60008000000 */
[----:B------:R-:W-:-:S13]  /*0a20*/  PLOP3.LUT P0, PT, PT, PT, UP2, 0x80, 0x0 ;  /* 0x000000000000781c */ /* 0x000fda0003f0f028 */
[----:B------:R-:W-:Y:S05]  /*0a30*/  @!P0 BRA `(.L_x_8) ;  /* 0x00000000003c8947 */ /* 0x000fea0003800000 */
[----:B------:R-:W-:Y:S01]  /*0a40*/  UISETP.NE.AND UP2, UPT, UR36, 0x2, UPT ;  /* 0x000000022400788c */ /* 0x000fe2000bf45270 */
[----:B------:R-:W-:-:S05]  /*0a50*/  UMOV UR5, 0x1 ;  /* 0x0000000100057882 */ /* 0x000fca0000000000 */
[----:B------:R-:W-:-:S13]  /*0a60*/  PLOP3.LUT P1, PT, PT, PT, UP2, 0x80, 0x0 ;  /* 0x000000000000781c */ /* 0x000fda0003f2f028 */
[----:B------:R-:W-:Y:S05]  /*0a70*/  @!P1 BRA `(.L_x_8) ;  /* 0x00000000002c9947 */ /* 0x000fea0003800000 */
[----:B------:R-:W-:-:S06]  /*0a80*/  UISETP.NE.AND UP2, UPT, UR36, 0x3, UPT ;  /* 0x000000032400788c */ /* 0x000fcc000bf45270 */
[----:B------:R-:W-:-:S13]  /*0a90*/  PLOP3.LUT P1, PT, PT, PT, UP2, 0x80, 0x0 ;  /* 0x000000000000781c */ /* 0x000fda0003f2f028 */
[----:B------:R-:W-:Y:S05]  /*0aa0*/  @!P1 BRA `(.L_x_9) ;  /* 0x0000000000189947 */ /* 0x000fea0003800000 */
[----:B------:R-:W-:-:S11]  /*0ab0*/  UISETP.NE.AND UP2, UPT, UR36, 0x4, UPT ;  /* 0x000000042400788c */ /* 0x000fd6000bf45270 */
[----:B------:R-:W-:Y:S01]  /*0ac0*/  @!UP2 UMOV UR4, 0x1 ;  /* 0x000000010004a882 */ /* 0x000fe20000000000 */
[----:B------:R-:W-:Y:S01]  /*0ad0*/  @!UP2 UMOV UR5, 0x1 ;  /* 0x000000010005a882 */ /* 0x000fe20000000000 */
[----:B------:R-:W-:Y:S01]  /*0ae0*/  @UP2 UMOV UR4, URZ ;  /* 0x0000003f00042c82 */ /* 0x000fe20008000000 */
[----:B------:R-:W-:Y:S01]  /*0af0*/  @UP2 UMOV UR5, URZ ;  /* 0x0000003f00052c82 */ /* 0x000fe20008000000 */
[----:B------:R-:W-:Y:S05]  /*0b00*/  BRA `(.L_x_8) ;  /* 0x0000000000087947 */ /* 0x000fea0003800000 */
.L_x_9:
[----:B------:R-:W-:Y:S01]  /*0b10*/  UMOV UR4, 0x1 ;  /* 0x0000000100047882 */ /* 0x000fe20000000000 */
[----:B------:R-:W-:-:S05]  /*0b20*/  UMOV UR5, URZ ;  /* 0x0000003f00057c82 */ /* 0x000fca0008000000 */
.L_x_8:
[----:B------:R-:W-:Y:S05]  /*0b30*/  @!P0 BRA `(.L_x_10) ;  /* 0x00000000003c8947 */ /* 0x000fea0003800000 */
[----:B------:R-:W-:-:S06]  /*0b40*/  UISETP.NE.AND UP2, UPT, UR36, 0x2, UPT ;  /* 0x000000022400788c */ /* 0x000fcc000bf45270 */
[----:B------:R-:W-:-:S13]  /*0b50*/  PLOP3.LUT P0, PT, PT, PT, UP2, 0x80, 0x0 ;  /* 0x000000000000781c */ /* 0x000fda0003f0f028 */
[----:B------:R-:W-:Y:S05]  /*0b60*/  @!P0 BRA `(.L_x_11) ;  /* 0x0000000000288947 */ /* 0x000fea0003800000 */
[----:B------:R-:W-:-:S06]  /*0b70*/  UISETP.NE.AND UP2, UPT, UR36, 0x3, UPT ;  /* 0x000000032400788c */ /* 0x000fcc000bf45270 */
[----:B------:R-:W-:-:S13]  /*0b80*/  PLOP3.LUT P0, PT, PT, PT, UP2, 0x80, 0x0 ;  /* 0x000000000000781c */ /* 0x000fda0003f0f028 */
[----:B------:R-:W-:Y:S05]  /*0b90*/  @!P0 BRA `(.L_x_12) ;  /* 0x0000000000148947 */ /* 0x000fea0003800000 */
[----:B------:R-:W-:-:S06]  /*0ba0*/  UISETP.NE.AND UP2, UPT, UR36, 0x4, UPT ;  /* 0x000000042400788c */ /* 0x000fcc000bf45270 */
[----:B------:R-:W-:-:S13]  /*0bb0*/  PLOP3.LUT P0, PT, PT, PT, UP2, 0x80, 0x0 ;  /* 0x000000000000781c */ /* 0x000fda0003f0f028 */
[----:B------:R-:W-:Y:S05]  /*0bc0*/  @P0 BRA `(.L_x_13) ;  /* 0x00000000001c0947 */ /* 0x000fea0003800000 */
[----:B-1----:R-:W-:Y:S01]  /*0bd0*/  ULEA UR42, UR42, 0x3, 0x1 ;  /* 0x000000032a2a7891 */ /* 0x002fe2000f8e083f */
[----:B------:R-:W-:Y:S11]  /*0be0*/  BRA `(.L_x_13) ;  /* 0x0000000000147947 */ /* 0x000ff60003800000 */
.L_x_12:
[----:B-1----:R-:W-:Y:S01]  /*0bf0*/  ULEA UR42, UR42, 0x2, 0x1 ;  /* 0x000000022a2a7891 */ /* 0x002fe2000f8e083f */
[----:B------:R-:W-:Y:S11]  /*0c00*/  BRA `(.L_x_13) ;  /* 0x00000000000c7947 */ /* 0x000ff60003800000 */
.L_x_11:
[----:B-1----:R-:W-:Y:S01]  /*0c10*/  ULEA UR42, UR42, 0x1, 0x1 ;  /* 0x000000012a2a7891 */ /* 0x002fe2000f8e083f */
[----:B------:R-:W-:Y:S11]  /*0c20*/  BRA `(.L_x_13) ;  /* 0x0000000000047947 */ /* 0x000ff60003800000 */
.L_x_10:
[----:B-1----:R-:W-:-:S12]  /*0c30*/  USHF.L.U32 UR42, UR42, 0x1, URZ ;  /* 0x000000012a2a7899 */ /* 0x002fd8000800063f */
.L_x_13:
[----:B------:R-:W-:-:S04]  /*0c40*/  ULOP3.LUT UR6, UR6, 0x1, URZ, 0xfc, !UPT ;  /* 0x0000000106067892 */ /* 0x000fc8000f8efc3f */
[----:B------:R-:W-:-:S06]  /*0c50*/  UISETP.NE.AND UP2, UPT, UR6, 0x3, UPT ;  /* 0x000000030600788c */ /* 0x000fcc000bf45270 */
[----:B------:R-:W-:-:S13]  /*0c60*/  PLOP3.LUT P0, PT, PT, PT, UP2, 0x80, 0x0 ;  /* 0x000000000000781c */ /* 0x000fda0003f0f028 */
[----:B------:R-:W-:Y:S05]  /*0c70*/  @!P0 BRA `(.L_x_14) ;  /* 0x0000000000048947 */ /* 0x000fea0003800000 */
[----:B-1----:R-:W-:Y:S01]  /*0c80*/  BPT.TRAP 0x1 ;  /* 0x000000040000795c */ /* 0x002fe20000300000 */
.L_x_14:
[----:B------:R-:W2:Y:S01]  /*0c90*/  S2UR UR6, SR_CgaCtaId ;  /* 0x00000000000679c3 */ /* 0x000ea20000008800 */
[----:B------:R-:W-:Y:S01]  /*0ca0*/  UMOV UR37, 0x400 ;  /* 0x0000040000257882 */ /* 0x000fe20000000000 */
[----:B------:R-:W-:Y:S01]  /*0cb0*/  IMAD.U32 R4, RZ, RZ, UR4 ;  /* 0x00000004ff047e24 */ /* 0x000fe2000f8e00ff */
[----:B------:R-:W-:-:S04]  /*0cc0*/  SHF.R.S32.HI R3, RZ, 0x1f, R0 ;  /* 0x0000001fff037819 */ /* 0x000fc80000011400 */
[----:B------:R-:W-:Y:S02]  /*0cd0*/  SHF.L.U32 R4, R4, 0x1f, RZ ;  /* 0x0000001f04047819 */ /* 0x000fe400000006ff */
[----:B------:R-:W-:-:S04]  /*0ce0*/  LEA.HI R3, R3, R0, RZ, 0x7 ;  /* 0x0000000003037211 */ /* 0x000fc800078f38ff */
[----:B------:R-:W-:-:S05]  /*0cf0*/  LOP3.LUT R3, R3, 0xffffff80, RZ, 0xc0, !PT ;  /* 0xffffff8003037812 */ /* 0x000fca00078ec0ff */
[----:B------:R-:W-:-:S05]  /*0d00*/  IMAD.IADD R3, R0, 0x1, -R3 ;  /* 0x0000000100037824 */ /* 0x000fca00078e0a03 */
[----:B------:R-:W-:Y:S01]  /*0d10*/  SHF.R.S32.HI R2, RZ, 0x1f, R3 ;  /* 0x0000001fff027819 */ /* 0x000fe20000011403 */
[----:B--2---:R-:W-:-:S03]  /*0d20*/  ULEA UR37, UR6, UR37, 0x18 ;  /* 0x0000002506257291 */ /* 0x004fc6000f8ec03f */
[----:B------:R-:W-:Y:S01]  /*0d30*/  LEA.HI R2, R2, R3, RZ, 0x2 ;  /* 0x0000000302027211 */ /* 0x000fe200078f10ff */
[----:B------:R-:W-:-:S03]  /*0d40*/  ULEA UR6, UR5, UR37, 0x3 ;  /* 0x0000002505067291 */ /* 0x000fc6000f8e183f */
[----:B------:R-:W-:-:S05]  /*0d50*/  LOP3.LUT R2, R2, 0x7ffffffc, RZ, 0xc0, !PT ;  /* 0x7ffffffc02027812 */ /* 0x000fca00078ec0ff */
[----:B------:R-:W-:Y:S01]  /*0d60*/  IMAD.IADD R2, R3, 0x1, -R2 ;  /* 0x0000000103027824 */ /* 0x000fe200078e0a02 */
[----:B------:R-:W2:Y:S02]  /*0d70*/  SYNCS.PHASECHK.TRANS64.TRYWAIT P1, [UR6+0xb050], R4 ;  /* 0x00b05004ff0075a7 */ /* 0x000ea40008020146 */
[----:B--2---:R-:W-:Y:S05]  /*0d80*/  @!P1 BRA `(.L_x_15) ;  /* 0x0000015c00fc9947 */ /* 0x004fea0003800000 */
.L_x_99:
[----:B------:R-:W-:Y:S01]  /*0d90*/  IMAD.SHL.U32 R8, R2, 0x2, RZ ;  /* 0x0000000202087824 */ /* 0x000fe200078e00ff */
[----:B------:R-:W-:Y:S06]  /*0da0*/  @!P0 BRA `(.L_x_16) ;  /* 0x0000000000048947 */ /* 0x000fec0003800000 */
[----:B-1----:R-:W-:Y:S01]  /*0db0*/  BPT.TRAP 0x1 ;  /* 0x000000040000795c */ /* 0x002fe20000300000 */
.L_x_16:
[----:B--2---:R-:W-:Y:S01]  /*0dc0*/  SHF.L.U32 R4, RZ, 0x1f, RZ ;  /* 0x0000001fff047819 */ /* 0x004fe200000006ff */
[----:B------:R-:W-:Y:S01]  /*0dd0*/  UIADD3 UR9, UR37, 0xb090, URZ ;  /* 0x0000b09025097890 */ /* 0x000fe2000fffe03f */
[----:B------:R-:W-:Y:S02]  /*0de0*/  ISETP.NE.AND P2, PT, RZ, UR7, PT ;  /* 0x00000007ff007c0c */ /* 0x000fe4000bf45270 */
[----:B------:R-:W2:Y:S02]  /*0df0*/  SYNCS.PHASECHK.TRANS64.TRYWAIT P1, [UR37+0xb000], R4 ;  /* 0x00b00004ff0075a7 */ /* 0x000ea40008020165 */
[----:B--2---:R-:W-:Y:S09]  /*0e00*/  @!P1 BRA `(.L_x_17) ;  /* 0x0000015c00f49947 */ /* 0x004ff20003800000 */
.L_x_100:
[----:B------:R-:W-:Y:S01]  /*0e10*/  ULEA UR11, UR36, UR9, 0x3 ;  /* 0x00000009240b7291 */ /* 0x000fe2000f8e183f */
[----:B------:R-:W-:-:S04]  /*0e20*/  SEL R2, RZ, 0x1, P2 ;  /* 0x00000001ff027807 */ /* 0x000fc80001000000 */
[----:B------:R-:W-:-:S04]  /*0e30*/  SHF.L.U32 R2, R2, 0x1f, RZ ;  /* 0x0000001f02027819 */ /* 0x000fc800000006ff */
[----:B------:R-:W3:Y:S02]  /*0e40*/  SYNCS.PHASECHK.TRANS64.TRYWAIT P1, [UR11+-0x8], R2 ;  /* 0xfffff802ff0075a7 */ /* 0x000ee4000802014b */
[----:B---3--:R-:W-:Y:S05]  /*0e50*/  @!P1 BRA `(.L_x_18) ;  /* 0x0000015c00f89947 */ /* 0x008fea0003800000 */
.L_x_101:
[----:B------:R-:W-:Y:S01]  /*0e60*/  USHF.R.U32.HI UR4, URZ, 0x4, UR37 ;  /* 0x000000043f047899 */ /* 0x000fe20008011625 */
[----:B------:R-:W-:Y:S01]  /*0e70*/  WARPGROUP.ARRIVE ;  /* 0x00000000000079c5 */ /* 0x000fe20000000000 */
[----:B------:R-:W-:Y:S01]  /*0e80*/  UIADD3 UR6, UR37, 0x1000, URZ ;  /* 0x0000100025067890 */ /* 0x000fe2000fffe03f */
[----:B------:R-:W3:Y:S01]  /*0e90*/  LDC R9, c[0x0][0x28c] ;  /* 0x0000a300ff097b82 */ /* 0x000ee20000000800 */
[----:B------:R-:W-:Y:S01]  /*0ea0*/  ULOP3.LUT UR4, UR4, 0x3fff, URZ, 0xc0, !UPT ;  /* 0x00003fff04047892 */ /* 0x000fe2000f8ec03f */
[C---:B--2---:R-:W-:Y:S01]  /*0eb0*/  VIADD R2, R8.reuse, 0x1 ;  /* 0x0000000108027836 */ /* 0x044fe20000000000 */
[----:B------:R-:W-:Y:S01]  /*0ec0*/  USHF.R.U32.HI UR6, URZ, 0x4, UR6 ;  /* 0x000000043f067899 */ /* 0x000fe20008011606 */
[C---:B------:R-:W-:Y:S01]  /*0ed0*/  VIADD R6, R8.reuse, 0x8 ;  /* 0x0000000808067836 */ /* 0x040fe20000000000 */
[----:B------:R-:W-:Y:S01]  /*0ee0*/  ULOP3.LUT UR4, UR4, 0x10000, URZ, 0xfc, !UPT ;  /* 0x0001000004047892 */ /* 0x000fe2000f8efc3f */
[C---:B------:R-:W-:Y:S01]  /*0ef0*/  VIADD R10, R8.reuse, 0x9 ;  /* 0x00000009080a7836 */ /* 0x040fe20000000000 */
[----:B------:R-:W-:Y:S01]  /*0f00*/  ULOP3.LUT UR6, UR6, 0x3fff, URZ, 0xc0, !UPT ;  /* 0x00003fff06067892 */ /* 0x000fe2000f8ec03f */
[C---:B------:R-:W-:Y:S01]  /*0f10*/  VIADD R12, R8.reuse, 0x38 ;  /* 0x00000038080c7836 */ /* 0x040fe20000000000 */
[----:B------:R-:W-:Y:S01]  /*0f20*/  ULEA UR4, UR5, UR4, 0x7 ;  /* 0x0000000405047291 */ /* 0x000fe2000f8e383f */
[C---:B------:R-:W-:Y:S01]  /*0f30*/  VIADD R14, R8.reuse, 0x40 ;  /* 0x00000040080e7836 */ /* 0x040fe20000000000 */
[----:B------:R-:W-:Y:S01]  /*0f40*/  ULOP3.LUT UR8, UR6, 0x10000, URZ, 0xfc, !UPT ;  /* 0x0001000006087892 */ /* 0x000fe2000f8efc3f */
[----:B------:R-:W-:Y:S01]  /*0f50*/  VIADD R18, R8, 0x69 ;  /* 0x0000006908127836 */ /* 0x000fe20000000000 */
[----:B------:R-:W-:Y:S01]  /*0f60*/  UMOV UR5, 0xc0000010 ;  /* 0xc000001000057882 */ /* 0x000fe20000000000 */
[----:B------:R-:W-:Y:S01]  /*0f70*/  UMOV UR15, 0xc0000010 ;  /* 0xc0000010000f7882 */ /* 0x000fe20000000000 */
[----:B------:R-:W-:Y:S01]  /*0f80*/  UMOV UR13, UR5 ;  /* 0x00000005000d7c82 */ /* 0x000fe20008000000 */
[----:B------:R-:W-:Y:S01]  /*0f90*/  UMOV UR12, UR4 ;  /* 0x00000004000c7c82 */ /* 0x000fe20008000000 */
[----:B------:R-:W-:Y:S01]  /*0fa0*/  P2R R163, PR, RZ, 0x1 ;  /* 0x00000001ffa37803 */ /* 0x000fe20000000000 */
[----:B------:R-:W-:Y:S01]  /*0fb0*/  UMOV UR14, UR8 ;  /* 0x00000008000e7c82 */ /* 0x000fe20008000000 */
[----:B------:R-:W-:Y:S01]  /*0fc0*/  ULDC UR6, c[0x0][0x604] ;  /* 0x0001810000067ab9 */ /* 0x000fe20000000800 */
[----:B------:R-:W-:Y:S01]  /*0fd0*/  QGMMA.64x256x32.F32.E4M3.E4M3 R24, gdesc[UR12], RZ, !UPT, gsb0 ;  /* 0x03e000000c1879f3 */ /* 0x000fe2000c0008ff */
[----:B------:R-:W-:Y:S01]  /*0fe0*/  IMAD.MOV.U32 R167, RZ, RZ, RZ ;  /* 0x000000ffffa77224 */ /* 0x000fe200078e00ff */
[----:B------:R-:W-:Y:S01]  /*0ff0*/  USHF.L.U32 UR7, UR7, 0x3, URZ ;  /* 0x0000000307077899 */ /* 0x000fe2000800063f */
[-C--:B---3--:R-:W-:Y:S01]  /*1000*/  ISETP.GE.AND P1, PT, R2, R9.reuse, PT ;  /* 0x000000090200720c */ /* 0x088fe20003f26270 */
[C---:B------:R-:W-:Y:S01]  /*1010*/  VIADD R2, R8.reuse, 0x10 ;  /* 0x0000001008027836 */ /* 0x040fe20000000000 */
[-C--:B------:R-:W-:Y:S01]  /*1020*/  ISETP.GE.AND P2, PT, R8, R9.reuse, PT ;  /* 0x000000090800720c */ /* 0x080fe20003f46270 */
[----:B------:R-:W-:Y:S01]  /*1030*/  ULOP3.LUT UR7, UR7, 0x8, URZ, 0xc, !UPT ;  /* 0x0000000807077892 */ /* 0x000fe2000f8e0c3f */
[-C--:B------:R-:W-:Y:S01]  /*1040*/  ISETP.GE.AND P6, PT, R6, R9.reuse, PT ;  /* 0x000000090600720c */ /* 0x080fe20003fc6270 */
[----:B------:R-:W-:Y:S01]  /*1050*/  VIADD R6, R8, 0x11 ;  /* 0x0000001108067836 */ /* 0x000fe20000000000 */
[-C--:B------:R-:W-:Y:S01]  /*1060*/  ISETP.GE.AND P4, PT, R2, R9.reuse, PT ;  /* 0x000000090200720c */ /* 0x080fe20003f86270 */
[----:B------:R-:W-:Y:S01]  /*1070*/  VIADD R2, R8, 0x18 ;  /* 0x0000001808027836 */ /* 0x000fe20000000000 */
[-C--:B------:R-:W-:Y:S01]  /*1080*/  ISETP.GE.AND P5, PT, R10, R9.reuse, PT ;  /* 0x000000090a00720c */ /* 0x080fe20003fa6270 */
[----:B------:R-:W-:Y:S01]  /*1090*/  VIADD R10, R8, 0x28 ;  /* 0x00000028080a7836 */ /* 0x000fe20000000000 */
[----:B------:R-:W-:Y:S01]  /*10a0*/  ISETP.GE.AND P3, PT, R6, R9, PT ;  /* 0x000000090600720c */ /* 0x000fe20003f66270 */
[----:B------:R-:W-:Y:S01]  /*10b0*/  VIADD R6, R8, 0x20 ;  /* 0x0000002008067836 */ /* 0x000fe20000000000 */
[----:B------:R-:W-:-:S02]  /*10c0*/  WARPGROUP.DEPBAR.LE gsb0, 0x0 ;  /* 0x00008000000079c5 */ /* 0x000fc40000010000 */
[----:B------:R-:W-:Y:S02]  /*10d0*/  FSEL R24, R24, -INF , !P2 ;  /* 0xff80000018187808 */ /* 0x000fe40005000000 */
[----:B------:R-:W-:Y:S01]  /*10e0*/  FSEL R17, R26, -INF , !P2 ;  /* 0xff8000001a117808 */ /* 0x000fe20005000000 */
[----:B------:R-:W-:Y:S01]  /*10f0*/  VIADD R26, R8, 0x80 ;  /* 0x00000080081a7836 */ /* 0x000fe20000000000 */
[----:B------:R-:W-:Y:S02]  /*1100*/  FSEL R3, R25, -INF , !P1 ;  /* 0xff80000019037808 */ /* 0x000fe40004800000 */
[----:B------:R-:W-:Y:S01]  /*1110*/  ISETP.GE.AND P2, PT, R2, R9, PT ;  /* 0x000000090200720c */ /* 0x000fe20003f46270 */
[----:B------:R-:W-:Y:S01]  /*1120*/  VIADD R2, R8, 0x19 ;  /* 0x0000001908027836 */ /* 0x000fe20000000000 */
[----:B------:R-:W-:Y:S02]  /*1130*/  FSEL R28, R28, -INF , !P6 ;  /* 0xff8000001c1c7808 */ /* 0x000fe40007000000 */
[----:B------:R-:W-:-:S02]  /*1140*/  FMNMX R7, R24, R3, !PT ;  /* 0x0000000318077209 */ /* 0x000fc40007800000 */
[----:B------:R-:W-:Y:S02]  /*1150*/  FSEL R154, R27, -INF , !P1 ;  /* 0xff8000001b9a7808 */ /* 0x000fe40004800000 */
[----:B------:R-:W-:Y:S02]  /*1160*/  ISETP.GE.AND P1, PT, R2, R9, PT ;  /* 0x000000090200720c */ /* 0x000fe40003f26270 */
[----:B------:R-:W-:Y:S02]  /*1170*/  FSEL R2, R29, -INF , !P5 ;  /* 0xff8000001d027808 */ /* 0x000fe40006800000 */
[----:B------:R-:W-:Y:S02]  /*1180*/  FMNMX R7, R28, R7, !PT ;  /* 0x000000071c077209 */ /* 0x000fe40007800000 */
[----:B------:R-:W-:Y:S01]  /*1190*/  FSEL R21, R30, -INF , !P6 ;  /* 0xff8000001e157808 */ /* 0x000fe20007000000 */
[----:B------:R-:W-:Y:S01]  /*11a0*/  VIADD R30, R8, 0x81 ;  /* 0x00000081081e7836 */ /* 0x000fe20000000000 */
[----:B------:R-:W-:Y:S01]  /*11b0*/  ISETP.GE.AND P6, PT, R6, R9, PT ;  /* 0x000000090600720c */ /* 0x000fe20003fc6270 */
[----:B------:R-:W-:Y:S01]  /*11c0*/  VIADD R6, R8, 0x21 ;  /* 0x0000002108067836 */ /* 0x000fe20000000000 */
[----:B------:R-:W-:-:S02]  /*11d0*/  FSEL R32, R32, -INF , !P4 ;  /* 0xff80000020207808 */ /* 0x000fc40006000000 */
[----:B------:R-:W-:Y:S02]  /*11e0*/  FMNMX R7, R2, R7, !PT ;  /* 0x0000000702077209 */ /* 0x000fe40007800000 */
[----:B------:R-:W-:Y:S02]  /*11f0*/  FSEL R23, R34, -INF , !P4 ;  /* 0xff80000022177808 */ /* 0x000fe40006000000 */
[----:B------:R-:W-:Y:S01]  /*1200*/  ISETP.GE.AND P4, PT, R10, R9, PT ;  /* 0x000000090a00720c */ /* 0x000fe20003f86270 */
[----:B------:R-:W-:Y:S01]  /*1210*/  VIADD R10, R8, 0x30 ;  /* 0x00000030080a7836 */ /* 0x000fe20000000000 */
[----:B------:R-:W-:Y:S02]  /*1220*/  FSEL R31, R31, -INF , !P5 ;  /* 0xff8000001f1f7808 */ /* 0x000fe40006800000 */
[----:B------:R-:W-:Y:S02]  /*1230*/  FSEL R5, R33, -INF , !P3 ;  /* 0xff80000021057808 */ /* 0x000fe40005800000 */
[----:B------:R-:W-:-:S02]  /*1240*/  FMNMX R16, R32, R7, !PT ;  /* 0x0000000720107209 */ /* 0x000fc40007800000 */
[-C--:B------:R-:W-:Y:S01]  /*1250*/  ISETP.GE.AND P5, PT, R6, R9.reuse, PT ;  /* 0x000000090600720c */ /* 0x080fe20003fa6270 */
[----:B------:R-:W-:Y:S01]  /*1260*/  VIADD R6, R8, 0x29 ;  /* 0x0000002908067836 */ /* 0x000fe20000000000 */
[----:B------:R-:W-:Y:S02]  /*1270*/  FSEL R36, R36, -INF , !P2 ;  /* 0xff80000024247808 */ /* 0x000fe40005000000 */
[----:B------:R-:W-:Y:S02]  /*1280*/  FSEL R25, R38, -INF , !P2 ;  /* 0xff80000026197808 */ /* 0x000fe40005000000 */
[----:B------:R-:W-:Y:S01]  /*1290*/  FMNMX R7, R5, R16, !PT ;  /* 0x0000001005077209 */ /* 0x000fe20007800000 */
[----:B------:R-:W-:Y:S01]  /*12a0*/  VIADD R16, R8, 0x59 ;  /* 0x0000005908107836 */ /* 0x000fe20000000000 */
[----:B------:R-:W-:Y:S01]  /*12b0*/  ISETP.GE.AND P2, PT, R10, R9, PT ;  /* 0x000000090a00720c */ /* 0x000fe20003f46270 */
[----:B------:R-:W-:Y:S01]  /*12c0*/  VIADD R10, R8, 0x31 ;  /* 0x00000031080a7836 */ /* 0x000fe20000000000 */
[----:B------:R-:W-:-:S02]  /*12d0*/  FSEL R35, R35, -INF , !P3 ;  /* 0xff80000023237808 */ /* 0x000fc40005800000 */
[----:B------:R-:W-:Y:S02]  /*12e0*/  FSEL R40, R40, -INF , !P6 ;  /* 0xff80000028287808 */ /* 0x000fe40007000000 */
[----:B------:R-:W-:Y:S01]  /*12f0*/  FSEL R27, R42, -INF , !P6 ;  /* 0xff8000002a1b7808 */ /* 0x000fe20007000000 */
[----:B------:R-:W-:Y:S01]  /*1300*/  VIADD R42, R8, 0x99 ;  /* 0x00000099082a7836 */ /* 0x000fe20000000000 */
[-C--:B------:R-:W-:Y:S02]  /*1310*/  ISETP.GE.AND P3, PT, R6, R9.reuse, PT ;  /* 0x000000090600720c */ /* 0x080fe40003f66270 */
[----:B------:R-:W-:Y:S01]  /*1320*/  ISETP.GE.AND P6, PT, R12, R9, PT ;  /* 0x000000090c00720c */ /* 0x000fe20003fc6270 */
[----:B------:R-:W-:Y:S01]  /*1330*/  VIADD R12, R8, 0x39 ;  /* 0x00000039080c7836 */ /* 0x000fe20000000000 */
[----:B------:R-:W-:Y:S02]  /*1340*/  FSEL R6, R37, -INF , !P1 ;  /* 0xff80000025067808 */ /* 0x000fe40004800000 */
[----:B------:R-:W-:-:S02]  /*1350*/  FSEL R44, R44, -INF , !P4 ;  /* 0xff8000002c2c7808 */ /* 0x000fc40006000000 */
[----:B------:R-:W-:Y:S01]  /*1360*/  FSEL R29, R46, -INF , !P4 ;  /* 0xff8000002e1d7808 */ /* 0x000fe20006000000 */
[----:B------:R-:W-:Y:S01]  /*1370*/  VIADD R46, R8, 0xa1 ;  /* 0x000000a1082e7836 */ /* 0x000fe20000000000 */
[----:B------:R-:W-:Y:S02]  /*1380*/  FMNMX R7, R36, R7, !PT ;  /* 0x0000000724077209 */ /* 0x000fe40007800000 */
[-C--:B------:R-:W-:Y:S01]  /*1390*/  ISETP.GE.AND P4, PT, R14, R9.reuse, PT ;  /* 0x000000090e00720c */ /* 0x080fe20003f86270 */
[----:B------:R-:W-:Y:S01]  /*13a0*/  VIADD R14, R8, 0x48 ;  /* 0x00000048080e7836 */ /* 0x000fe20000000000 */
[----:B------:R-:W-:Y:S02]  /*13b0*/  FSEL R39, R39, -INF , !P1 ;  /* 0xff80000027277808 */ /* 0x000fe40004800000 */
[----:B------:R-:W-:Y:S02]  /*13c0*/  ISETP.GE.AND P1, PT, R10, R9, PT ;  /* 0x000000090a00720c */ /* 0x000fe40003f26270 */
[----:B------:R-:W-:-:S02]  /*13d0*/  FSEL R10, R41, -INF , !P5 ;  /* 0xff800000290a7808 */ /* 0x000fc40006800000 */
[----:B------:R-:W-:Y:S02]  /*13e0*/  FSEL R43, R43, -INF , !P5 ;  /* 0xff8000002b2b7808 */ /* 0x000fe40006800000 */
[----:B------:R-:W-:Y:S02]  /*13f0*/  FMNMX R7, R6, R7, !PT ;  /* 0x0000000706077209 */ /* 0x000fe40007800000 */
[-C--:B------:R-:W-:Y:S01]  /*1400*/  ISETP.GE.AND P5, PT, R12, R9.reuse, PT ;  /* 0x000000090c00720c */ /* 0x080fe20003fa6270 */
[----:B------:R-:W-:Y:S01]  /*1410*/  VIADD R12, R8, 0x41 ;  /* 0x00000041080c7836 */ /* 0x000fe20000000000 */
[----:B------:R-:W-:Y:S02]  /*1420*/  FSEL R48, R48, -INF , !P2 ;  /* 0xff80000030307808 */ /* 0x000fe40005000000 */
[----:B------:R-:W-:Y:S01]  /*1430*/  FSEL R33, R50, -INF , !P2 ;  /* 0xff80000032217808 */ /* 0x000fe20005000000 */
[----:B------:R-:W-:Y:S01]  /*1440*/  VIADD R50, R8, 0xa9 ;  /* 0x000000a908327836 */ /* 0x000fe20000000000 */
[----:B------:R-:W-:Y:S01]  /*1450*/  ISETP.GE.AND P2, PT, R14, R9, PT ;  /* 0x000000090e00720c */ /* 0x000fe20003f46270 */
[----:B------:R-:W-:Y:S01]  /*1460*/  VIADD R14, R8, 0x49 ;  /* 0x00000049080e7836 */ /* 0x000fe20000000000 */
[----:B------:R-:W-:-:S02]  /*1470*/  FMNMX R7, R40, R7, !PT ;  /* 0x0000000728077209 */ /* 0x000fc40007800000 */
[----:B------:R-:W-:Y:S02]  /*1480*/  FSEL R11, R45, -INF , !P3 ;  /* 0xff8000002d0b7808 */ /* 0x000fe40005800000 */
[----:B------:R-:W-:Y:S02]  /*1490*/  FSEL R47, R47, -INF , !P3 ;  /* 0xff8000002f2f7808 */ /* 0x000fe40005800000 */
[----:B------:R-:W-:Y:S02]  /*14a0*/  ISETP.GE.AND P3, PT, R12, R9, PT ;  /* 0x000000090c00720c */ /* 0x000fe40003f66270 */
[----:B------:R-:W-:Y:S02]  /*14b0*/  FSEL R12, R49, -INF , !P1 ;  /* 0xff800000310c7808 */ /* 0x000fe40004800000 */
[----:B------:R-:W-:Y:S02]  /*14c0*/  FSEL R51, R51, -INF , !P1 ;  /* 0xff80000033337808 */ /* 0x000fe40004800000 */
[----:B------:R-:W-:-:S02]  /*14d0*/  FMNMX R7, R10, R7, !PT ;  /* 0x000000070a077209 */ /* 0x000fc40007800000 */
[----:B------:R-:W-:Y:S01]  /*14e0*/  ISETP.GE.AND P1, PT, R14, R9, PT ;  /* 0x000000090e00720c */ /* 0x000fe20003f26270 */
[----:B------:R-:W-:Y:S01]  /*14f0*/  VIADD R14, R8, 0x50 ;  /* 0x00000050080e7836 */ /* 0x000fe20000000000 */
[----:B------:R-:W-:Y:S02]  /*1500*/  FMNMX R20, R44, R7, !PT ;  /* 0x000000072c147209 */ /* 0x000fe40007800000 */
[----:B------:R-:W-:Y:S02]  /*1510*/  FSEL R52, R52, -INF , !P6 ;  /* 0xff80000034347808 */ /* 0x000fe40007000000 */
[----:B------:R-:W-:Y:S01]  /*1520*/  FSEL R37, R54, -INF , !P6 ;  /* 0xff80000036257808 */ /* 0x000fe20007000000 */
[----:B------:R-:W-:Y:S01]  /*1530*/  VIADD R54, R8, 0xb1 ;  /* 0x000000b108367836 */ /* 0x000fe20000000000 */
[----:B------:R-:W-:Y:S01]  /*1540*/  ISETP.GE.AND P6, PT, R14, R9, PT ;  /* 0x000000090e00720c */ /* 0x000fe20003fc6270 */
[C---:B------:R-:W-:Y:S01]  /*1550*/  VIADD R14, R8.reuse, 0x51 ;  /* 0x00000051080e7836 */ /* 0x040fe20000000000 */
[----:B------:R-:W-:Y:S01]  /*1560*/  FMNMX R7, R11, R20, !PT ;  /* 0x000000140b077209 */ /* 0x000fe20007800000 */
[----:B------:R-:W-:Y:S01]  /*1570*/  VIADD R20, R8, 0x71 ;  /* 0x0000007108147836 */ /* 0x000fe20000000000 */
[----:B------:R-:W-:-:S02]  /*1580*/  FSEL R13, R53, -INF , !P5 ;  /* 0xff800000350d7808 */ /* 0x000fc40006800000 */
[----:B------:R-:W-:Y:S02]  /*1590*/  FSEL R55, R55, -INF , !P5 ;  /* 0xff80000037377808 */ /* 0x000fe40006800000 */
[----:B------:R-:W-:Y:S02]  /*15a0*/  FMNMX R7, R48, R7, !PT ;  /* 0x0000000730077209 */ /* 0x000fe40007800000 */
[----:B------:R-:W-:Y:S01]  /*15b0*/  ISETP.GE.AND P5, PT, R14, R9, PT ;  /* 0x000000090e00720c */ /* 0x000fe20003fa6270 */
[----:B------:R-:W-:Y:S01]  /*15c0*/  VIADD R14, R8, 0x58 ;  /* 0x00000058080e7836 */ /* 0x000fe20000000000 */
[----:B------:R-:W-:Y:S02]  /*15d0*/  FMNMX R7, R12, R7, !PT ;  /* 0x000000070c077209 */ /* 0x000fe40007800000 */
[----:B------:R-:W-:Y:S02]  /*15e0*/  FSEL R56, R56, -INF , !P4 ;  /* 0xff80000038387808 */ /* 0x000fe40006000000 */
[----:B------:R-:W-:Y:S01]  /*15f0*/  FSEL R41, R58, -INF , !P4 ;  /* 0xff8000003a297808 */ /* 0x000fe20006000000 */
[----:B------:R-:W-:Y:S01]  /*1600*/  VIADD R58, R8, 0xb8 ;  /* 0x000000b8083a7836 */ /* 0x000fe20000000000 */
[----:B------:R-:W-:-:S02]  /*1610*/  ISETP.GE.AND P4, PT, R14, R9, PT ;  /* 0x000000090e00720c */ /* 0x000fc40003f86270 */
[----:B------:R-:W-:Y:S02]  /*1620*/  FSEL R14, R57, -INF , !P3 ;  /* 0xff800000390e7808 */ /* 0x000fe40005800000 */
[----:B------:R-:W-:Y:S02]  /*1630*/  FSEL R59, R59, -INF , !P3 ;  /* 0xff8000003b3b7808 */ /* 0x000fe40005800000 */
[----:B------:R-:W-:Y:S02]  /*1640*/  FMNMX R22, R52, R7, !PT ;  /* 0x0000000734167209 */ /* 0x000fe40007800000 */
[----:B------:R-:W-:Y:S01]  /*1650*/  ISETP.GE.AND P3, PT, R16, R9, PT ;  /* 0x000000091000720c */ /* 0x000fe20003f66270 */
[C---:B------:R-:W-:Y:S01]  /*1660*/  VIADD R16, R8.reuse, 0x60 ;  /* 0x0000006008107836 */ /* 0x040fe20000000000 */
[----:B------:R-:W-:Y:S01]  /*1670*/  FMNMX R7, R13, R22, !PT ;  /* 0x000000160d077209 */ /* 0x000fe20007800000 */
[----:B------:R-:W-:Y:S01]  /*1680*/  VIADD R22, R8, 0x79 ;  /* 0x0000007908167836 */ /* 0x000fe20000000000 */
[----:B------:R-:W-:-:S02]  /*1690*/  FSEL R60, R60, -INF , !P2 ;  /* 0xff8000003c3c7808 */ /* 0x000fc40005000000 */
[----:B------:R-:W-:Y:S01]  /*16a0*/  FSEL R45, R62, -INF , !P2 ;  /* 0xff8000003e2d7808 */ /* 0x000fe20005000000 */
[----:B------:R-:W-:Y:S01]  /*16b0*/  VIADD R62, R8, 0xb9 ;  /* 0x000000b9083e7836 */ /* 0x000fe20000000000 */
[----:B------:R-:W-:Y:S01]  /*16c0*/  ISETP.GE.AND P2, PT, R16, R9, PT ;  /* 0x000000091000720c */ /* 0x000fe20003f46270 */
[----:B------:R-:W-:Y:S01]  /*16d0*/  VIADD R16, R8, 0x61 ;  /* 0x0000006108107836 */ /* 0x000fe20000000000 */
[----:B------:R-:W-:Y:S02]  /*16e0*/  FMNMX R7, R56, R7, !PT ;  /* 0x0000000738077209 */ /* 0x000fe40007800000 */
[----:B------:R-:W-:Y:S02]  /*16f0*/  FSEL R15, R61, -INF , !P1 ;  /* 0xff8000003d0f7808 */ /* 0x000fe40004800000 */
[----:B------:R-:W-:Y:S02]  /*1700*/  FSEL R63, R63, -INF , !P1 ;  /* 0xff8000003f3f7808 */ /* 0x000fe40004800000 */
[----:B------:R-:W-:-:S02]  /*1710*/  FMNMX R7, R14, R7, !PT ;  /* 0x000000070e077209 */ /* 0x000fc40007800000 */
[----:B------:R-:W-:Y:S01]  /*1720*/  ISETP.GE.AND P1, PT, R16, R9, PT ;  /* 0x000000091000720c */ /* 0x000fe20003f26270 */
[----:B------:R-:W-:Y:S01]  /*1730*/  VIADD R16, R8, 0x68 ;  /* 0x0000006808107836 */ /* 0x000fe20000000000 */
[----:B------:R-:W-:Y:S02]  /*1740*/  FMNMX R34, R60, R7, !PT ;  /* 0x000000073c227209 */ /* 0x000fe40007800000 */
[----:B------:R-:W-:Y:S02]  /*1750*/  FSEL R64, R64, -INF , !P6 ;  /* 0xff80000040407808 */ /* 0x000fe40007000000 */
[----:B------:R-:W-:Y:S02]  /*1760*/  FSEL R49, R66, -INF , !P6 ;  /* 0xff80000042317808 */ /* 0x000fe40007000000 */
[----:B------:R-:W-:Y:S02]  /*1770*/  ISETP.GE.AND P6, PT, R16, R9, PT ;  /* 0x000000091000720c */ /* 0x000fe40003fc6270 */
[----:B------:R-:W-:-:S02]  /*1780*/  FSEL R16, R65, -INF , !P5 ;  /* 0xff80000041107808 */ /* 0x000fc40006800000 */
[----:B------:R-:W-:Y:S02]  /*1790*/  FSEL R67, R67, -INF , !P5 ;  /* 0xff80000043437808 */ /* 0x000fe40006800000 */
[----:B------:R-:W-:Y:S01]  /*17a0*/  FMNMX R7, R15, R34, !PT ;  /* 0x000000220f077209 */ /* 0x000fe20007800000 */
[----:B------:R-:W-:Y:S01]  /*17b0*/  VIADD R34, R8, 0x89 ;  /* 0x0000008908227836 */ /* 0x000fe20000000000 */
[----:B------:R-:W-:Y:S01]  /*17c0*/  ISETP.GE.AND P5, PT, R18, R9, PT ;  /* 0x000000091200720c */ /* 0x000fe20003fa6270 */
[----:B------:R-:W-:Y:S01]  /*17d0*/  VIADD R18, R8, 0x70 ;  /* 0x0000007008127836 */ /* 0x000fe20000000000 */
[----:B------:R-:W-:Y:S02]  /*17e0*/  FMNMX R7, R64, R7, !PT ;  /* 0x0000000740077209 */ /* 0x000fe40007800000 */
[----:B------:R-:W-:Y:S02]  /*17f0*/  FSEL R68, R68, -INF , !P4 ;  /* 0xff80000044447808 */ /* 0x000fe40006000000 */
[----:B------:R-:W-:-:S02]  /*1800*/  FSEL R53, R70, -INF , !P4 ;  /* 0xff80000046357808 */ /* 0x000fc40006000000 */
[----:B------:R-:W-:Y:S02]  /*1810*/  ISETP.GE.AND P4, PT, R18, R9, PT ;  /* 0x000000091200720c */ /* 0x000fe40003f86270 */
[----:B------:R-:W-:Y:S02]  /*1820*/  FSEL R18, R69, -INF , !P3 ;  /* 0xff80000045127808 */ /* 0x000fe40005800000 */
[----:B------:R-:W-:Y:S02]  /*1830*/  FSEL R71, R71, -INF , !P3 ;  /* 0xff80000047477808 */ /* 0x000fe40005800000 */
[----:B------:R-:W-:Y:S02]  /*1840*/  FMNMX R7, R16, R7, !PT ;  /* 0x0000000710077209 */ /* 0x000fe40007800000 */
        /* <DEDUP_REMOVED lines=9> */
[-C--:B------:R-:W-:Y:S02]  /*18e0*/  ISETP.GE.AND P1, PT, R22, R9.reuse, PT ;  /* 0x000000091600720c */ /* 0x080fe40003f26270 */
[----:B------:R-:W-:Y:S02]  /*18f0*/  FSEL R22, R76, -INF , !P6 ;  /* 0xff8000004c167808 */ /* 0x000fe40007000000 */
[----:B------:R-:W-:Y:S02]  /*1900*/  FSEL R78, R78, -INF , !P6 ;  /* 0xff8000004e4e7808 */ /* 0x000fe40007000000 */
[----:B------:R-:W-:Y:S02]  /*1910*/  ISETP.GE.AND P6, PT, R26, R9, PT ;  /* 0x000000091a00720c */ /* 0x000fe40003fc6270 */
[----:B------:R-:W-:Y:S02]  /*1920*/  FSEL R26, R77, -INF , !P5 ;  /* 0xff8000004d1a7808 */ /* 0x000fe40006800000 */
[----:B------:R-:W-:-:S02]  /*1930*/  FSEL R79, R79, -INF , !P5 ;  /* 0xff8000004f4f7808 */ /* 0x000fc40006800000 */
[----:B------:R-:W-:Y:S01]  /*1940*/  FMNMX R7, R19, R38, !PT ;  /* 0x0000002613077209 */ /* 0x000fe20007800000 */
[----:B------:R-:W-:Y:S01]  /*1950*/  VIADD R38, R8, 0x91 ;  /* 0x0000009108267836 */ /* 0x000fe20000000000 */
[----:B------:R-:W-:Y:S01]  /*1960*/  ISETP.GE.AND P5, PT, R30, R9, PT ;  /* 0x000000091e00720c */ /* 0x000fe20003fa6270 */
[----:B------:R-:W-:Y:S01]  /*1970*/  VIADD R30, R8, 0x88 ;  /* 0x00000088081e7836 */ /* 0x000fe20000000000 */
[----:B------:R-:W-:Y:S02]  /*1980*/  FMNMX R7, R20, R7, !PT ;  /* 0x0000000714077209 */ /* 0x000fe40007800000 */
[----:B------:R-:W-:Y:S02]  /*1990*/  FSEL R80, R80, -INF , !P4 ;  /* 0xff80000050507808 */ /* 0x000fe40006000000 */
[----:B------:R-:W-:Y:S02]  /*19a0*/  FSEL R82, R82, -INF , !P4 ;  /* 0xff80000052527808 */ /* 0x000fe40006000000 */
[----:B------:R-:W-:-:S02]  /*19b0*/  ISETP.GE.AND P4, PT, R30, R9, PT ;  /* 0x000000091e00720c */ /* 0x000fc40003f86270 */
[----:B------:R-:W-:Y:S02]  /*19c0*/  FSEL R30, R81, -INF , !P3 ;  /* 0xff800000511e7808 */ /* 0x000fe40005800000 */
[----:B------:R-:W-:Y:S02]  /*19d0*/  FSEL R83, R83, -INF , !P3 ;  /* 0xff80000053537808 */ /* 0x000fe40005800000 */
[----:B------:R-:W-:Y:S02]  /*19e0*/  FMNMX R7, R22, R7, !PT ;  /* 0x0000000716077209 */ /* 0x000fe40007800000 */
[----:B------:R-:W-:Y:S01]  /*19f0*/  ISETP.GE.AND P3, PT, R34, R9, PT ;  /* 0x000000092200720c */ /* 0x000fe20003f66270 */
[----:B------:R-:W-:Y:S01]  /*1a00*/  VIADD R34, R8, 0x90 ;  /* 0x0000009008227836 */ /* 0x000fe20000000000 */
[----:B------:R-:W-:Y:S02]  /*1a10*/  FMNMX R7, R26, R7, !PT ;  /* 0x000000071a077209 */ /* 0x000fe40007800000 */
[----:B------:R-:W-:-:S02]  /*1a20*/  FSEL R84, R84, -INF , !P2 ;  /* 0xff80000054547808 */ /* 0x000fc40005000000 */
[----:B------:R-:W-:Y:S02]  /*1a30*/  FSEL R86, R86, -INF , !P2 ;  /* 0xff80000056567808 */ /* 0x000fe40005000000 */
        /* <DEDUP_REMOVED lines=21> */
[----:B------:R-:W-:Y:S02]  /*1b90*/  FMNMX R7, R88, R7, !PT ;  /* 0x0000000758077209 */ /* 0x000fe40007800000 */
        /* <DEDUP_REMOVED lines=22> */
[----:B------:R-:W-:Y:S02]  /*1d00*/  FMNMX R7, R46, R7, !PT ;  /* 0x000000072e077209 */ /* 0x000fe40007800000 */
[----:B------:R-:W-:-:S02]  /*1d10*/  FSEL R58, R105, -INF , !P3 ;  /* 0xff800000693a7808 */ /* 0x000fc40005800000 */
[----:B------:R-:W-:Y:S02]  /*1d20*/  FSEL R107, R107, -INF , !P3 ;  /* 0xff8000006b6b7808 */ /* 0x000fe40005800000 */
[----:B------:R-:W-:Y:S01]  /*1d30*/  ISETP.GE.AND P3, PT, R62, R9, PT ;  /* 0x000000093e00720c */ /* 0x000fe20003f66270 */
[----:B------:R-:W-:Y:S01]  /*1d40*/  VIADD R62, R8, 0xc0 ;  /* 0x000000c0083e7836 */ /* 0x000fe20000000000 */
[----:B------:R-:W-:Y:S02]  /*1d50*/  FMNMX R7, R100, R7, !PT ;  /* 0x0000000764077209 */ /* 0x000fe40007800000 */
[----:B------:R-:W-:Y:S02]  /*1d60*/  FSEL R108, R108, -INF , !P2 ;  /* 0xff8000006c6c7808 */ /* 0x000fe40005000000 */
[----:B------:R-:W-:Y:S02]  /*1d70*/  FSEL R110, R110, -INF , !P2 ;  /* 0xff8000006e6e7808 */ /* 0x000fe40005000000 */
[----:B------:R-:W-:Y:S01]  /*1d80*/  ISETP.GE.AND P2, PT, R62, R9, PT ;  /* 0x000000093e00720c */ /* 0x000fe20003f46270 */
[----:B------:R-:W-:Y:S01]  /*1d90*/  VIADD R62, R8, 0xc1 ;  /* 0x000000c1083e7836 */ /* 0x000fe20000000000 */
[----:B------:R-:W-:-:S02]  /*1da0*/  FMNMX R7, R50, R7, !PT ;  /* 0x0000000732077209 */ /* 0x000fc40007800000 */
[----:B------:R-:W-:Y:S02]  /*1db0*/  FSEL R102, R109, -INF , !P1 ;  /* 0xff8000006d667808 */ /* 0x000fe40004800000 */
[----:B------:R-:W-:Y:S02]  /*1dc0*/  FMNMX R7, R54, R7, !PT ;  /* 0x0000000736077209 */ /* 0x000fe40007800000 */
[----:B------:R-:W-:Y:S02]  /*1dd0*/  FSEL R111, R111, -INF , !P1 ;  /* 0xff8000006f6f7808 */ /* 0x000fe40004800000 */
[----:B------:R-:W-:Y:S01]  /*1de0*/  ISETP.GE.AND P1, PT, R62, R9, PT ;  /* 0x000000093e00720c */ /* 0x000fe20003f26270 */
[----:B------:R-:W-:Y:S01]  /*1df0*/  VIADD R62, R8, 0xc8 ;  /* 0x000000c8083e7836 */ /* 0x000fe20000000000 */
[----:B------:R-:W-:Y:S02]  /*1e00*/  FMNMX R7, R58, R7, !PT ;  /* 0x000000073a077209 */ /* 0x000fe40007800000 */
[----:B------:R-:W-:-:S02]  /*1e10*/  FSEL R112, R112, -INF , !P6 ;  /* 0xff80000070707808 */ /* 0x000fc40007000000 */
[----:B------:R-:W-:Y:S02]  /*1e20*/  FSEL R114, R114, -INF , !P6 ;  /* 0xff80000072727808 */ /* 0x000fe40007000000 */
[----:B------:R-:W-:Y:S01]  /*1e30*/  ISETP.GE.AND P6, PT, R62, R9, PT ;  /* 0x000000093e00720c */ /* 0x000fe20003fc6270 */
[----:B------:R-:W-:Y:S01]  /*1e40*/  VIADD R62, R8, 0xc9 ;  /* 0x000000c9083e7836 */ /* 0x000fe20000000000 */
[----:B------:R-:W-:Y:S02]  /*1e50*/  FMNMX R7, R108, R7, !PT ;  /* 0x000000076c077209 */ /* 0x000fe40007800000 */
[----:B------:R-:W-:Y:S02]  /*1e60*/  FSEL R155, R113, -INF , !P5 ;  /* 0xff800000719b7808 */ /* 0x000fe40006800000 */
[----:B------:R-:W-:Y:S02]  /*1e70*/  FMNMX R7, R102, R7, !PT ;  /* 0x0000000766077209 */ /* 0x000fe40007800000 */
[----:B------:R-:W-:-:S02]  /*1e80*/  FSEL R115, R115, -INF , !P5 ;  /* 0xff80000073737808 */ /* 0x000fc40006800000 */
        /* <DEDUP_REMOVED lines=13> */
[----:B------:R-:W-:Y:S02]  /*1f60*/  FSEL R120, R120, -INF , !P2 ;  /* 0xff80000078787808 */ /* 0x000fe40005000000 */
[----:B------:R-:W-:-:S02]  /*1f70*/  FMNMX R7, R157, R66, !PT ;  /* 0x000000429d077209 */ /* 0x000fc40007800000 */
[----:B------:R-:W-:Y:S02]  /*1f80*/  FSEL R72, R122, -INF , !P2 ;  /* 0xff8000007a487808 */ /* 0x000fe40005000000 */
[----:B------:R-:W-:Y:S01]  /*1f90*/  ISETP.GE.AND P2, PT, R62, R9, PT ;  /* 0x000000093e00720c */ /* 0x000fe20003f46270 */
[----:B------:R-:W-:Y:S01]  /*1fa0*/  VIADD R62, R8, 0xd9 ;  /* 0x000000d9083e7836 */ /* 0x000fe20000000000 */
[----:B------:R-:W-:Y:S02]  /*1fb0*/  FSEL R122, R121, -INF , !P1 ;  /* 0xff800000797a7808 */ /* 0x000fe40004800000 */
[----:B------:R-:W-:Y:S02]  /*1fc0*/  FMNMX R7, R120, R7, !PT ;  /* 0x0000000778077209 */ /* 0x000fe40007800000 */
        /* <DEDUP_REMOVED lines=8> */
[----:B------:R-:W-:Y:S01]  /*2050*/  ISETP.GE.AND P6, PT, R62, R9, PT ;  /* 0x000000093e00720c */ /* 0x000fe20003fc6270 */
[----:B------:R-:W-:Y:S01]  /*2060*/  VIADD R62, R8, 0xe1 ;  /* 0x000000e1083e7836 */ /* 0x000fe20000000000 */
[----:B------:R-:W-:-:S02]  /*2070*/  FSEL R128, R128, -INF , !P4 ;  /* 0xff80000080807808 */ /* 0x000fc40006000000 */
[----:B------:R-:W-:Y:S02]  /*2080*/  FMNMX R7, R159, R66, !PT ;  /* 0x000000429f077209 */ /* 0x000fe40007800000 */
        /* <DEDUP_REMOVED lines=11> */
[----:B------:R-:W-:Y:S02]  /*2140*/  FMNMX R7, R132, R7, !PT ;  /* 0x0000000784077209 */ /* 0x000fe40007800000 */
        /* <DEDUP_REMOVED lines=8> */
[----:B------:R-:W-:Y:S01]  /*21d0*/  ISETP.GE.AND P2, PT, R62, R9, PT ;  /* 0x000000093e00720c */ /* 0x000fe20003f46270 */
[----:B------:R-:W-:Y:S01]  /*21e0*/  VIADD R62, R8, 0xf1 ;  /* 0x000000f1083e7836 */ /* 0x000fe20000000000 */
[----:B------:R-:W-:Y:S02]  /*21f0*/  FSEL R140, R140, -INF , !P4 ;  /* 0xff8000008c8c7808 */ /* 0x000fe40006000000 */
[----:B------:R-:W-:Y:S01]  /*2200*/  FMNMX R7, R137, R66, !PT ;  /* 0x0000004289077209 */ /* 0x000fe20007800000 */
[----:B------:R-:W-:Y:S01]  /*2210*/  VIADD R66, R8, 0xf9 ;  /* 0x000000f908427836 */ /* 0x000fe20000000000 */
[----:B------:R-:W-:Y:S02]  /*2220*/  FSEL R134, R141, -INF , !P3 ;  /* 0xff8000008d867808 */ /* 0x000fe40005800000 */
[----:B------:R-:W-:Y:S02]  /*2230*/  FMNMX R7, R140, R7, !PT ;  /* 0x000000078c077209 */ /* 0x000fe40007800000 */
[----:B------:R-:W-:-:S02]  /*2240*/  FSEL R135, R135, -INF , !P1 ;  /* 0xff80000087877808 */ /* 0x000fc40004800000 */
[----:B------:R-:W-:Y:S01]  /*2250*/  ISETP.GE.AND P1, PT, R62, R9, PT ;  /* 0x000000093e00720c */ /* 0x000fe20003f26270 */
[----:B------:R-:W-:Y:S01]  /*2260*/  VIADD R62, R8, 0xf8 ;  /* 0x000000f8083e7836 */ /* 0x000fe20000000000 */
[----:B------:R-:W-:Y:S02]  /*2270*/  FSEL R144, R144, -INF , !P2 ;  /* 0xff80000090907808 */ /* 0x000fe40005000000 */
[----:B------:R-:W-:Y:S02]  /*2280*/  FMNMX R7, R134, R7, !PT ;  /* 0x0000000786077209 */ /* 0x000fe40007800000 */
[----:B------:R-:W-:Y:S02]  /*2290*/  ISETP.GE.AND P0, PT, R62, R9, PT ;  /* 0x000000093e00720c */ /* 0x000fe40003f06270 */
[----:B------:R-:W-:Y:S02]  /*22a0*/  FSEL R162, R145, -INF , !P1 ;  /* 0xff80000091a27808 */ /* 0x000fe40004800000 */
[----:B------:R-:W-:-:S02]  /*22b0*/  FMNMX R7, R144, R7, !PT ;  /* 0x0000000790077209 */ /* 0x000fc40007800000 */
[----:B------:R-:W-:Y:S02]  /*22c0*/  FSEL R164, R148, -INF , !P0 ;  /* 0xff80000094a47808 */ /* 0x000fe40004000000 */
[----:B------:R-:W-:Y:S02]  /*22d0*/  FMNMX R7, R162, R7, !PT ;  /* 0x00000007a2077209 */ /* 0x000fe40007800000 */
[----:B------:R-:W-:Y:S02]  /*22e0*/  ISETP.GE.AND P0, PT, R66, R9, PT ;  /* 0x000000094200720c */ /* 0x000fe40003f06270 */
[----:B------:R-:W-:Y:S02]  /*22f0*/  FMNMX R7, R164, R7, !PT ;  /* 0x00000007a4077209 */ /* 0x000fe40007800000 */
[----:B------:R-:W-:Y:S02]  /*2300*/  FSEL R148, R149, -INF , !P0 ;  /* 0xff80000095947808 */ /* 0x000fe40004000000 */
[----:B------:R-:W-:-:S02]  /*2310*/  P2R R65, PR, RZ, 0x40 ;  /* 0x00000040ff417803 */ /* 0x000fc40000000000 */
[----:B------:R-:W-:Y:S02]  /*2320*/  FMNMX R57, R148, R7, !PT ;  /* 0x0000000794397209 */ /* 0x000fe40007800000 */
[----:B------:R-:W-:Y:S02]  /*2330*/  FSEL R143, R143, -INF , !P3 ;  /* 0xff8000008f8f7808 */ /* 0x000fe40005800000 */
[----:B------:R-:W-:Y:S01]  /*2340*/  FSEL R142, R142, -INF , !P4 ;  /* 0xff8000008e8e7808 */ /* 0x000fe20006000000 */
[----:B------:R-:W2:Y:S01]  /*2350*/  SHFL.BFLY PT, R66, R57, 0x1, 0x1f ;  /* 0x0c201f0039427f89 */ /* 0x000ea200000e0000 */
[----:B------:R-:W-:Y:S02]  /*2360*/  FSEL R104, R146, -INF , !P2 ;  /* 0xff80000092687808 */ /* 0x000fe40005000000 */
[----:B------:R-:W-:Y:S02]  /*2370*/  FSEL R117, R147, -INF , !P1 ;  /* 0xff80000093757808 */ /* 0x000fe40004800000 */
[----:B------:R-:W-:-:S02]  /*2380*/  FSEL R139, R139, -INF , !P5 ;  /* 0xff8000008b8b7808 */ /* 0x000fc40006800000 */
[----:B------:R-:W-:Y:S02]  /*2390*/  FSEL R133, R151, -INF , !P0 ;  /* 0xff80000097857808 */ /* 0x000fe40004000000 */
[----:B--2---:R-:W-:-:S05]  /*23a0*/  FMNMX R66, R57, R66, !PT ;  /* 0x0000004239427209 */ /* 0x004fca0007800000 */
[----:B------:R-:W2:Y:S02]  /*23b0*/  SHFL.BFLY PT, R7, R66, 0x2, 0x1f ;  /* 0x0c401f0042077f89 */ /* 0x000ea400000e0000 */
[----:B--2---:R-:W-:-:S04]  /*23c0*/  FMNMX R7, R66, R7, !PT ;  /* 0x0000000742077209 */ /* 0x004fc80007800000 */
[----:B------:R-:W-:-:S04]  /*23d0*/  FSETP.NEU.AND P6, PT, R7, -INF , PT ;  /* 0xff8000000700780b */ /* 0x000fc80003fcd000 */
[----:B------:R-:W-:Y:S02]  /*23e0*/  FSEL R165, R7, RZ, P6 ;  /* 0x000000ff07a57208 */ /* 0x000fe40003000000 */
[----:B------:R-:W-:-:S03]  /*23f0*/  ISETP.NE.AND P6, PT, R65, RZ, PT ;  /* 0x000000ff4100720c */ /* 0x000fc60003fc5270 */
[----:B------:R-:W-:Y:S01]  /*2400*/  FMUL R165, R165, UR6 ;  /* 0x00000006a5a57c20 */ /* 0x000fe20008400000 */
[----:B------:R-:W-:Y:S02]  /*2410*/  FSEL R138, R138, -INF , !P6 ;  /* 0xff8000008a8a7808 */ /* 0x000fe40007000000 */
[----:B------:R-:W-:Y:S01]  /*2420*/  ISETP.GE.AND P6, PT, R62, R9, PT ;  /* 0x000000093e00720c */ /* 0x000fe20003fc6270 */
[--C-:B------:R-:W-:Y:S01]  /*2430*/  FFMA R3, R3, UR6, -R165.reuse ;  /* 0x0000000603037c23 */ /* 0x100fe200080008a5 */
[--C-:B------:R-:W-:Y:S01]  /*2440*/  FFMA R24, R24, UR6, -R165.reuse ;  /* 0x0000000618187c23 */ /* 0x100fe200080008a5 */
[--C-:B------:R-:W-:Y:S01]  /*2450*/  FFMA R28, R28, UR6, -R165.reuse ;  /* 0x000000061c1c7c23 */ /* 0x100fe200080008a5 */
[--C-:B------:R-:W-:Y:S01]  /*2460*/  FFMA R2, R2, UR6, -R165.reuse ;  /* 0x0000000602027c23 */ /* 0x100fe200080008a5 */
[--C-:B------:R-:W-:Y:S01]  /*2470*/  FFMA R6, R6, UR6, -R165.reuse ;  /* 0x0000000606067c23 */ /* 0x100fe200080008a5 */
[----:B------:R-:W-:Y:S01]  /*2480*/  FSETP.GEU.AND P3, PT, R3, -126, PT ;  /* 0xc2fc00000300780b */ /* 0x000fe20003f6e000 */
        /* <DEDUP_REMOVED lines=9> */
[----:B------:R-:W-:Y:S01]  /*2520*/  FSEL R125, R150, -INF , !P6 ;  /* 0xff800000967d7808 */ /* 0x000fe20007000000 */
[--C-:B------:R-:W-:Y:S01]  /*2530*/  FFMA R10, R10, UR6, -R165.reuse ;  /* 0x000000060a0a7c23 */ /* 0x100fe200080008a5 */
[----:B------:R-:W-:Y:S01]  /*2540*/  FSETP.GEU.AND P6, PT, R5, -126, PT ;  /* 0xc2fc00000500780b */ /* 0x000fe20003fce000 */
[----:B------:R-:W-:Y:S01]  /*2550*/  @!P3 FMUL R3, R3, 0.5 ;  /* 0x3f0000000303b820 */ /* 0x000fe20000400000 */
[--C-:B------:R-:W-:Y:S01]  /*2560*/  FFMA R44, R44, UR6, -R165.reuse ;  /* 0x000000062c2c7c23 */ /* 0x100fe200080008a5 */
[----:B------:R-:W-:Y:S01]  /*2570*/  @!P4 FMUL R24, R24, 0.5 ;  /* 0x3f0000001818c820 */ /* 0x000fe20000400000 */
[--C-:B------:R-:W-:Y:S01]  /*2580*/  FFMA R11, R11, UR6, -R165.reuse ;  /* 0x000000060b0b7c23 */ /* 0x100fe200080008a5 */
[----:B------:R-:W2:Y:S01]  /*2590*/  MUFU.EX2 R89, R3 ;  /* 0x0000000300597308 */ /* 0x000ea20000000800 */
[----:B------:R-:W-:Y:S01]  /*25a0*/  @!P2 FMUL R28, R28, 0.5 ;  /* 0x3f0000001c1ca820 */ /* 0x000fe20000400000 */
[----:B------:R-:W-:Y:S01]  /*25b0*/  @!P1 FMUL R2, R2, 0.5 ;  /* 0x3f00000002029820 */ /* 0x000fe20000400000 */
[--C-:B------:R-:W-:Y:S01]  /*25c0*/  FFMA R48, R48, UR6, -R165.reuse ;  /* 0x0000000630307c23 */ /* 0x100fe200080008a5 */
[----:B------:R-:W-:Y:S01]  /*25d0*/  @!P5 FMUL R32, R32, 0.5 ;  /* 0x3f0000002020d820 */ /* 0x000fe20000400000 */
[--C-:B------:R-:W-:Y:S01]  /*25e0*/  FFMA R52, R52, UR6, -R165.reuse ;  /* 0x0000000634347c23 */ /* 0x100fe200080008a5 */
[--C-:B------:R-:W-:Y:S01]  /*25f0*/  FFMA R15, R15, UR6, -R165.reuse ;  /* 0x000000060f0f7c23 */ /* 0x100fe200080008a5 */
[--C-:B------:R-:W-:Y:S01]  /*2600*/  FFMA R13, R13, UR6, -R165.reuse ;  /* 0x000000060d0d7c23 */ /* 0x100fe200080008a5 */
[----:B------:R-:W3:Y:S01]  /*2610*/  MUFU.EX2 R81, R24 ;  /* 0x0000001800517308 */ /* 0x000ee20000000800 */
[----:B------:R-:W-:Y:S01]  /*2620*/  @!P6 FMUL R5, R5, 0.5 ;  /* 0x3f0000000505e820 */ /* 0x000fe20000400000 */
[--C-:B------:R-:W-:Y:S01]  /*2630*/  FFMA R56, R56, UR6, -R165.reuse ;  /* 0x0000000638387c23 */ /* 0x100fe200080008a5 */
[--C-:B------:R-:W-:Y:S01]  /*2640*/  FFMA R14, R14, UR6, -R165.reuse ;  /* 0x000000060e0e7c23 */ /* 0x100fe200080008a5 */
[--C-:B------:R-:W-:Y:S01]  /*2650*/  FFMA R60, R60, UR6, -R165.reuse ;  /* 0x000000063c3c7c23 */ /* 0x100fe200080008a5 */
[--C-:B------:R-:W-:Y:S01]  /*2660*/  FFMA R64, R64, UR6, -R165.reuse ;  /* 0x0000000640407c23 */ /* 0x100fe200080008a5 */
[--C-:B------:R-:W-:Y:S01]  /*2670*/  FFMA R16, R16, UR6, -R165.reuse ;  /* 0x0000000610107c23 */ /* 0x100fe200080008a5 */
[--C-:B------:R-:W-:Y:S01]  /*2680*/  FFMA R68, R68, UR6, -R165.reuse ;  /* 0x0000000644447c23 */ /* 0x100fe200080008a5 */
[----:B------:R-:W4:Y:S01]  /*2690*/  MUFU.EX2 R101, R28 ;  /* 0x0000001c00657308 */ /* 0x000f220000000800 */
[----:B--2---:R-:W-:Y:S01]  /*26a0*/  @!P3 FMUL R89, R89, R89 ;  /* 0x000000595959b220 */ /* 0x004fe20000400000 */
[----:B------:R-:W-:Y:S01]  /*26b0*/  FSETP.GEU.AND P3, PT, R6, -126, PT ;  /* 0xc2fc00000600780b */ /* 0x000fe20003f6e000 */
[--C-:B------:R-:W-:Y:S01]  /*26c0*/  FFMA R18, R18, UR6, -R165.reuse ;  /* 0x0000000612127c23 */ /* 0x100fe200080008a5 */
[--C-:B------:R-:W-:Y:S01]  /*26d0*/  FFMA R34, R34, UR6, -R165.reuse ;  /* 0x0000000622227c23 */ /* 0x100fe200080008a5 */
[--C-:B------:R-:W-:Y:S01]  /*26e0*/  FFMA R3, R80, UR6, -R165.reuse ;  /* 0x0000000650037c23 */ /* 0x100fe200080008a5 */
[--C-:B------:R-:W-:Y:S01]  /*26f0*/  FFMA R30, R30, UR6, -R165.reuse ;  /* 0x000000061e1e7c23 */ /* 0x100fe200080008a5 */
[--C-:B------:R-:W-:Y:S01]  /*2700*/  FFMA R88, R88, UR6, -R165.reuse ;  /* 0x0000000658587c23 */ /* 0x100fe200080008a5 */
[----:B------:R2:W5:Y:S01]  /*2710*/  MUFU.EX2 R109, R2 ;  /* 0x00000002006d7308 */ /* 0x0005620000000800 */
[----:B---3--:R-:W-:Y:S01]  /*2720*/  @!P4 FMUL R81, R81, R81 ;  /* 0x000000515151c220 */ /* 0x008fe20000400000 */
[----:B------:R-:W-:Y:S01]  /*2730*/  FSETP.GEU.AND P4, PT, R36, -126, PT ;  /* 0xc2fc00002400780b */ /* 0x000fe20003f8e000 */
[--C-:B------:R-:W-:Y:S01]  /*2740*/  FFMA R46, R46, UR6, -R165.reuse ;  /* 0x000000062e2e7c23 */ /* 0x100fe200080008a5 */
[--C-:B------:R-:W-:Y:S01]  /*2750*/  FFMA R38, R38, UR6, -R165.reuse ;  /* 0x0000000626267c23 */ /* 0x100fe200080008a5 */
[--C-:B------:R-:W-:Y:S01]  /*2760*/  FFMA R42, R42, UR6, -R165.reuse ;  /* 0x000000062a2a7c23 */ /* 0x100fe200080008a5 */
[--C-:B------:R-:W-:Y:S01]  /*2770*/  FFMA R96, R96, UR6, -R165.reuse ;  /* 0x0000000660607c23 */ /* 0x100fe200080008a5 */
[----:B------:R-:W-:Y:S01]  /*2780*/  @!P3 FMUL R6, R6, 0.5 ;  /* 0x3f0000000606b820 */ /* 0x000fe20000400000 */
[----:B------:R3:W1:Y:S01]  /*2790*/  MUFU.EX2 R85, R32 ;  /* 0x0000002000557308 */ /* 0x0006620000000800 */
[----:B--2---:R-:W-:Y:S01]  /*27a0*/  FMNMX R2, R17, R154, !PT ;  /* 0x0000009a11027209 */ /* 0x004fe20007800000 */
[----:B----4-:R-:W-:Y:S01]  /*27b0*/  @!P2 FMUL R101, R101, R101 ;  /* 0x000000656565a220 */ /* 0x010fe20000400000 */
[----:B------:R-:W-:Y:S01]  /*27c0*/  FSETP.GEU.AND P2, PT, R40, -126, PT ;  /* 0xc2fc00002800780b */ /* 0x000fe20003f4e000 */
[--C-:B------:R-:W-:Y:S01]  /*27d0*/  FFMA R50, R50, UR6, -R165.reuse ;  /* 0x0000000632327c23 */ /* 0x100fe200080008a5 */
[----:B------:R-:W-:Y:S01]  /*27e0*/  FMNMX R2, R21, R2, !PT ;  /* 0x0000000215027209 */ /* 0x000fe20007800000 */
[--C-:B------:R-:W-:Y:S01]  /*27f0*/  FFMA R24, R116, UR6, -R165.reuse ;  /* 0x0000000674187c23 */ /* 0x100fe200080008a5 */
[----:B------:R-:W-:Y:S01]  /*2800*/  @!P4 FMUL R36, R36, 0.5 ;  /* 0x3f0000002424c820 */ /* 0x000fe20000400000 */
[----:B------:R-:W2:Y:S01]  /*2810*/  MUFU.EX2 R65, R6 ;  /* 0x0000000600417308 */ /* 0x000ea20000000800 */
[----:B------:R-:W-:Y:S01]  /*2820*/  FMNMX R2, R31, R2, !PT ;  /* 0x000000021f027209 */ /* 0x000fe20007800000 */
[----:B-----5:R-:W-:Y:S01]  /*2830*/  @!P1 FMUL R109, R109, R109 ;  /* 0x0000006d6d6d9220 */ /* 0x020fe20000400000 */
[----:B------:R-:W-:Y:S01]  /*2840*/  FSETP.GEU.AND P1, PT, R10, -126, PT ;  /* 0xc2fc00000a00780b */ /* 0x000fe20003f2e000 */
[--C-:B---3--:R-:W-:Y:S01]  /*2850*/  FFMA R32, R132, UR6, -R165.reuse ;  /* 0x0000000684207c23 */ /* 0x108fe200080008a5 */
[----:B------:R-:W-:Y:S01]  /*2860*/  FMNMX R2, R23, R2, !PT ;  /* 0x0000000217027209 */ /* 0x000fe20007800000 */
[--C-:B------:R-:W-:Y:S01]  /*2870*/  FFMA R162, R162, UR6, -R165.reuse ;  /* 0x00000006a2a27c23 */ /* 0x100fe200080008a5 */
[--C-:B------:R-:W-:Y:S01]  /*2880*/  FFMA R148, R148, UR6, -R165.reuse ;  /* 0x0000000694947c23 */ /* 0x100fe200080008a5 */
[----:B------:R3:W4:Y:S01]  /*2890*/  MUFU.EX2 R69, R5 ;  /* 0x0000000500457308 */ /* 0x0007220000000800 */
[----:B------:R-:W-:Y:S01]  /*28a0*/  FMNMX R2, R35, R2, !PT ;  /* 0x0000000223027209 */ /* 0x000fe20007800000 */
[----:B------:R-:W-:Y:S01]  /*28b0*/  @!P2 FMUL R40, R40, 0.5 ;  /* 0x3f0000002828a820 */ /* 0x000fe20000400000 */
[----:B-1----:R-:W-:Y:S01]  /*28c0*/  @!P5 FMUL R85, R85, R85 ;  /* 0x000000555555d220 */ /* 0x002fe20000400000 */
[----:B------:R-:W-:Y:S01]  /*28d0*/  FSETP.GEU.AND P5, PT, R44, -126, PT ;  /* 0xc2fc00002c00780b */ /* 0x000fe20003fae000 */
[----:B------:R-:W-:Y:S01]  /*28e0*/  FFMA R28, R160, UR6, -R165 ;  /* 0x00000006a01c7c23 */ /* 0x000fe200080008a5 */
[----:B------:R-:W-:-:S02]  /*28f0*/  FMNMX R2, R25, R2, !PT ;  /* 0x0000000219027209 */ /* 0x000fc40007800000 */
[----:B------:R1:W5:Y:S01]  /*2900*/  MUFU.EX2 R97, R36 ;  /* 0x0000002400617308 */ /* 0x0003620000000800 */
[----:B--2---:R-:W-:Y:S01]  /*2910*/  @!P3 FMUL R65, R65, R65 ;  /* 0x000000414141b220 */ /* 0x004fe20000400000 */
[----:B------:R-:W-:Y:S01]  /*2920*/  FSETP.GEU.AND P3, PT, R12, -126, PT ;  /* 0xc2fc00000c00780b */ /* 0x000fe20003f6e000 */
[----:B------:R-:W-:Y:S01]  /*2930*/  @!P1 FMUL R10, R10, 0.5 ;  /* 0x3f0000000a0a9820 */ /* 0x000fe20000400000 */
[----:B------:R-:W-:Y:S01]  /*2940*/  FMNMX R2, R39, R2, !PT ;  /* 0x0000000227027209 */ /* 0x000fe20007800000 */
[--C-:B---3--:R-:W-:Y:S01]  /*2950*/  FFMA R5, R26, UR6, -R165.reuse ;  /* 0x000000061a057c23 */ /* 0x108fe200080008a5 */
[--C-:B------:R-:W-:Y:S02]  /*2960*/  FFMA R26, R124, UR6, -R165.reuse ;  /* 0x000000067c1a7c23 */ /* 0x100fe400080008a5 */
[----:B------:R-:W-:Y:S01]  /*2970*/  FMNMX R2, R27, R2, !PT ;  /* 0x000000021b027209 */ /* 0x000fe20007800000 */
[----:B----4-:R-:W-:Y:S01]  /*2980*/  @!P6 FMUL R69, R69, R69 ;  /* 0x000000454545e220 */ /* 0x010fe20000400000 */
[----:B------:R2:W3:Y:S01]  /*2990*/  MUFU.EX2 R93, R40 ;  /* 0x00000028005d7308 */ /* 0x0004e20000000800 */
[----:B------:R-:W-:Y:S01]  /*29a0*/  FSETP.GEU.AND P6, PT, R11, -126, PT ;  /* 0xc2fc00000b00780b */ /* 0x000fe20003fce000 */
[----:B------:R-:W-:Y:S01]  /*29b0*/  @!P5 FMUL R44, R44, 0.5 ;  /* 0x3f0000002c2cd820 */ /* 0x000fe20000400000 */
[----:B------:R-:W-:Y:S01]  /*29c0*/  FMNMX R2, R43, R2, !PT ;  /* 0x000000022b027209 */ /* 0x000fe20007800000 */
[----:B-1----:R-:W-:Y:S01]  /*29d0*/  FFMA R36, R144, UR6, -R165 ;  /* 0x0000000690247c23 */ /* 0x002fe200080008a5 */
[----:B------:R-:W-:Y:S01]  /*29e0*/  @!P3 FMUL R12, R12, 0.5 ;  /* 0x3f0000000c0cb820 */ /* 0x000fe20000400000 */
[----:B-----5:R-:W-:Y:S01]  /*29f0*/  @!P4 FMUL R97, R97, R97 ;  /* 0x000000616161c220 */ /* 0x020fe20000400000 */
[----:B------:R-:W-:-:S02]  /*2a00*/  FSETP.GEU.AND P4, PT, R48, -126, PT ;  /* 0xc2fc00003000780b */ /* 0x000fc40003f8e000 */
[----:B------:R1:W4:Y:S01]  /*2a10*/  MUFU.EX2 R129, R12 ;  /* 0x0000000c00817308 */ /* 0x0003220000000800 */
[----:B------:R-:W-:Y:S01]  /*2a20*/  FMNMX R2, R29, R2, !PT ;  /* 0x000000021d027209 */ /* 0x000fe20007800000 */
[----:B--2---:R-:W-:-:S03]  /*2a30*/  FFMA R40, R122, UR6, -R165 ;  /* 0x000000067a287c23 */ /* 0x004fc600080008a5 */
[----:B------:R-:W-:Y:S01]  /*2a40*/  FMNMX R2, R47, R2, !PT ;  /* 0x000000022f027209 */ /* 0x000fe20007800000 */
[----:B------:R-:W-:Y:S02]  /*2a50*/  @!P6 FMUL R11, R11, 0.5 ;  /* 0x3f0000000b0be820 */ /* 0x000fe40000400000 */
[----:B------:R-:W2:Y:S01]  /*2a60*/  MUFU.EX2 R57, R10 ;  /* 0x0000000a00397308 */ /* 0x000ea20000000800 */
[----:B------:R-:W-:Y:S01]  /*2a70*/  FMNMX R2, R33, R2, !PT ;  /* 0x0000000221027209 */ /* 0x000fe20007800000 */
[----:B---3--:R-:W-:Y:S01]  /*2a80*/  @!P2 FMUL R93, R93, R93 ;  /* 0x0000005d5d5da220 */ /* 0x008fe20000400000 */
[----:B------:R-:W-:Y:S01]  /*2a90*/  FSETP.GEU.AND P2, PT, R52, -126, PT ;  /* 0xc2fc00003400780b */ /* 0x000fe20003f4e000 */
[----:B------:R-:W-:Y:S01]  /*2aa0*/  @!P4 FMUL R48, R48, 0.5 ;  /* 0x3f0000003030c820 */ /* 0x000fe20000400000 */
[----:B------:R-:W-:Y:S01]  /*2ab0*/  FMNMX R2, R51, R2, !PT ;  /* 0x0000000233027209 */ /* 0x000fe20007800000 */
[----:B-1----:R-:W-:Y:S02]  /*2ac0*/  FFMA R12, R92, UR6, -R165 ;  /* 0x000000065c0c7c23 */ /* 0x002fe400080008a5 */
[----:B------:R-:W1:Y:S01]  /*2ad0*/  MUFU.EX2 R105, R44 ;  /* 0x0000002c00697308 */ /* 0x000e620000000800 */
[----:B------:R-:W-:Y:S01]  /*2ae0*/  FMNMX R2, R37, R2, !PT ;  /* 0x0000000225027209 */ /* 0x000fe20007800000 */
[----:B----4-:R-:W-:Y:S01]  /*2af0*/  @!P3 FMUL R129, R129, R129 ;  /* 0x000000818181b220 */ /* 0x010fe20000400000 */
[----:B------:R-:W-:-:S02]  /*2b00*/  FSETP.GEU.AND P3, PT, R15, -126, PT ;  /* 0xc2fc00000f00780b */ /* 0x000fc40003f6e000 */
[----:B------:R-:W-:-:S03]  /*2b10*/  FMNMX R2, R55, R2, !PT ;  /* 0x0000000237027209 */ /* 0x000fc60007800000 */
[----:B------:R3:W4:Y:S01]  /*2b20*/  MUFU.EX2 R113, R11 ;  /* 0x0000000b00717308 */ /* 0x0007220000000800 */
[----:B------:R-:W-:Y:S01]  /*2b30*/  FMNMX R2, R41, R2, !PT ;  /* 0x0000000229027209 */ /* 0x000fe20007800000 */
[----:B--2---:R-:W-:Y:S01]  /*2b40*/  @!P1 FMUL R57, R57, R57 ;  /* 0x0000003939399220 */ /* 0x004fe20000400000 */
[----:B------:R-:W-:Y:S01]  /*2b50*/  FSETP.GEU.AND P1, PT, R13, -126, PT ;  /* 0xc2fc00000d00780b */ /* 0x000fe20003f2e000 */
[----:B------:R-:W-:Y:S01]  /*2b60*/  @!P2 FMUL R52, R52, 0.5 ;  /* 0x3f0000003434a820 */ /* 0x000fe20000400000 */
[----:B------:R-:W-:-:S03]  /*2b70*/  FMNMX R2, R59, R2, !PT ;  /* 0x000000023b027209 */ /* 0x000fc60007800000 */
[----:B------:R2:W5:Y:S01]  /*2b80*/  MUFU.EX2 R121, R48 ;  /* 0x0000003000797308 */ /* 0x0005620000000800 */
[----:B-1----:R-:W-:Y:S01]  /*2b90*/  @!P5 FMUL R105, R105, R105 ;  /* 0x000000696969d220 */ /* 0x002fe20000400000 */
[----:B------:R-:W-:Y:S01]  /*2ba0*/  FSETP.GEU.AND P5, PT, R56, -126, PT ;  /* 0xc2fc00003800780b */ /* 0x000fe20003fae000 */
[----:B------:R-:W-:Y:S01]  /*2bb0*/  @!P3 FMUL R15, R15, 0.5 ;  /* 0x3f0000000f0fb820 */ /* 0x000fe20000400000 */
[----:B------:R-:W-:Y:S01]  /*2bc0*/  FMNMX R2, R45, R2, !PT ;  /* 0x000000022d027209 */ /* 0x000fe20007800000 */
[--C-:B---3--:R-:W-:Y:S01]  /*2bd0*/  FFMA R11, R22, UR6, -R165.reuse ;  /* 0x00000006160b7c23 */ /* 0x108fe200080008a5 */
[--C-:B------:R-:W-:Y:S02]  /*2be0*/  FFMA R22, R112, UR6, -R165.reuse ;  /* 0x0000000670167c23 */ /* 0x100fe400080008a5 */
[----:B------:R1:W3:Y:S01]  /*2bf0*/  MUFU.EX2 R136, R52 ;  /* 0x0000003400887308 */ /* 0x0002e20000000800 */
[----:B----4-:R-:W-:Y:S01]  /*2c00*/  @!P6 FMUL R113, R113, R113 ;  /* 0x000000717171e220 */ /* 0x010fe20000400000 */
[----:B------:R-:W-:Y:S01]  /*2c10*/  FSETP.GEU.AND P6, PT, R14, -126, PT ;  /* 0xc2fc00000e00780b */ /* 0x000fe20003fce000 */
[----:B------:R-:W-:Y:S01]  /*2c20*/  @!P1 FMUL R13, R13, 0.5 ;  /* 0x3f0000000d0d9820 */ /* 0x000fe20000400000 */
[----:B------:R-:W-:Y:S01]  /*2c30*/  FMNMX R2, R63, R2, !PT ;  /* 0x000000023f027209 */ /* 0x000fe20007800000 */
[----:B--2---:R-:W-:-:S02]  /*2c40*/  FFMA R48, R130, UR6, -R165 ;  /* 0x0000000682307c23 */ /* 0x004fc400080008a5 */
[----:B------:R-:W-:Y:S01]  /*2c50*/  @!P5 FMUL R56, R56, 0.5 ;  /* 0x3f0000003838d820 */ /* 0x000fe20000400000 */
[----:B------:R2:W4:Y:S01]  /*2c60*/  MUFU.EX2 R156, R15 ;  /* 0x0000000f009c7308 */ /* 0x0005220000000800 */
[----:B-----5:R-:W-:Y:S01]  /*2c70*/  @!P4 FMUL R121, R121, R121 ;  /* 0x000000797979c220 */ /* 0x020fe20000400000 */
[----:B------:R-:W-:Y:S01]  /*2c80*/  FSETP.GEU.AND P4, PT, R60, -126, PT ;  /* 0xc2fc00003c00780b */ /* 0x000fe20003f8e000 */
[----:B-1----:R-:W-:Y:S01]  /*2c90*/  FFMA R52, R159, UR6, -R165 ;  /* 0x000000069f347c23 */ /* 0x002fe200080008a5 */
[----:B------:R-:W-:-:S03]  /*2ca0*/  FMNMX R2, R49, R2, !PT ;  /* 0x0000000231027209 */ /* 0x000fc60007800000 */
[----:B------:R-:W-:Y:S01]  /*2cb0*/  @!P6 FMUL R14, R14, 0.5 ;  /* 0x3f0000000e0ee820 */ /* 0x000fe20000400000 */
[----:B------:R1:W5:Y:S01]  /*2cc0*/  MUFU.EX2 R141, R13 ;  /* 0x0000000d008d7308 */ /* 0x0003620000000800 */
[----:B------:R-:W-:Y:S01]  /*2cd0*/  FMNMX R2, R67, R2, !PT ;  /* 0x0000000243027209 */ /* 0x000fe20007800000 */
[----:B---3--:R-:W-:Y:S01]  /*2ce0*/  @!P2 FMUL R136, R136, R136 ;  /* 0x000000888888a220 */ /* 0x008fe20000400000 */
[----:B------:R-:W-:Y:S01]  /*2cf0*/  FSETP.GEU.AND P2, PT, R64, -126, PT ;  /* 0xc2fc00004000780b */ /* 0x000fe20003f4e000 */
[--C-:B--2---:R-:W-:Y:S01]  /*2d00*/  FFMA R15, R19, UR6, -R165.reuse ;  /* 0x00000006130f7c23 */ /* 0x104fe200080008a5 */
[----:B------:R-:W-:Y:S02]  /*2d10*/  FMNMX R2, R53, R2, !PT ;  /* 0x0000000235027209 */ /* 0x000fe40007800000 */
[----:B------:R-:W-:Y:S01]  /*2d20*/  @!P4 FMUL R60, R60, 0.5 ;  /* 0x3f0000003c3cc820 */ /* 0x000fe20000400000 */
[----:B------:R2:W3:Y:S01]  /*2d30*/  MUFU.EX2 R145, R56 ;  /* 0x0000003800917308 */ /* 0x0004e20000000800 */
[--C-:B-1----:R-:W-:Y:S01]  /*2d40*/  FFMA R13, R20, UR6, -R165.reuse ;  /* 0x00000006140d7c23 */ /* 0x102fe200080008a5 */
[----:B----4-:R-:W-:Y:S01]  /*2d50*/  @!P3 FMUL R156, R156, R156 ;  /* 0x0000009c9c9cb220 */ /* 0x010fe20000400000 */
[----:B------:R-:W-:Y:S01]  /*2d60*/  FMNMX R19, R71, R2, !PT ;  /* 0x0000000247137209 */ /* 0x000fe20007800000 */
[----:B------:R-:W-:-:S02]  /*2d70*/  FFMA R20, R120, UR6, -R165 ;  /* 0x0000000678147c23 */ /* 0x000fc400080008a5 */
[----:B------:R-:W-:Y:S02]  /*2d80*/  FSETP.GEU.AND P3, PT, R13, -126, PT ;  /* 0xc2fc00000d00780b */ /* 0x000fe40003f6e000 */
[----:B------:R1:W4:Y:S01]  /*2d90*/  MUFU.EX2 R161, R14 ;  /* 0x0000000e00a17308 */ /* 0x0003220000000800 */
[----:B------:R-:W-:Y:S01]  /*2da0*/  FMNMX R2, R74, R19, !PT ;  /* 0x000000134a027209 */ /* 0x000fe20007800000 */
[----:B-----5:R-:W-:Y:S01]  /*2db0*/  @!P1 FMUL R141, R141, R141 ;  /* 0x0000008d8d8d9220 */ /* 0x020fe20000400000 */
[----:B------:R-:W-:Y:S01]  /*2dc0*/  FSETP.GEU.AND P1, PT, R16, -126, PT ;  /* 0xc2fc00001000780b */ /* 0x000fe20003f2e000 */
[----:B------:R-:W-:Y:S01]  /*2dd0*/  @!P2 FMUL R64, R64, 0.5 ;  /* 0x3f0000004040a820 */ /* 0x000fe20000400000 */
[----:B------:R-:W-:Y:S01]  /*2de0*/  FMNMX R19, R75, R2, !PT ;  /* 0x000000024b137209 */ /* 0x000fe20007800000 */
[--C-:B--2---:R-:W-:Y:S02]  /*2df0*/  FFMA R56, R155, UR6, -R165.reuse ;  /* 0x000000069b387c23 */ /* 0x104fe400080008a5 */
[----:B------:R-:W2:Y:S01]  /*2e00*/  MUFU.EX2 R158, R60 ;  /* 0x0000003c009e7308 */ /* 0x000ea20000000800 */
[----:B---3--:R-:W-:Y:S01]  /*2e10*/  @!P5 FMUL R145, R145, R145 ;  /* 0x000000919191d220 */ /* 0x008fe20000400000 */
[----:B------:R-:W-:Y:S01]  /*2e20*/  FSETP.GEU.AND P5, PT, R68, -126, PT ;  /* 0xc2fc00004400780b */ /* 0x000fe20003fae000 */
[----:B------:R-:W-:Y:S01]  /*2e30*/  @!P3 FMUL R13, R13, 0.5 ;  /* 0x3f0000000d0db820 */ /* 0x000fe20000400000 */
[----:B------:R-:W-:Y:S01]  /*2e40*/  FMNMX R2, R78, R19, !PT ;  /* 0x000000134e027209 */ /* 0x000fe20007800000 */
[--C-:B-1----:R-:W-:Y:S01]  /*2e50*/  FFMA R14, R54, UR6, -R165.reuse ;  /* 0x00000006360e7c23 */ /* 0x102fe200080008a5 */
[----:B------:R-:W-:-:S02]  /*2e60*/  FFMA R54, R157, UR6, -R165 ;  /* 0x000000069d367c23 */ /* 0x000fc400080008a5 */
[----:B------:R-:W1:Y:S01]  /*2e70*/  MUFU.EX2 R153, R64 ;  /* 0x0000004000997308 */ /* 0x000e620000000800 */
[----:B----4-:R-:W-:Y:S01]  /*2e80*/  @!P6 FMUL R161, R161, R161 ;  /* 0x000000a1a1a1e220 */ /* 0x010fe20000400000 */
[----:B------:R-:W-:Y:S01]  /*2e90*/  FSETP.GEU.AND P6, PT, R18, -126, PT ;  /* 0xc2fc00001200780b */ /* 0x000fe20003fce000 */
[----:B------:R-:W-:Y:S01]  /*2ea0*/  @!P1 FMUL R16, R16, 0.5 ;  /* 0x3f00000010109820 */ /* 0x000fe20000400000 */
[----:B------:R-:W-:Y:S02]  /*2eb0*/  FMNMX R19, R79, R2, !PT ;  /* 0x000000024f137209 */ /* 0x000fe40007800000 */
[----:B------:R-:W-:Y:S01]  /*2ec0*/  FSETP.GEU.AND P0, PT, R54, -126, PT ;  /* 0xc2fc00003600780b */ /* 0x000fe20003f0e000 */
[----:B------:R-:W-:Y:S01]  /*2ed0*/  @!P5 FMUL R68, R68, 0.5 ;  /* 0x3f0000004444d820 */ /* 0x000fe20000400000 */
[----:B------:R-:W3:Y:S01]  /*2ee0*/  MUFU.EX2 R13, R13 ;  /* 0x0000000d000d7308 */ /* 0x000ee20000000800 */
[----:B--2---:R-:W-:Y:S01]  /*2ef0*/  @!P4 FMUL R158, R158, R158 ;  /* 0x0000009e9e9ec220 */ /* 0x004fe20000400000 */
[----:B------:R-:W-:-:S02]  /*2f00*/  FSETP.GEU.AND P4, PT, R15, -126, PT ;  /* 0xc2fc00000f00780b */ /* 0x000fc40003f8e000 */
[----:B------:R-:W-:-:S03]  /*2f10*/  FMNMX R2, R82, R19, !PT ;  /* 0x0000001352027209 */ /* 0x000fc60007800000 */
[----:B------:R-:W-:Y:S01]  /*2f20*/  @!P6 FMUL R18, R18, 0.5 ;  /* 0x3f0000001212e820 */ /* 0x000fe20000400000 */
[----:B------:R-:W-:Y:S01]  /*2f30*/  FMNMX R19, R83, R2, !PT ;  /* 0x0000000253137209 */ /* 0x000fe20007800000 */
[----:B------:R2:W4:Y:S01]  /*2f40*/  MUFU.EX2 R152, R16 ;  /* 0x0000001000987308 */ /* 0x0005220000000800 */
[----:B-1----:R-:W-:Y:S01]  /*2f50*/  @!P2 FMUL R153, R153, R153 ;  /* 0x000000999999a220 */ /* 0x002fe20000400000 */
[----:B------:R-:W-:Y:S01]  /*2f60*/  FSETP.GEU.AND P2, PT, R11, -126, PT ;  /* 0xc2fc00000b00780b */ /* 0x000fe20003f4e000 */
[----:B------:R-:W-:Y:S01]  /*2f70*/  @!P0 FMUL R54, R54, 0.5 ;  /* 0x3f00000036368820 */ /* 0x000fe20000400000 */
[----:B------:R-:W-:Y:S02]  /*2f80*/  FMNMX R6, R86, R19, !PT ;  /* 0x0000001356067209 */ /* 0x000fe40007800000 */
[----:B------:R-:W-:Y:S02]  /*2f90*/  @!P4 FMUL R15, R15, 0.5 ;  /* 0x3f0000000f0fc820 */ /* 0x000fe40000400000 */
[----:B------:R1:W5:Y:S01]  /*2fa0*/  MUFU.EX2 R149, R68 ;  /* 0x0000004400957308 */ /* 0x0003620000000800 */
[----:B------:R-:W-:Y:S01]  /*2fb0*/  FMNMX R19, R87, R6, !PT ;  /* 0x0000000657137209 */ /* 0x000fe20007800000 */
[----:B---3--:R-:W-:Y:S01]  /*2fc0*/  @!P3 FMUL R13, R13, R13 ;  /* 0x0000000d0d0db220 */ /* 0x008fe20000400000 */
[----:B------:R-:W-:Y:S01]  /*2fd0*/  FSETP.GEU.AND P3, PT, R34, -126, PT ;  /* 0xc2fc00002200780b */ /* 0x000fe20003f6e000 */
[----:B--2---:R-:W-:Y:S01]  /*2fe0*/  FFMA R16, R100, UR6, -R165 ;  /* 0x0000000664107c23 */ /* 0x004fe200080008a5 */
[----:B------:R-:W-:-:S02]  /*2ff0*/  FMNMX R6, R90, R19, !PT ;  /* 0x000000135a067209 */ /* 0x000fc40007800000 */
[----:B------:R-:W-:Y:S01]  /*3000*/  @!P2 FMUL R11, R11, 0.5 ;  /* 0x3f0000000b0ba820 */ /* 0x000fe20000400000 */
[----:B------:R2:W3:Y:S01]  /*3010*/  MUFU.EX2 R147, R18 ;  /* 0x0000001200937308 */ /* 0x0004e20000000800 */
[----:B------:R-:W-:Y:S01]  /*3020*/  FMNMX R19, R91, R6, !PT ;  /* 0x000000065b137209 */ /* 0x000fe20007800000 */
[----:B----4-:R-:W-:Y:S01]  /*3030*/  @!P1 FMUL R152, R152, R152 ;  /* 0x0000009898989220 */ /* 0x010fe20000400000 */
[----:B------:R-:W-:Y:S01]  /*3040*/  FSETP.GEU.AND P1, PT, R5, -126, PT ;  /* 0xc2fc00000500780b */ /* 0x000fe20003f2e000 */
[----:B-1----:R-:W-:Y:S01]  /*3050*/  FFMA R68, R84, UR6, -R165 ;  /* 0x0000000654447c23 */ /* 0x002fe200080008a5 */
[----:B------:R-:W-:-:S03]  /*3060*/  FMNMX R6, R94, R19, !PT ;  /* 0x000000135e067209 */ /* 0x000fc60007800000 */
[----:B------:R-:W1:Y:S01]  /*3070*/  MUFU.EX2 R15, R15 ;  /* 0x0000000f000f7308 */ /* 0x000e620000000800 */
[----:B-----5:R-:W-:Y:S01]  /*3080*/  @!P5 FMUL R149, R149, R149 ;  /* 0x000000959595d220 */ /* 0x020fe20000400000 */
[----:B------:R-:W-:Y:S01]  /*3090*/  FSETP.GEU.AND P5, PT, R3, -126, PT ;  /* 0xc2fc00000300780b */ /* 0x000fe20003fae000 */
[----:B------:R-:W-:Y:S01]  /*30a0*/  @!P3 FMUL R34, R34, 0.5 ;  /* 0x3f0000002222b820 */ /* 0x000fe20000400000 */
[----:B------:R-:W-:Y:S01]  /*30b0*/  FMNMX R19, R95, R6, !PT ;  /* 0x000000065f137209 */ /* 0x000fe20007800000 */
[----:B--2---:R-:W-:-:S03]  /*30c0*/  FFMA R18, R108, UR6, -R165 ;  /* 0x000000066c127c23 */ /* 0x004fc600080008a5 */
[----:B------:R-:W2:Y:S01]  /*30d0*/  MUFU.EX2 R11, R11 ;  /* 0x0000000b000b7308 */ /* 0x000ea20000000800 */
[----:B---3--:R-:W-:Y:S01]  /*30e0*/  @!P6 FMUL R147, R147, R147 ;  /* 0x000000939393e220 */ /* 0x008fe20000400000 */
[----:B------:R-:W-:Y:S01]  /*30f0*/  FSETP.GEU.AND P6, PT, R30, -126, PT ;  /* 0xc2fc00001e00780b */ /* 0x000fe20003fce000 */
[----:B------:R-:W-:Y:S01]  /*3100*/  @!P1 FMUL R5, R5, 0.5 ;  /* 0x3f00000005059820 */ /* 0x000fe20000400000 */
[----:B------:R-:W-:-:S03]  /*3110*/  FMNMX R6, R98, R19, !PT ;  /* 0x0000001362067209 */ /* 0x000fc60007800000 */
[----:B------:R-:W-:Y:S01]  /*3120*/  @!P5 FMUL R3, R3, 0.5 ;  /* 0x3f0000000303d820 */ /* 0x000fe20000400000 */
[----:B------:R3:W4:Y:S01]  /*3130*/  MUFU.EX2 R66, R34 ;  /* 0x0000002200427308 */ /* 0x0007220000000800 */
[----:B-1----:R-:W-:Y:S01]  /*3140*/  @!P4 FMUL R15, R15, R15 ;  /* 0x0000000f0f0fc220 */ /* 0x002fe20000400000 */
[----:B------:R-:W-:Y:S02]  /*3150*/  FSETP.GEU.AND P4, PT, R68, -126, PT ;  /* 0xc2fc00004400780b */ /* 0x000fe40003f8e000 */
[----:B------:R-:W-:-:S03]  /*3160*/  FMNMX R6, R99, R6, !PT ;  /* 0x0000000663067209 */ /* 0x000fc60007800000 */
[----:B------:R-:W-:Y:S01]  /*3170*/  @!P6 FMUL R30, R30, 0.5 ;  /* 0x3f0000001e1ee820 */ /* 0x000fe20000400000 */
[----:B------:R-:W-:Y:S01]  /*3180*/  FMNMX R10, R61, R6, !PT ;  /* 0x000000063d0a7209 */ /* 0x000fe20007800000 */
[----:B------:R-:W1:Y:S01]  /*3190*/  MUFU.EX2 R5, R5 ;  /* 0x0000000500057308 */ /* 0x000e620000000800 */
[----:B--2---:R-:W-:Y:S01]  /*31a0*/  @!P2 FMUL R11, R11, R11 ;  /* 0x0000000b0b0ba220 */ /* 0x004fe20000400000 */
[----:B------:R-:W-:Y:S01]  /*31b0*/  FSETP.GEU.AND P2, PT, R88, -126, PT ;  /* 0xc2fc00005800780b */ /* 0x000fe20003f4e000 */
[----:B---3--:R-:W-:Y:S01]  /*31c0*/  FFMA R34, R140, UR6, -R165 ;  /* 0x000000068c227c23 */ /* 0x008fe200080008a5 */
[----:B------:R-:W-:Y:S02]  /*31d0*/  FMNMX R19, R103, R10, !PT ;  /* 0x0000000a67137209 */ /* 0x000fe40007800000 */
[----:B------:R-:W-:Y:S02]  /*31e0*/  @!P4 FMUL R68, R68, 0.5 ;  /* 0x3f0000004444c820 */ /* 0x000fe40000400000 */
[----:B------:R-:W2:Y:S01]  /*31f0*/  MUFU.EX2 R3, R3 ;  /* 0x0000000300037308 */ /* 0x000ea20000000800 */
[----:B------:R-:W-:Y:S01]  /*3200*/  FMNMX R10, R106, R19, !PT ;  /* 0x000000136a0a7209 */ /* 0x000fe20007800000 */
[----:B----4-:R-:W-:Y:S01]  /*3210*/  @!P3 FMUL R66, R66, R66 ;  /* 0x000000424242b220 */ /* 0x010fe20000400000 */
[----:B------:R-:W-:-:S02]  /*3220*/  FSETP.GEU.AND P3, PT, R46, -126, PT ;  /* 0xc2fc00002e00780b */ /* 0x000fc40003f6e000 */
[----:B------:R-:W-:Y:S02]  /*3230*/  FMNMX R19, R107, R10, !PT ;  /* 0x0000000a6b137209 */ /* 0x000fe40007800000 */
[----:B------:R-:W-:Y:S01]  /*3240*/  @!P2 FMUL R88, R88, 0.5 ;  /* 0x3f0000005858a820 */ /* 0x000fe20000400000 */
[----:B------:R3:W4:Y:S01]  /*3250*/  MUFU.EX2 R70, R30 ;  /* 0x0000001e00467308 */ /* 0x0007220000000800 */
[----:B------:R-:W-:Y:S01]  /*3260*/  FMNMX R10, R110, R19, !PT ;  /* 0x000000136e0a7209 */ /* 0x000fe20007800000 */
[----:B-1----:R-:W-:Y:S01]  /*3270*/  @!P1 FMUL R5, R5, R5 ;  /* 0x0000000505059220 */ /* 0x002fe20000400000 */
[----:B------:R-:W-:Y:S02]  /*3280*/  FSETP.GEU.AND P1, PT, R38, -126, PT ;  /* 0xc2fc00002600780b */ /* 0x000fe40003f2e000 */
[----:B------:R-:W-:-:S03]  /*3290*/  FMNMX R19, R111, R10, !PT ;  /* 0x0000000a6f137209 */ /* 0x000fc60007800000 */
[----:B------:R-:W1:Y:S01]  /*32a0*/  MUFU.EX2 R68, R68 ;  /* 0x0000004400447308 */ /* 0x000e620000000800 */
[----:B--2---:R-:W-:Y:S01]  /*32b0*/  @!P5 FMUL R3, R3, R3 ;  /* 0x000000030303d220 */ /* 0x004fe20000400000 */
[----:B------:R-:W-:Y:S01]  /*32c0*/  FSETP.GEU.AND P5, PT, R12, -126, PT ;  /* 0xc2fc00000c00780b */ /* 0x000fe20003fae000 */
[----:B------:R-:W-:Y:S01]  /*32d0*/  @!P3 FMUL R46, R46, 0.5 ;  /* 0x3f0000002e2eb820 */ /* 0x000fe20000400000 */
[----:B------:R-:W-:Y:S01]  /*32e0*/  FMNMX R10, R114, R19, !PT ;  /* 0x00000013720a7209 */ /* 0x000fe20007800000 */
[----:B---3--:R-:W-:-:S03]  /*32f0*/  FFMA R30, R128, UR6, -R165 ;  /* 0x00000006801e7c23 */ /* 0x008fc600080008a5 */
[----:B------:R-:W2:Y:S01]  /*3300*/  MUFU.EX2 R2, R88 ;  /* 0x0000005800027308 */ /* 0x000ea20000000800 */
[----:B----4-:R-:W-:Y:S01]  /*3310*/  @!P6 FMUL R70, R70, R70 ;  /* 0x000000464646e220 */ /* 0x010fe20000400000 */
        /* <DEDUP_REMOVED lines=10> */
[----:B------:R1:W5:Y:S01]  /*33c0*/  MUFU.EX2 R44, R38 ;  /* 0x00000026002c7308 */ /* 0x0003620000000800 */
[----:B--2---:R-:W-:Y:S01]  /*33d0*/  @!P2 FMUL R2, R2, R2 ;  /* 0x000000020202a220 */ /* 0x004fe20000400000 */
[----:B------:R-:W-:Y:S01]  /*33e0*/  FSETP.GEU.AND P2, PT, R16, -126, PT ;  /* 0xc2fc00001000780b */ /* 0x000fe20003f4e000 */
[--C-:B---3--:R-:W-:Y:S01]  /*33f0*/  FFMA R46, R134, UR6, -R165.reuse ;  /* 0x00000006862e7c23 */ /* 0x108fe200080008a5 */
[----:B------:R-:W-:Y:S02]  /*3400*/  FMNMX R10, R72, R19, !PT ;  /* 0x00000013480a7209 */ /* 0x000fe40007800000 */
[----:B------:R-:W-:Y:S02]  /*3410*/  @!P4 FMUL R96, R96, 0.5 ;  /* 0x3f0000006060c820 */ /* 0x000fe40000400000 */
[----:B------:R2:W3:Y:S01]  /*3420*/  MUFU.EX2 R64, R42 ;  /* 0x0000002a00407308 */ /* 0x0004e20000000800 */
[----:B------:R-:W-:Y:S01]  /*3430*/  FMNMX R10, R123, R10, !PT ;  /* 0x0000000a7b0a7209 */ /* 0x000fe20007800000 */
[----:B----4-:R-:W-:Y:S01]  /*3440*/  @!P3 FMUL R62, R62, R62 ;  /* 0x0000003e3e3eb220 */ /* 0x010fe20000400000 */
[----:B-1----:R-:W-:-:S02]  /*3450*/  FFMA R38, R137, UR6, -R165 ;  /* 0x0000000689267c23 */ /* 0x002fc400080008a5 */
[----:B------:R-:W-:Y:S02]  /*3460*/  FMNMX R10, R73, R10, !PT ;  /* 0x0000000a490a7209 */ /* 0x000fe40007800000 */
[----:B------:R-:W-:Y:S01]  /*3470*/  @!P2 FMUL R16, R16, 0.5 ;  /* 0x3f0000001010a820 */ /* 0x000fe20000400000 */
[----:B------:R-:W1:Y:S01]  /*3480*/  MUFU.EX2 R12, R12 ;  /* 0x0000000c000c7308 */ /* 0x000e620000000800 */
[--C-:B--2---:R-:W-:Y:S01]  /*3490*/  FFMA R42, R58, UR6, -R165.reuse ;  /* 0x000000063a2a7c23 */ /* 0x104fe200080008a5 */
[----:B------:R-:W-:Y:S01]  /*34a0*/  FFMA R58, R102, UR6, -R165 ;  /* 0x00000006663a7c23 */ /* 0x000fe200080008a5 */
[----:B------:R-:W-:Y:S01]  /*34b0*/  FMNMX R19, R127, R10, !PT ;  /* 0x0000000a7f137209 */ /* 0x000fe20007800000 */
[----:B-----5:R-:W-:Y:S01]  /*34c0*/  @!P1 FMUL R44, R44, R44 ;  /* 0x0000002c2c2c9220 */ /* 0x020fe20000400000 */
[----:B------:R-:W-:Y:S02]  /*34d0*/  FSETP.GEU.AND P1, PT, R50, -126, PT ;  /* 0xc2fc00003200780b */ /* 0x000fe40003f2e000 */
[----:B------:R-:W-:Y:S01]  /*34e0*/  FSETP.GEU.AND P3, PT, R58, -126, PT ;  /* 0xc2fc00003a00780b */ /* 0x000fe20003f6e000 */
[----:B------:R-:W2:Y:S01]  /*34f0*/  MUFU.EX2 R6, R96 ;  /* 0x0000006000067308 */ /* 0x000ea20000000800 */
[----:B------:R-:W-:Y:S01]  /*3500*/  FMNMX R10, R76, R19, !PT ;  /* 0x000000134c0a7209 */ /* 0x000fe20007800000 */
[----:B---3--:R-:W-:Y:S01]  /*3510*/  @!P6 FMUL R64, R64, R64 ;  /* 0x000000404040e220 */ /* 0x008fe20000400000 */
[----:B------:R-:W-:-:S02]  /*3520*/  FSETP.GEU.AND P6, PT, R42, -126, PT ;  /* 0xc2fc00002a00780b */ /* 0x000fc40003fce000 */
[----:B------:R-:W-:-:S03]  /*3530*/  FMNMX R10, R131, R10, !PT ;  /* 0x0000000a830a7209 */ /* 0x000fc60007800000 */
[----:B------:R-:W3:Y:S01]  /*3540*/  MUFU.EX2 R16, R16 ;  /* 0x0000001000107308 */ /* 0x000ee20000000800 */
[----:B-1----:R-:W-:Y:S01]  /*3550*/  @!P5 FMUL R12, R12, R12 ;  /* 0x0000000c0c0cd220 */ /* 0x002fe20000400000 */
[----:B------:R-:W-:Y:S01]  /*3560*/  FSETP.GEU.AND P5, PT, R14, -126, PT ;  /* 0xc2fc00000e00780b */ /* 0x000fe20003fae000 */
[----:B------:R-:W-:Y:S01]  /*3570*/  @!P1 FMUL R50, R50, 0.5 ;  /* 0x3f00000032329820 */ /* 0x000fe20000400000 */
[----:B------:R-:W-:Y:S01]  /*3580*/  @!P3 FMUL R58, R58, 0.5 ;  /* 0x3f0000003a3ab820 */ /* 0x000fe20000400000 */
[----:B------:R-:W-:-:S03]  /*3590*/  FMNMX R10, R77, R10, !PT ;  /* 0x0000000a4d0a7209 */ /* 0x000fc60007800000 */
[----:B------:R1:W4:Y:S01]  /*35a0*/  MUFU.EX2 R60, R50 ;  /* 0x00000032003c7308 */ /* 0x0003220000000800 */
[----:B--2---:R-:W-:Y:S01]  /*35b0*/  @!P4 FMUL R6, R6, R6 ;  /* 0x000000060606c220 */ /* 0x004fe20000400000 */
[----:B------:R-:W-:Y:S01]  /*35c0*/  FSETP.GEU.AND P4, PT, R18, -126, PT ;  /* 0xc2fc00001200780b */ /* 0x000fe20003f8e000 */
[----:B------:R-:W-:Y:S01]  /*35d0*/  @!P6 FMUL R42, R42, 0.5 ;  /* 0x3f0000002a2ae820 */ /* 0x000fe20000400000 */
[----:B------:R-:W-:-:S03]  /*35e0*/  FMNMX R19, R135, R10, !PT ;  /* 0x0000000a87137209 */ /* 0x000fc60007800000 */
[----:B------:R-:W-:Y:S01]  /*35f0*/  @!P5 FMUL R14, R14, 0.5 ;  /* 0x3f0000000e0ed820 */ /* 0x000fe20000400000 */
[----:B------:R-:W2:Y:S01]  /*3600*/  MUFU.EX2 R58, R58 ;  /* 0x0000003a003a7308 */ /* 0x000ea20000000800 */
[----:B------:R-:W-:Y:S01]  /*3610*/  FMNMX R10, R138, R19, !PT ;  /* 0x000000138a0a7209 */ /* 0x000fe20007800000 */
[----:B---3--:R-:W-:Y:S01]  /*3620*/  @!P2 FMUL R16, R16, R16 ;  /* 0x000000101010a220 */ /* 0x008fe20000400000 */
[----:B------:R-:W-:Y:S01]  /*3630*/  FSETP.GEU.AND P2, PT, R22, -126, PT ;  /* 0xc2fc00001600780b */ /* 0x000fe20003f4e000 */
[----:B-1----:R-:W-:Y:S01]  /*3640*/  FFMA R50, R126, UR6, -R165 ;  /* 0x000000067e327c23 */ /* 0x002fe200080008a5 */
[----:B------:R-:W-:Y:S02]  /*3650*/  FMNMX R19, R139, R10, !PT ;  /* 0x0000000a8b137209 */ /* 0x000fe40007800000 */
[----:B------:R-:W-:Y:S01]  /*3660*/  @!P4 FMUL R18, R18, 0.5 ;  /* 0x3f0000001212c820 */ /* 0x000fe20000400000 */
[----:B------:R-:W1:Y:S01]  /*3670*/  MUFU.EX2 R14, R14 ;  /* 0x0000000e000e7308 */ /* 0x000e620000000800 */
[----:B------:R-:W-:Y:S01]  /*3680*/  FMNMX R10, R142, R19, !PT ;  /* 0x000000138e0a7209 */ /* 0x000fe20007800000 */
[----:B----4-:R-:W-:Y:S01]  /*3690*/  @!P1 FMUL R60, R60, R60 ;  /* 0x0000003c3c3c9220 */ /* 0x010fe20000400000 */
[----:B------:R-:W-:-:S02]  /*36a0*/  FSETP.GEU.AND P1, PT, R56, -126, PT ;  /* 0xc2fc00003800780b */ /* 0x000fc40003f2e000 */
[----:B------:R-:W-:-:S03]  /*36b0*/  FMNMX R19, R143, R10, !PT ;  /* 0x0000000a8f137209 */ /* 0x000fc60007800000 */
[----:B------:R-:W3:Y:S01]  /*36c0*/  MUFU.EX2 R18, R18 ;  /* 0x0000001200127308 */ /* 0x000ee20000000800 */
[----:B--2---:R-:W-:Y:S01]  /*36d0*/  @!P3 FMUL R58, R58, R58 ;  /* 0x0000003a3a3ab220 */ /* 0x004fe20000400000 */
[----:B------:R-:W-:Y:S01]  /*36e0*/  FSETP.GEU.AND P3, PT, R40, -126, PT ;  /* 0xc2fc00002800780b */ /* 0x000fe20003f6e000 */
[----:B------:R-:W-:Y:S01]  /*36f0*/  @!P2 FMUL R22, R22, 0.5 ;  /* 0x3f0000001616a820 */ /* 0x000fe20000400000 */
[----:B------:R-:W-:-:S04]  /*3700*/  FMNMX R10, R104, R19, !PT ;  /* 0x00000013680a7209 */ /* 0x000fc80007800000 */
[----:B------:R-:W-:Y:S01]  /*3710*/  FMNMX R10, R117, R10, !PT ;  /* 0x0000000a750a7209 */ /* 0x000fe20007800000 */
[----:B-1----:R-:W-:Y:S01]  /*3720*/  @!P5 FMUL R14, R14, R14 ;  /* 0x0000000e0e0ed220 */ /* 0x002fe20000400000 */
[----:B------:R-:W-:Y:S01]  /*3730*/  FSETP.GEU.AND P5, PT, R24, -126, PT ;  /* 0xc2fc00001800780b */ /* 0x000fe20003fae000 */
[----:B------:R-:W1:Y:S01]  /*3740*/  MUFU.EX2 R22, R22 ;  /* 0x0000001600167308 */ /* 0x000e620000000800 */
[----:B------:R-:W-:Y:S01]  /*3750*/  FMNMX R10, R125, R10, !PT ;  /* 0x0000000a7d0a7209 */ /* 0x000fe20007800000 */
[----:B------:R-:W-:Y:S02]  /*3760*/  @!P1 FMUL R56, R56, 0.5 ;  /* 0x3f00000038389820 */ /* 0x000fe40000400000 */
[----:B------:R-:W-:Y:S01]  /*3770*/  @!P3 FMUL R40, R40, 0.5 ;  /* 0x3f0000002828b820 */ /* 0x000fe20000400000 */
[----:B------:R-:W-:Y:S01]  /*3780*/  FMNMX R10, R133, R10, !PT ;  /* 0x0000000a850a7209 */ /* 0x000fe20007800000 */
[----:B---3--:R-:W-:Y:S01]  /*3790*/  @!P4 FMUL R18, R18, R18 ;  /* 0x000000121212c220 */ /* 0x008fe20000400000 */
[----:B------:R-:W-:Y:S01]  /*37a0*/  FSETP.GEU.AND P4, PT, R20, -126, PT ;  /* 0xc2fc00001400780b */ /* 0x000fe20003f8e000 */
[----:B------:R-:W2:Y:S02]  /*37b0*/  MUFU.EX2 R42, R42 ;  /* 0x0000002a002a7308 */ /* 0x000ea40000000800 */
[----:B------:R-:W3:Y:S02]  /*37c0*/  SHFL.BFLY PT, R19, R10, 0x1, 0x1f ;  /* 0x0c201f000a137f89 */ /* 0x000ee400000e0000 */
[----:B------:R-:W-:-:S04]  /*37d0*/  @!P5 FMUL R24, R24, 0.5 ;  /* 0x3f0000001818d820 */ /* 0x000fc80000400000 */
[----:B------:R-:W4:Y:S01]  /*37e0*/  MUFU.EX2 R40, R40 ;  /* 0x0000002800287308 */ /* 0x000f220000000800 */
[----:B-1----:R-:W-:Y:S01]  /*37f0*/  @!P2 FMUL R22, R22, R22 ;  /* 0x000000161616a220 */ /* 0x002fe20000400000 */
[----:B------:R-:W-:Y:S02]  /*3800*/  FSETP.GEU.AND P2, PT, R26, -126, PT ;  /* 0xc2fc00001a00780b */ /* 0x000fe40003f4e000 */
[----:B------:R-:W-:-:S04]  /*3810*/  @!P4 FMUL R20, R20, 0.5 ;  /* 0x3f0000001414c820 */ /* 0x000fc80000400000 */
[----:B------:R-:W1:Y:S01]  /*3820*/  MUFU.EX2 R56, R56 ;  /* 0x0000003800387308 */ /* 0x000e620000000800 */
[----:B--2---:R-:W-:Y:S01]  /*3830*/  @!P6 FMUL R42, R42, R42 ;  /* 0x0000002a2a2ae220 */ /* 0x004fe20000400000 */
[----:B------:R-:W-:-:S05]  /*3840*/  FSETP.GEU.AND P6, PT, R30, -126, PT ;  /* 0xc2fc00001e00780b */ /* 0x000fca0003fce000 */
[----:B------:R-:W-:Y:S01]  /*3850*/  @!P2 FMUL R26, R26, 0.5 ;  /* 0x3f0000001a1aa820 */ /* 0x000fe20000400000 */
[----:B------:R-:W2:Y:S01]  /*3860*/  MUFU.EX2 R24, R24 ;  /* 0x0000001800187308 */ /* 0x000ea20000000800 */
[----:B----4-:R-:W-:Y:S01]  /*3870*/  @!P3 FMUL R40, R40, R40 ;  /* 0x000000282828b220 */ /* 0x010fe20000400000 */
[----:B------:R-:W-:Y:S02]  /*3880*/  FSETP.GEU.AND P3, PT, R48, -126, PT ;  /* 0xc2fc00003000780b */ /* 0x000fe40003f6e000 */
[----:B---3--:R-:W-:-:S03]  /*3890*/  FMNMX R10, R10, R19, !PT ;  /* 0x000000130a0a7209 */ /* 0x008fc60007800000 */
[----:B------:R-:W-:Y:S01]  /*38a0*/  @!P6 FMUL R30, R30, 0.5 ;  /* 0x3f0000001e1ee820 */ /* 0x000fe20000400000 */
[----:B------:R-:W3:Y:S01]  /*38b0*/  MUFU.EX2 R20, R20 ;  /* 0x0000001400147308 */ /* 0x000ee20000000800 */
[----:B-1----:R-:W-:Y:S01]  /*38c0*/  @!P1 FMUL R56, R56, R56 ;  /* 0x0000003838389220 */ /* 0x002fe20000400000 */
[----:B------:R-:W-:Y:S01]  /*38d0*/  FSETP.GEU.AND P1, PT, R52, -126, PT ;  /* 0xc2fc00003400780b */ /* 0x000fe20003f2e000 */
[----:B------:R-:W1:Y:S04]  /*38e0*/  SHFL.BFLY PT, R19, R10, 0x2, 0x1f ;  /* 0x0c401f000a137f89 */ /* 0x000e6800000e0000 */
[----:B------:R-:W-:Y:S01]  /*38f0*/  @!P3 FMUL R48, R48, 0.5 ;  /* 0x3f0000003030b820 */ /* 0x000fe20000400000 */
[----:B------:R-:W4:Y:S01]  /*3900*/  MUFU.EX2 R26, R26 ;  /* 0x0000001a001a7308 */ /* 0x000f220000000800 */
[----:B--2---:R-:W-:Y:S01]  /*3910*/  @!P5 FMUL R24, R24, R24 ;  /* 0x000000181818d220 */ /* 0x004fe20000400000 */
[----:B------:R-:W-:-:S05]  /*3920*/  FSETP.GEU.AND P5, PT, R50, -126, PT ;  /* 0xc2fc00003200780b */ /* 0x000fca0003fae000 */
[----:B------:R-:W-:Y:S01]  /*3930*/  @!P1 FMUL R52, R52, 0.5 ;  /* 0x3f00000034349820 */ /* 0x000fe20000400000 */
[----:B------:R-:W2:Y:S01]  /*3940*/  MUFU.EX2 R48, R48 ;  /* 0x0000003000307308 */ /* 0x000ea20000000800 */
[----:B---3--:R-:W-:Y:S01]  /*3950*/  @!P4 FMUL R20, R20, R20 ;  /* 0x000000141414c220 */ /* 0x008fe20000400000 */
[----:B------:R-:W-:-:S05]  /*3960*/  FSETP.GEU.AND P4, PT, R32, -126, PT ;  /* 0xc2fc00002000780b */ /* 0x000fca0003f8e000 */
[----:B------:R-:W-:Y:S01]  /*3970*/  @!P5 FMUL R50, R50, 0.5 ;  /* 0x3f0000003232d820 */ /* 0x000fe20000400000 */
[----:B------:R-:W3:Y:S01]  /*3980*/  MUFU.EX2 R30, R30 ;  /* 0x0000001e001e7308 */ /* 0x000ee20000000800 */
[----:B----4-:R-:W-:Y:S01]  /*3990*/  @!P2 FMUL R26, R26, R26 ;  /* 0x0000001a1a1aa220 */ /* 0x010fe20000400000 */
[----:B------:R-:W-:Y:S02]  /*39a0*/  FSETP.GEU.AND P2, PT, R34, -126, PT ;  /* 0xc2fc00002200780b */ /* 0x000fe40003f4e000 */
[----:B-1----:R-:W-:Y:S01]  /*39b0*/  FMNMX R10, R10, R19, !PT ;  /* 0x000000130a0a7209 */ /* 0x002fe20007800000 */
[----:B------:R-:W-:Y:S02]  /*39c0*/  FFMA R19, R164, UR6, -R165 ;  /* 0x00000006a4137c23 */ /* 0x000fe400080008a5 */
[----:B------:R-:W-:Y:S01]  /*39d0*/  @!P4 FMUL R32, R32, 0.5 ;  /* 0x3f0000002020c820 */ /* 0x000fe20000400000 */
[----:B------:R-:W1:Y:S01]  /*39e0*/  MUFU.EX2 R52, R52 ;  /* 0x0000003400347308 */ /* 0x000e620000000800 */
[----:B--2---:R-:W-:Y:S01]  /*39f0*/  @!P3 FMUL R48, R48, R48 ;  /* 0x000000303030b220 */ /* 0x004fe20000400000 */
[----:B------:R-:W-:-:S03]  /*3a00*/  FSETP.GEU.AND P3, PT, R162, -126, PT ;  /* 0xc2fc0000a200780b */ /* 0x000fc60003f6e000 */
[----:B------:R-:W-:Y:S01]  /*3a10*/  FADD R190, R147, R48 ;  /* 0x0000003093be7221 */ /* 0x000fe20000000000 */
[C---:B------:R-:W-:Y:S01]  /*3a20*/  F2FP.SATFINITE.E4M3.F32.PACK_AB_MERGE_C R147, R167.reuse, R147, RZ ;  /* 0x00000093a793723e */ /* 0x040fe200048070ff */
[----:B------:R-:W-:Y:S01]  /*3a30*/  @!P2 FMUL R34, R34, 0.5 ;  /* 0x3f0000002222a820 */ /* 0x000fe20000400000 */
[----:B------:R-:W2:Y:S01]  /*3a40*/  MUFU.EX2 R50, R50 ;  /* 0x0000003200327308 */ /* 0x000ea20000000800 */
[----:B---3--:R-:W-:Y:S01]  /*3a50*/  @!P6 FMUL R30, R30, R30 ;  /* 0x0000001e1e1ee220 */ /* 0x008fe20000400000 */
[C---:B------:R-:W-:Y:S02]  /*3a60*/  FSETP.NEU.AND P6, PT, R10.reuse, -INF , PT ;  /* 0xff8000000a00780b */ /* 0x040fe40003fcd000 */
[----:B------:R-:W-:Y:S01]  /*3a70*/  F2FP.SATFINITE.E4M3.F32.PACK_AB_MERGE_C R48, R167, R48, RZ ;  /* 0x00000030a730723e */ /* 0x000fe200048070ff */
[----:B------:R-:W-:Y:S01]  /*3a80*/  FADD R180, R153, R30 ;  /* 0x0000001e99b47221 */ /* 0x000fe20000000000 */
[----:B------:R-:W-:Y:S01]  /*3a90*/  FSEL R178, R10, RZ, P6 ;  /* 0x000000ff0ab27208 */ /* 0x000fe20003000000 */
[----:B------:R-:W-:Y:S01]  /*3aa0*/  @!P3 FMUL R162, R162, 0.5 ;  /* 0x3f000000a2a2b820 */ /* 0x000fe20000400000 */
[----:B------:R-:W3:Y:S01]  /*3ab0*/  MUFU.EX2 R32, R32 ;  /* 0x0000002000207308 */ /* 0x000ee20000000800 */
[----:B-1----:R-:W-:Y:S01]  /*3ac0*/  @!P1 FMUL R52, R52, R52 ;  /* 0x0000003434349220 */ /* 0x002fe20000400000 */
[----:B------:R-:W-:Y:S01]  /*3ad0*/  FSETP.GEU.AND P1, PT, R38, -126, PT ;  /* 0xc2fc00002600780b */ /* 0x000fe20003f2e000 */
[----:B------:R-:W-:Y:S01]  /*3ae0*/  FMUL R178, R178, UR6 ;  /* 0x00000006b2b27c20 */ /* 0x000fe20008400000 */
[----:B------:R-:W-:-:S02]  /*3af0*/  FSETP.GEU.AND P6, PT, R19, -126, PT ;  /* 0xc2fc00001300780b */ /* 0x000fc40003fce000 */
[----:B------:R-:W-:Y:S01]  /*3b00*/  F2FP.SATFINITE.E4M3.F32.PACK_AB_MERGE_C R153, R167, R153, RZ ;  /* 0x00000099a799723e */ /* 0x000fe200048070ff */
[--C-:B------:R-:W-:Y:S01]  /*3b10*/  FFMA R176, R17, UR6, -R178.reuse ;  /* 0x0000000611b07c23 */ /* 0x100fe200080008b2 */
[----:B------:R-:W1:Y:S01]  /*3b20*/  MUFU.EX2 R34, R34 ;  /* 0x0000002200227308 */ /* 0x000e620000000800 */
[----:B--2---:R-:W-:Y:S01]  /*3b30*/  @!P5 FMUL R50, R50, R50 ;  /* 0x000000323232d220 */ /* 0x004fe20000400000 */
[----:B------:R-:W-:Y:S01]  /*3b40*/  FSETP.GEU.AND P5, PT, R46, -126, PT ;  /* 0xc2fc00002e00780b */ /* 0x000fe20003fae000 */
[--C-:B------:R-:W-:Y:S01]  /*3b50*/  FFMA R31, R31, UR6, -R178.reuse ;  /* 0x000000061f1f7c23 */ /* 0x100fe200080008b2 */
[--C-:B------:R-:W-:Y:S01]  /*3b60*/  FFMA R154, R154, UR6, -R178.reuse ;  /* 0x000000069a9a7c23 */ /* 0x100fe200080008b2 */
[--C-:B------:R-:W-:Y:S01]  /*3b70*/  FFMA R177, R21, UR6, -R178.reuse ;  /* 0x0000000615b17c23 */ /* 0x100fe200080008b2 */
[--C-:B------:R-:W-:Y:S01]  /*3b80*/  FFMA R175, R23, UR6, -R178.reuse ;  /* 0x0000000617af7c23 */ /* 0x100fe200080008b2 */
[----:B------:R-:W-:Y:S01]  /*3b90*/  @!P1 FMUL R38, R38, 0.5 ;  /* 0x3f00000026269820 */ /* 0x000fe20000400000 */
[----:B------:R-:W2:Y:S01]  /*3ba0*/  MUFU.EX2 R17, R162 ;  /* 0x000000a200117308 */ /* 0x000ea20000000800 */
[----:B---3--:R-:W-:Y:S01]  /*3bb0*/  @!P4 FMUL R32, R32, R32 ;  /* 0x000000202020c220 */ /* 0x008fe20000400000 */
[----:B------:R-:W-:Y:S01]  /*3bc0*/  FSETP.GEU.AND P4, PT, R36, -126, PT ;  /* 0xc2fc00002400780b */ /* 0x000fe20003f8e000 */
[----:B------:R-:W-:Y:S01]  /*3bd0*/  @!P6 FMUL R19, R19, 0.5 ;  /* 0x3f0000001313e820 */ /* 0x000fe20000400000 */
[--C-:B------:R-:W-:Y:S01]  /*3be0*/  FFMA R80, R25, UR6, -R178.reuse ;  /* 0x0000000619507c23 */ /* 0x100fe200080008b2 */
[--C-:B------:R-:W-:Y:S01]  /*3bf0*/  FFMA R84, R43, UR6, -R178.reuse ;  /* 0x000000062b547c23 */ /* 0x100fe200080008b2 */
[--C-:B------:R-:W-:Y:S01]  /*3c00*/  FFMA R35, R35, UR6, -R178.reuse ;  /* 0x0000000623237c23 */ /* 0x100fe200080008b2 */
[----:B------:R-:W-:Y:S01]  /*3c10*/  @!P5 FMUL R46, R46, 0.5 ;  /* 0x3f0000002e2ed820 */ /* 0x000fe20000400000 */
[----:B------:R-:W3:Y:S01]  /*3c20*/  MUFU.EX2 R38, R38 ;  /* 0x0000002600267308 */ /* 0x000ee20000000800 */
[----:B-1----:R-:W-:Y:S01]  /*3c30*/  @!P2 FMUL R34, R34, R34 ;  /* 0x000000222222a220 */ /* 0x002fe20000400000 */
[----:B------:R-:W-:Y:S01]  /*3c40*/  FSETP.GEU.AND P2, PT, R176, -126, PT ;  /* 0xc2fc0000b000780b */ /* 0x000fe20003f4e000 */
[--C-:B------:R-:W-:Y:S01]  /*3c50*/  FFMA R25, R39, UR6, -R178.reuse ;  /* 0x0000000627197c23 */ /* 0x100fe200080008b2 */
[--C-:B------:R-:W-:Y:S01]  /*3c60*/  FFMA R27, R27, UR6, -R178.reuse ;  /* 0x000000061b1b7c23 */ /* 0x100fe200080008b2 */
[--C-:B------:R-:W-:Y:S01]  /*3c70*/  FFMA R172, R29, UR6, -R178.reuse ;  /* 0x000000061dac7c23 */ /* 0x100fe200080008b2 */
[--C-:B------:R-:W-:Y:S01]  /*3c80*/  FFMA R33, R33, UR6, -R178.reuse ;  /* 0x0000000621217c23 */ /* 0x100fe200080008b2 */
[----:B------:R-:W-:Y:S01]  /*3c90*/  @!P4 FMUL R36, R36, 0.5 ;  /* 0x3f0000002424c820 */ /* 0x000fe20000400000 */
        /* <DEDUP_REMOVED lines=11> */
[--C-:B------:R-:W-:Y:S01]  /*3d50*/  FFMA R45, R45, UR6, -R178.reuse ;  /* 0x000000062d2d7c23 */ /* 0x100fe200080008b2 */
        /* <DEDUP_REMOVED lines=52> */
[----:B------:R3:W4:Y:S01]  /*40a0*/  MUFU.EX2 R43, R80 ;  /* 0x00000050002b7308 */ /* 0x0007220000000800 */
[----:B-1----:R-:W-:Y:S01]  /*40b0*/  @!P6 FMUL R19, R19, R19 ;  /* 0x000000131313e220 */ /* 0x002fe20000400000 */
[----:B------:R-:W-:Y:S01]  /*40c0*/  FSETP.GEU.AND P6, PT, R175, -126, PT ;  /* 0xc2fc0000af00780b */ /* 0x000fe20003fce000 */
[--C-:B------:R-:W-:Y:S01]  /*40d0*/  FFMA R76, R76, UR6, -R178.reuse ;  /* 0x000000064c4c7c23 */ /* 0x100fe200080008b2 */
[--C-:B------:R-:W-:Y:S01]  /*40e0*/  FFMA R116, R118, UR6, -R178.reuse ;  /* 0x0000000676747c23 */ /* 0x100fe200080008b2 */
[--C-:B------:R-:W-:Y:S01]  /*40f0*/  FFMA R106, R106, UR6, -R178.reuse ;  /* 0x000000066a6a7c23 */ /* 0x100fe200080008b2 */
[--C-:B------:R-:W-:Y:S01]  /*4100*/  FFMA R72, R72, UR6, -R178.reuse ;  /* 0x0000000648487c23 */ /* 0x100fe200080008b2 */
[----:B------:R-:W-:Y:S01]  /*4110*/  @!P5 FMUL R25, R25, 0.5 ;  /* 0x3f0000001919d820 */ /* 0x000fe20000400000 */
[----:B------:R1:W5:Y:S01]  /*4120*/  MUFU.EX2 R29, R84 ;  /* 0x00000054001d7308 */ /* 0x0003620000000800 */
[----:B--2---:R-:W-:Y:S01]  /*4130*/  @!P4 FMUL R177, R177, R177 ;  /* 0x000000b1b1b1c220 */ /* 0x004fe20000400000 */
[----:B------:R-:W-:Y:S01]  /*4140*/  FSETP.GEU.AND P4, PT, R27, -126, PT ;  /* 0xc2fc00001b00780b */ /* 0x000fe20003f8e000 */
[--C-:B---3--:R-:W-:Y:S01]  /*4150*/  FFMA R80, R127, UR6, -R178.reuse ;  /* 0x000000067f507c23 */ /* 0x108fe200080008b2 */
[--C-:B------:R-:W-:Y:S01]  /*4160*/  FFMA R73, R73, UR6, -R178.reuse ;  /* 0x0000000649497c23 */ /* 0x100fe200080008b2 */
[--C-:B------:R-:W-:Y:S01]  /*4170*/  FFMA R108, R142, UR6, -R178.reuse ;  /* 0x000000068e6c7c23 */ /* 0x100fe200080008b2 */
[--C-:B------:R-:W-:Y:S01]  /*4180*/  FFMA R128, R138, UR6, -R178.reuse ;  /* 0x000000068a807c23 */ /* 0x100fe200080008b2 */
[----:B------:R-:W-:Y:S01]  /*4190*/  @!P6 FMUL R175, R175, 0.5 ;  /* 0x3f000000afafe820 */ /* 0x000fe20000400000 */
[----:B------:R2:W3:Y:S01]  /*41a0*/  MUFU.EX2 R174, R35 ;  /* 0x0000002300ae7308 */ /* 0x0004e20000000800 */
[----:B----4-:R-:W-:Y:S01]  /*41b0*/  @!P2 FMUL R43, R43, R43 ;  /* 0x0000002b2b2ba220 */ /* 0x010fe20000400000 */
[----:B------:R-:W-:Y:S01]  /*41c0*/  FSETP.GEU.AND P2, PT, R33, -126, PT ;  /* 0xc2fc00002100780b */ /* 0x000fe20003f4e000 */
[--C-:B-1----:R-:W-:Y:S01]  /*41d0*/  FFMA R84, R131, UR6, -R178.reuse ;  /* 0x0000000683547c23 */ /* 0x102fe200080008b2 */
[----:B------:R-:W-:Y:S01]  /*41e0*/  FFMA R77, R77, UR6, -R178 ;  /* 0x000000064d4d7c23 */ /* 0x000fe200080008b2 */
[----:B------:R-:W-:Y:S01]  /*41f0*/  FADD R188, R149, R32 ;  /* 0x0000002095bc7221 */ /* 0x000fe20000000000 */
[----:B------:R-:W-:Y:S01]  /*4200*/  F2FP.SATFINITE.E4M3.F32.PACK_AB_MERGE_C R149, R167, R149, RZ ;  /* 0x00000095a795723e */ /* 0x000fe200048070ff */
[----:B------:R-:W-:Y:S01]  /*4210*/  @!P4 FMUL R27, R27, 0.5 ;  /* 0x3f0000001b1bc820 */ /* 0x000fe20000400000 */
[----:B------:R-:W1:Y:S01]  /*4220*/  MUFU.EX2 R25, R25 ;  /* 0x0000001900197308 */ /* 0x000e620000000800 */
[----:B-----5:R-:W-:Y:S01]  /*4230*/  @!P3 FMUL R29, R29, R29 ;  /* 0x0000001d1d1db220 */ /* 0x020fe20000400000 */
[----:B------:R-:W-:Y:S01]  /*4240*/  FSETP.GEU.AND P3, PT, R55, -126, PT ;  /* 0xc2fc00003700780b */ /* 0x000fe20003f6e000 */
[----:B------:R-:W-:Y:S01]  /*4250*/  FADD R206, R5, R46 ;  /* 0x0000002e05ce7221 */ /* 0x000fe20000000000 */
[----:B--2---:R-:W-:Y:S01]  /*4260*/  F2FP.SATFINITE.E4M3.F32.PACK_AB_MERGE_C R35, R167, R176, RZ ;  /* 0x000000b0a723723e */ /* 0x004fe200048070ff */
[----:B------:R-:W-:Y:S01]  /*4270*/  FADD R220, R68, R19 ;  /* 0x0000001344dc7221 */ /* 0x000fe20000000000 */
[----:B------:R-:W-:Y:S01]  /*4280*/  LOP3.LUT R149, R149, 0xff, RZ, 0xc0, !PT ;  /* 0x000000ff95957812 */ /* 0x000fe200078ec0ff */
[----:B------:R-:W-:Y:S01]  /*4290*/  @!P2 FMUL R33, R33, 0.5 ;  /* 0x3f0000002121a820 */ /* 0x000fe20000400000 */
[----:B------:R-:W2:Y:S01]  /*42a0*/  MUFU.EX2 R175, R175 ;  /* 0x000000af00af7308 */ /* 0x000ea20000000800 */
[----:B---3--:R-:W-:Y:S01]  /*42b0*/  @!P1 FMUL R174, R174, R174 ;  /* 0x000000aeaeae9220 */ /* 0x008fe20000400000 */
[----:B------:R-:W-:Y:S01]  /*42c0*/  FSETP.GEU.AND P1, PT, R47, -126, PT ;  /* 0xc2fc00002f00780b */ /* 0x000fe20003f2e000 */
[----:B------:R-:W-:Y:S01]  /*42d0*/  FADD R222, R66, R21 ;  /* 0x0000001542de7221 */ /* 0x000fe20000000000 */
[----:B------:R-:W-:Y:S01]  /*42e0*/  F2FP.SATFINITE.E4M3.F32.PACK_AB_MERGE_C R5, R167, R5, RZ ;  /* 0x00000005a705723e */ /* 0x000fe200048070ff */
[----:B------:R-:W-:Y:S01]  /*42f0*/  FADD R212, R3, R36 ;  /* 0x0000002403d47221 */ /* 0x000fe20000000000 */
[----:B------:R-:W-:Y:S01]  /*4300*/  F2FP.SATFINITE.E4M3.F32.PACK_AB_MERGE_C R68, R167, R68, RZ ;  /* 0x00000044a744723e */ /* 0x000fe200048070ff */
[----:B------:R-:W-:Y:S01]  /*4310*/  @!P3 FMUL R55, R55, 0.5 ;  /* 0x3f0000003737b820 */ /* 0x000fe20000400000 */
[----:B------:R3:W4:Y:S01]  /*4320*/  MUFU.EX2 R39, R27 ;  /* 0x0000001b00277308 */ /* 0x0007220000000800 */
[----:B-1----:R-:W-:Y:S01]  /*4330*/  @!P5 FMUL R25, R25, R25 ;  /* 0x000000191919d220 */ /* 0x002fe20000400000 */
[----:B------:R-:W-:Y:S01]  /*4340*/  FSETP.GEU.AND P5, PT, R51, -126, PT ;  /* 0xc2fc00003300780b */ /* 0x000fe20003fae000 */
[----:B------:R-:W-:Y:S01]  /*4350*/  FADD R214, R70, R17 ;  /* 0x0000001146d67221 */ /* 0x000fe20000000000 */
[----:B------:R-:W-:Y:S01]  /*4360*/  F2FP.SATFINITE.E4M3.F32.PACK_AB_MERGE_C R66, R167, R66, RZ ;  /* 0x00000042a742723e */ /* 0x000fe200048070ff */
[----:B------:R-:W-:Y:S01]  /*4370*/  FADD R138, R145, R20 ;  /* 0x00000014918a7221 */ /* 0x000fe20000000000 */
[----:B------:R-:W-:Y:S01]  /*4380*/  F2FP.SATFINITE.E4M3.F32.PACK_AB_MERGE_C R3, R167, R3, RZ ;  /* 0x00000003a703723e */ /* 0x000fe200048070ff */
[----:B------:R-:W-:Y:S01]  /*4390*/  @!P1 FMUL R47, R47, 0.5 ;  /* 0x3f0000002f2f9820 */ /* 0x000fe20000400000 */
[----:B------:R1:W5:Y:S01]  /*43a0*/  MUFU.EX2 R170, R33 ;  /* 0x0000002100aa7308 */ /* 0x0003620000000800 */
[----:B--2---:R-:W-:Y:S01]  /*43b0*/  @!P6 FMUL R175, R175, R175 ;  /* 0x000000afafafe220 */ /* 0x004fe20000400000 */
[----:B------:R-:W-:Y:S01]  /*43c0*/  FSETP.GEU.AND P6, PT, R172, -126, PT ;  /* 0xc2fc0000ac00780b */ /* 0x000fe20003fce000 */
[----:B------:R-:W-:Y:S01]  /*43d0*/  FADD R204, R11, R34 ;  /* 0x000000220bcc7221 */ /* 0x000fe20000000000 */
[----:B---3--:R-:W-:Y:S01]  /*43e0*/  LOP3.LUT R27, R0, 0x3, RZ, 0xc0, !PT ;  /* 0x00000003001b7812 */ /* 0x008fe200078ec0ff */
[----:B------:R-:W-:Y:S01]  /*43f0*/  FADD R182, R152, R50 ;  /* 0x0000003298b67221 */ /* 0x000fe20000000000 */
[----:B------:R-:W-:Y:S01]  /*4400*/  F2FP.SATFINITE.E4M3.F32.PACK_AB_MERGE_C R70, R167, R70, RZ ;  /* 0x00000046a746723e */ /* 0x000fe200048070ff */
[----:B------:R-:W-:Y:S01]  /*4410*/  @!P5 FMUL R51, R51, 0.5 ;  /* 0x3f0000003333d820 */ /* 0x000fe20000400000 */
[----:B------:R-:W2:Y:S01]  /*4420*/  MUFU.EX2 R144, R55 ;  /* 0x0000003700907308 */ /* 0x000ea20000000800 */
[----:B----4-:R-:W-:Y:S01]  /*4430*/  @!P4 FMUL R39, R39, R39 ;  /* 0x000000272727c220 */ /* 0x010fe20000400000 */
[----:B------:R-:W-:Y:S01]  /*4440*/  FSETP.GEU.AND P4, PT, R37, -126, PT ;  /* 0xc2fc00002500780b */ /* 0x000fe20003f8e000 */
[----:B------:R-:W-:Y:S01]  /*4450*/  VIADD R27, R27, 0xffffffff ;  /* 0xffffffff1b1b7836 */ /* 0x000fe20000000000 */
[----:B------:R-:W-:Y:S01]  /*4460*/  LOP3.LUT R68, R68, 0xff, RZ, 0xc0, !PT ;  /* 0x000000ff44447812 */ /* 0x000fe200078ec0ff */
[----:B-1----:R-:W-:Y:S01]  /*4470*/  IMAD.U32 R33, RZ, RZ, UR7 ;  /* 0x00000007ff217e24 */ /* 0x002fe2000f8e00ff */
[----:B------:R-:W-:Y:S01]  /*4480*/  LOP3.LUT R3, R3, 0xff, RZ, 0xc0, !PT ;  /* 0x000000ff03037812 */ /* 0x000fe200078ec0ff */
[----:B------:R-:W-:Y:S01]  /*4490*/  @!P6 FMUL R172, R172, 0.5 ;  /* 0x3f000000acace820 */ /* 0x000fe20000400000 */
[----:B------:R1:W3:Y:S01]  /*44a0*/  MUFU.EX2 R173, R47 ;  /* 0x0000002f00ad7308 */ /* 0x0002e20000000800 */
[----:B-----5:R-:W-:Y:S01]  /*44b0*/  @!P2 FMUL R170, R170, R170 ;  /* 0x000000aaaaaaa220 */ /* 0x020fe20000400000 */
[----:B------:R-:W-:Y:S01]  /*44c0*/  FSETP.GEU.AND P2, PT, R45, -126, PT ;  /* 0xc2fc00002d00780b */ /* 0x000fe20003f4e000 */
[----:B------:R4:W-:Y:S01]  /*44d0*/  SYNCS.ARRIVE.TRANS64.A1T0 RZ, [R33+UR9], RZ ;  /* 0x000000ff21ff79a7 */ /* 0x0009e20008100009 */
[----:B------:R-:W-:Y:S01]  /*44e0*/  LOP3.LUT R70, R70, 0xffff, RZ, 0xc0, !PT ;  /* 0x0000ffff46467812 */ /* 0x000fe200078ec0ff */
[----:B------:R-:W-:Y:S01]  /*44f0*/  FADD R198, R13, R38 ;  /* 0x000000260dc67221 */ /* 0x000fe20000000000 */
[----:B------:R-:W-:Y:S01]  /*4500*/  F2FP.SATFINITE.E4M3.F32.PACK_AB_MERGE_C R127, R167, R170, RZ ;  /* 0x000000aaa77f723e */ /* 0x000fe200048070ff */
[----:B------:R-:W-:Y:S01]  /*4510*/  @!P4 FMUL R37, R37, 0.5 ;  /* 0x3f0000002525c820 */ /* 0x000fe20000400000 */
[----:B------:R5:W4:Y:S01]  /*4520*/  MUFU.EX2 R137, R51 ;  /* 0x0000003300897308 */ /* 0x000b220000000800 */
[----:B--2---:R-:W-:Y:S01]  /*4530*/  @!P3 FMUL R144, R144, R144 ;  /* 0x000000909090b220 */ /* 0x004fe20000400000 */
[----:B------:R-:W-:-:S02]  /*4540*/  FSETP.GEU.AND P3, PT, R67, -126, PT ;  /* 0xc2fc00004300780b */ /* 0x000fc40003f6e000 */
[----:B-1----:R-:W-:Y:S02]  /*4550*/  F2FP.SATFINITE.E4M3.F32.PACK_AB_MERGE_C R47, R167, R85, RZ ;  /* 0x00000055a72f723e */ /* 0x002fe400048070ff */
[----:B------:R-:W-:Y:S01]  /*4560*/  PRMT R70, R70, 0x7604, R3 ;  /* 0x0000760446467816 */ /* 0x000fe20000000003 */
[----:B------:R-:W-:Y:S01]  /*4570*/  @!P2 FMUL R45, R45, 0.5 ;  /* 0x3f0000002d2da820 */ /* 0x000fe20000400000 */
[----:B------:R1:W2:Y:S01]  /*4580*/  MUFU.EX2 R140, R37 ;  /* 0x00000025008c7308 */ /* 0x0002a20000000800 */
[----:B---3--:R-:W-:Y:S01]  /*4590*/  @!P1 FMUL R173, R173, R173 ;  /* 0x000000adadad9220 */ /* 0x008fe20000400000 */
[----:B------:R-:W-:Y:S02]  /*45a0*/  FSETP.GEU.AND P1, PT, R59, -126, PT ;  /* 0xc2fc00003b00780b */ /* 0x000fe40003f2e000 */
[----:B-----5:R-:W-:Y:S02]  /*45b0*/  F2FP.SATFINITE.E4M3.F32.PACK_AB_MERGE_C R51, R167, R93, RZ ;  /* 0x0000005da733723e */ /* 0x020fe400048070ff */
[----:B------:R-:W-:Y:S01]  /*45c0*/  LOP3.LUT R47, R47, 0xff, RZ, 0xc0, !PT ;  /* 0x000000ff2f2f7812 */ /* 0x000fe200078ec0ff */
[----:B------:R-:W-:Y:S01]  /*45d0*/  @!P3 FMUL R67, R67, 0.5 ;  /* 0x3f0000004343b820 */ /* 0x000fe20000400000 */
[----:B------:R-:W3:Y:S01]  /*45e0*/  MUFU.EX2 R172, R172 ;  /* 0x000000ac00ac7308 */ /* 0x000ee20000000800 */
[----:B----4-:R-:W-:Y:S01]  /*45f0*/  @!P5 FMUL R137, R137, R137 ;  /* 0x000000898989d220 */ /* 0x010fe20000400000 */
[----:B------:R-:W-:-:S02]  /*4600*/  FSETP.GEU.AND P5, PT, R63, -126, PT ;  /* 0xc2fc00003f00780b */ /* 0x000fc40003fae000 */
[C---:B-1----:R-:W-:Y:S02]  /*4610*/  F2FP.SATFINITE.E4M3.F32.PACK_AB_MERGE_C R37, R167.reuse, R89, RZ ;  /* 0x00000059a725723e */ /* 0x042fe400048070ff */
[----:B------:R-:W-:Y:S01]  /*4620*/  F2FP.SATFINITE.E4M3.F32.PACK_AB_MERGE_C R33, R167, R174, RZ ;  /* 0x000000aea721723e */ /* 0x000fe200048070ff */
[----:B------:R-:W-:Y:S01]  /*4630*/  @!P1 FMUL R59, R59, 0.5 ;  /* 0x3f0000003b3b9820 */ /* 0x000fe20000400000 */
[----:B------:R-:W1:Y:S01]  /*4640*/  MUFU.EX2 R168, R45 ;  /* 0x0000002d00a87308 */ /* 0x000e620000000800 */
[----:B--2---:R-:W-:Y:S01]  /*4650*/  @!P4 FMUL R140, R140, R140 ;  /* 0x0000008c8c8cc220 */ /* 0x004fe20000400000 */
[----:B------:R-:W-:Y:S02]  /*4660*/  FSETP.GEU.AND P4, PT, R49, -126, PT ;  /* 0xc2fc00003100780b */ /* 0x000fe40003f8e000 */
[----:B------:R-:W-:Y:S02]  /*4670*/  LOP3.LUT R51, R51, 0xff, RZ, 0xc0, !PT ;  /* 0x000000ff33337812 */ /* 0x000fe400078ec0ff */
[----:B------:R-:W-:Y:S01]  /*4680*/  F2FP.SATFINITE.E4M3.F32.PACK_AB_MERGE_C R145, R167, R145, RZ ;  /* 0x00000091a791723e */ /* 0x000fe200048070ff */
[----:B------:R-:W-:Y:S01]  /*4690*/  @!P5 FMUL R63, R63, 0.5 ;  /* 0x3f0000003f3fd820 */ /* 0x000fe20000400000 */
[----:B------:R-:W2:Y:S01]  /*46a0*/  MUFU.EX2 R164, R67 ;  /* 0x0000004300a47308 */ /* 0x000ea20000000800 */
[----:B---3--:R-:W-:Y:S01]  /*46b0*/  @!P6 FMUL R172, R172, R172 ;  /* 0x000000acacace220 */ /* 0x008fe20000400000 */
[----:B------:R-:W-:-:S02]  /*46c0*/  FSETP.GEU.AND P6, PT, R41, -126, PT ;  /* 0xc2fc00002900780b */ /* 0x000fc40003fce000 */
[C---:B------:R-:W-:Y:S02]  /*46d0*/  F2FP.SATFINITE.E4M3.F32.PACK_AB_MERGE_C R32, R167.reuse, R32, RZ ;  /* 0x00000020a720723e */ /* 0x040fe400048070ff */
[----:B------:R-:W-:Y:S01]  /*46e0*/  F2FP.SATFINITE.E4M3.F32.PACK_AB_MERGE_C R34, R167, R34, RZ ;  /* 0x00000022a722723e */ /* 0x000fe200048070ff */
[----:B------:R-:W-:Y:S01]  /*46f0*/  @!P4 FMUL R49, R49, 0.5 ;  /* 0x3f0000003131c820 */ /* 0x000fe20000400000 */
[----:B------:R3:W4:Y:S01]  /*4700*/  MUFU.EX2 R169, R59 ;  /* 0x0000003b00a97308 */ /* 0x0007220000000800 */
[----:B-1----:R-:W-:Y:S01]  /*4710*/  @!P2 FMUL R168, R168, R168 ;  /* 0x000000a8a8a8a220 */ /* 0x002fe20000400000 */
[----:B------:R-:W-:Y:S02]  /*4720*/  FSETP.GEU.AND P2, PT, R74, -126, PT ;  /* 0xc2fc00004a00780b */ /* 0x000fe40003f4e000 */
[C---:B------:R-:W-:Y:S02]  /*4730*/  F2FP.SATFINITE.E4M3.F32.PACK_AB_MERGE_C R46, R167.reuse, R46, RZ ;  /* 0x0000002ea72e723e */ /* 0x040fe400048070ff */
[----:B------:R-:W-:Y:S01]  /*4740*/  F2FP.SATFINITE.E4M3.F32.PACK_AB_MERGE_C R152, R167, R152, RZ ;  /* 0x00000098a798723e */ /* 0x000fe200048070ff */
[----:B------:R-:W-:Y:S01]  /*4750*/  @!P6 FMUL R41, R41, 0.5 ;  /* 0x3f0000002929e820 */ /* 0x000fe20000400000 */
[----:B------:R-:W1:Y:S01]  /*4760*/  MUFU.EX2 R166, R63 ;  /* 0x0000003f00a67308 */ /* 0x000e620000000800 */
[----:B--2---:R-:W-:Y:S01]  /*4770*/  @!P3 FMUL R164, R164, R164 ;  /* 0x000000a4a4a4b220 */ /* 0x004fe20000400000 */
[----:B------:R-:W-:-:S02]  /*4780*/  FSETP.GEU.AND P3, PT, R79, -126, PT ;  /* 0xc2fc00004f00780b */ /* 0x000fc40003f6e000 */
[----:B---3--:R-:W-:Y:S02]  /*4790*/  F2FP.SATFINITE.E4M3.F32.PACK_AB_MERGE_C R59, R167, R97, RZ ;  /* 0x00000061a73b723e */ /* 0x008fe400048070ff */
[----:B------:R-:W-:Y:S01]  /*47a0*/  LOP3.LUT R145, R145, 0xff, RZ, 0xc0, !PT ;  /* 0x000000ff91917812 */ /* 0x000fe200078ec0ff */
[----:B------:R-:W-:Y:S01]  /*47b0*/  @!P2 FMUL R74, R74, 0.5 ;  /* 0x3f0000004a4aa820 */ /* 0x000fe20000400000 */
[----:B------:R2:W3:Y:S01]  /*47c0*/  MUFU.EX2 R165, R49 ;  /* 0x0000003100a57308 */ /* 0x0004e20000000800 */
[----:B----4-:R-:W-:Y:S01]  /*47d0*/  @!P1 FMUL R169, R169, R169 ;  /* 0x000000a9a9a99220 */ /* 0x010fe20000400000 */
[----:B------:R-:W-:Y:S02]  /*47e0*/  FSETP.GEU.AND P1, PT, R71, -126, PT ;  /* 0xc2fc00004700780b */ /* 0x000fe40003f2e000 */
[----:B------:R-:W-:Y:S02]  /*47f0*/  LOP3.LUT R59, R59, 0xff, RZ, 0xc0, !PT ;  /* 0x000000ff3b3b7812 */ /* 0x000fe400078ec0ff */
[----:B------:R-:W-:Y:S01]  /*4800*/  F2FP.SATFINITE.E4M3.F32.PACK_AB_MERGE_C R13, R167, R13, RZ ;  /* 0x0000000da70d723e */ /* 0x000fe200048070ff */
[----:B------:R-:W-:Y:S01]  /*4810*/  @!P3 FMUL R79, R79, 0.5 ;  /* 0x3f0000004f4fb820 */ /* 0x000fe20000400000 */
[----:B------:R-:W4:Y:S01]  /*4820*/  MUFU.EX2 R171, R41 ;  /* 0x0000002900ab7308 */ /* 0x000f220000000800 */
[----:B-1----:R-:W-:Y:S01]  /*4830*/  @!P5 FMUL R166, R166, R166 ;  /* 0x000000a6a6a6d220 */ /* 0x002fe20000400000 */
[----:B------:R-:W-:-:S02]  /*4840*/  FSETP.GEU.AND P5, PT, R75, -126, PT ;  /* 0xc2fc00004b00780b */ /* 0x000fc40003fae000 */
[----:B--2---:R-:W-:Y:S02]  /*4850*/  F2FP.SATFINITE.E4M3.F32.PACK_AB_MERGE_C R49, R167, R81, RZ ;  /* 0x00000051a731723e */ /* 0x004fe400048070ff */
[----:B------:R-:W-:Y:S01]  /*4860*/  LOP3.LUT R34, R34, 0xff, RZ, 0xc0, !PT ;  /* 0x000000ff22227812 */ /* 0x000fe200078ec0ff */
[----:B------:R-:W-:Y:S01]  /*4870*/  @!P1 FMUL R71, R71, 0.5 ;  /* 0x3f00000047479820 */ /* 0x000fe20000400000 */
[----:B------:R1:W2:Y:S01]  /*4880*/  MUFU.EX2 R159, R74 ;  /* 0x0000004a009f7308 */ /* 0x0002a20000000800 */
[----:B---3--:R-:W-:Y:S01]  /*4890*/  @!P4 FMUL R165, R165, R165 ;  /* 0x000000a5a5a5c220 */ /* 0x008fe20000400000 */
[----:B------:R-:W-:Y:S02]  /*48a0*/  FSETP.GEU.AND P4, PT, R78, -126, PT ;  /* 0xc2fc00004e00780b */ /* 0x000fe40003f8e000 */
[----:B------:R-:W-:Y:S02]  /*48b0*/  LOP3.LUT R49, R49, 0xff, RZ, 0xc0, !PT ;  /* 0x000000ff31317812 */ /* 0x000fe400078ec0ff */
[----:B------:R-:W-:Y:S01]  /*48c0*/  LOP3.LUT R153, R153, 0xff, RZ, 0xc0, !PT ;  /* 0x000000ff99997812 */ /* 0x000fe200078ec0ff */
[----:B------:R-:W-:Y:S01]  /*48d0*/  @!P5 FMUL R75, R75, 0.5 ;  /* 0x3f0000004b4bd820 */ /* 0x000fe20000400000 */
[----:B------:R-:W3:Y:S01]  /*48e0*/  MUFU.EX2 R154, R79 ;  /* 0x0000004f009a7308 */ /* 0x000ee20000000800 */
[----:B----4-:R-:W-:Y:S01]  /*48f0*/  @!P6 FMUL R171, R171, R171 ;  /* 0x000000abababe220 */ /* 0x010fe20000400000 */
[----:B------:R-:W-:Y:S01]  /*4900*/  FSETP.GEU.AND P6, PT, R53, -126, PT ;  /* 0xc2fc00003500780b */ /* 0x000fe20003fce000 */
[----:B-1----:R-:W-:Y:S01]  /*4910*/  FFMA R74, R133, UR6, -R178 ;  /* 0x00000006854a7c23 */ /* 0x002fe200080008b2 */
[----:B------:R-:W-:-:S02]  /*4920*/  LOP3.LUT R152, R152, 0xffff, RZ, 0xc0, !PT ;  /* 0x0000ffff98987812 */ /* 0x000fc400078ec0ff */
[----:B------:R-:W-:Y:S01]  /*4930*/  F2FP.SATFINITE.E4M3.F32.PACK_AB_MERGE_C R55, R167, R109, RZ ;  /* 0x0000006da737723e */ /* 0x000fe200048070ff */
[----:B------:R-:W-:Y:S01]  /*4940*/  @!P4 FMUL R78, R78, 0.5 ;  /* 0x3f0000004e4ec820 */ /* 0x000fe20000400000 */
[----:B------:R-:W1:Y:S01]  /*4950*/  MUFU.EX2 R160, R71 ;  /* 0x0000004700a07308 */ /* 0x000e620000000800 */
[----:B--2---:R-:W-:Y:S01]  /*4960*/  @!P2 FMUL R159, R159, R159 ;  /* 0x0000009f9f9fa220 */ /* 0x004fe20000400000 */
[----:B------:R-:W-:Y:S02]  /*4970*/  FSETP.GEU.AND P2, PT, R86, -126, PT ;  /* 0xc2fc00005600780b */ /* 0x000fe40003f4e000 */
[----:B------:R-:W-:Y:S02]  /*4980*/  PRMT R152, R152, 0x7604, R153 ;  /* 0x0000760498987816 */ /* 0x000fe40000000099 */
        /* <DEDUP_REMOVED lines=14> */
[----:B------:R1:W5:Y:S01]  /*4a70*/  MUFU.EX2 R162, R53 ;  /* 0x0000003500a27308 */ /* 0x0003620000000800 */
[----:B--2---:R-:W-:Y:S01]  /*4a80*/  @!P5 FMUL R157, R157, R157 ;  /* 0x0000009d9d9dd220 */ /* 0x004fe20000400000 */
[----:B------:R-:W-:Y:S01]  /*4a90*/  FSETP.GEU.AND P5, PT, R87, -126, PT ;  /* 0xc2fc00005700780b */ /* 0x000fe20003fae000 */
[----:B---3--:R-:W-:Y:S01]  /*4aa0*/  FFMA R78, R139, UR6, -R178 ;  /* 0x000000068b4e7c23 */ /* 0x008fe200080008b2 */
[----:B------:R-:W-:-:S02]  /*4ab0*/  F2FP.SATFINITE.E4M3.F32.PACK_AB_MERGE_C R139, R167, R144, RZ ;  /* 0x00000090a78b723e */ /* 0x000fc400048070ff */
[----:B------:R-:W-:Y:S01]  /*4ac0*/  LOP3.LUT R11, R11, 0xff, RZ, 0xc0, !PT ;  /* 0x000000ff0b0b7812 */ /* 0x000fe200078ec0ff */
[----:B------:R-:W-:Y:S01]  /*4ad0*/  @!P1 FMUL R83, R83, 0.5 ;  /* 0x3f00000053539820 */ /* 0x000fe20000400000 */
[----:B------:R2:W3:Y:S01]  /*4ae0*/  MUFU.EX2 R148, R86 ;  /* 0x0000005600947308 */ /* 0x0004e20000000800 */
[----:B----4-:R-:W-:Y:S01]  /*4af0*/  @!P4 FMUL R155, R155, R155 ;  /* 0x0000009b9b9bc220 */ /* 0x010fe20000400000 */
[----:B------:R-:W-:Y:S02]  /*4b00*/  FSETP.GEU.AND P4, PT, R90, -126, PT ;  /* 0xc2fc00005a00780b */ /* 0x000fe40003f8e000 */
[----:B-1----:R-:W-:Y:S02]  /*4b10*/  F2FP.SATFINITE.E4M3.F32.PACK_AB_MERGE_C R53, R167, R65, RZ ;  /* 0x00000041a735723e */ /* 0x002fe400048070ff */
[----:B------:R-:W-:Y:S01]  /*4b20*/  LOP3.LUT R19, R19, 0xff, RZ, 0xc0, !PT ;  /* 0x000000ff13137812 */ /* 0x000fe200078ec0ff */
[----:B------:R-:W-:Y:S01]  /*4b30*/  @!P5 FMUL R87, R87, 0.5 ;  /* 0x3f0000005757d820 */ /* 0x000fe20000400000 */
[----:B------:R1:W4:Y:S01]  /*4b40*/  MUFU.EX2 R102, R91 ;  /* 0x0000005b00667308 */ /* 0x0003220000000800 */
[----:B-----5:R-:W-:Y:S01]  /*4b50*/  @!P6 FMUL R162, R162, R162 ;  /* 0x000000a2a2a2e220 */ /* 0x020fe20000400000 */
[----:B------:R-:W-:Y:S01]  /*4b60*/  FSETP.GEU.AND P6, PT, R82, -126, PT ;  /* 0xc2fc00005200780b */ /* 0x000fe20003fce000 */
[----:B--2---:R-:W-:Y:S01]  /*4b70*/  FFMA R86, R123, UR6, -R178 ;  /* 0x000000067b567c23 */ /* 0x004fe200080008b2 */
[----:B------:R-:W-:Y:S01]  /*4b80*/  F2FP.SATFINITE.E4M3.F32.PACK_AB_MERGE_C R20, R167, R20, RZ ;  /* 0x00000014a714723e */ /* 0x000fe200048070ff */
[----:B------:R-:W-:Y:S01]  /*4b90*/  FADD R123, R129, R56 ;  /* 0x00000038817b7221 */ /* 0x000fe20000000000 */
[----:B------:R-:W-:Y:S01]  /*4ba0*/  F2FP.SATFINITE.E4M3.F32.PACK_AB_MERGE_C R111, R167, R172, RZ ;  /* 0x000000aca76f723e */ /* 0x000fe200048070ff */
[----:B------:R-:W-:Y:S01]  /*4bb0*/  @!P4 FMUL R90, R90, 0.5 ;  /* 0x3f0000005a5ac820 */ /* 0x000fe20000400000 */
[----:B------:R2:W5:Y:S01]  /*4bc0*/  MUFU.EX2 R150, R83 ;  /* 0x0000005300967308 */ /* 0x0005620000000800 */
[----:B---3--:R-:W-:Y:S01]  /*4bd0*/  @!P2 FMUL R148, R148, R148 ;  /* 0x000000949494a220 */ /* 0x008fe20000400000 */
[----:B------:R-:W-:Y:S01]  /*4be0*/  FSETP.GEU.AND P2, PT, R98, -126, PT ;  /* 0xc2fc00006200780b */ /* 0x000fe20003f4e000 */
[----:B-1----:R-:W-:Y:S01]  /*4bf0*/  FADD R91, R109, R64 ;  /* 0x000000406d5b7221 */ /* 0x002fe20000000000 */
[----:B------:R-:W-:Y:S01]  /*4c00*/  F2FP.SATFINITE.E4M3.F32.PACK_AB_MERGE_C R64, R167, R64, RZ ;  /* 0x00000040a740723e */ /* 0x000fe200048070ff */
[----:B------:R-:W-:Y:S01]  /*4c10*/  FADD R214, R123, R214 ;  /* 0x000000d67bd67221 */ /* 0x000fe20000000000 */
[----:B------:R-:W-:Y:S01]  /*4c20*/  LOP3.LUT R20, R20, 0xff, RZ, 0xc0, !PT ;  /* 0x000000ff14147812 */ /* 0x000fe200078ec0ff */
[----:B------:R-:W-:Y:S01]  /*4c30*/  @!P6 FMUL R82, R82, 0.5 ;  /* 0x3f0000005252e820 */ /* 0x000fe20000400000 */
[----:B------:R1:W3:Y:S01]  /*4c40*/  MUFU.EX2 R146, R87 ;  /* 0x0000005700927308 */ /* 0x0002e20000000800 */
[----:B----4-:R-:W-:Y:S01]  /*4c50*/  @!P3 FMUL R102, R102, R102 ;  /* 0x000000666666b220 */ /* 0x010fe20000400000 */
[----:B------:R-:W-:Y:S01]  /*4c60*/  FSETP.GEU.AND P3, PT, R103, -126, PT ;  /* 0xc2fc00006700780b */ /* 0x000fe20003f6e000 */
[----:B--2---:R-:W-:Y:S01]  /*4c70*/  FADD R83, R65, R60 ;  /* 0x0000003c41537221 */ /* 0x004fe20000000000 */
[----:B------:R-:W-:-:S02]  /*4c80*/  F2FP.SATFINITE.E4M3.F32.PACK_AB_MERGE_C R60, R167, R60, RZ ;  /* 0x0000003ca73c723e */ /* 0x000fc400048070ff */
[----:B------:R-:W-:Y:S01]  /*4c90*/  F2FP.SATFINITE.E4M3.F32.PACK_AB_MERGE_C R38, R167, R38, RZ ;  /* 0x00000026a726723e */ /* 0x000fe200048070ff */
[----:B------:R-:W-:Y:S01]  /*4ca0*/  @!P2 FMUL R98, R98, 0.5 ;  /* 0x3f0000006262a820 */ /* 0x000fe20000400000 */
[----:B------:R2:W4:Y:S01]  /*4cb0*/  MUFU.EX2 R134, R90 ;  /* 0x0000005a00867308 */ /* 0x0005220000000800 */
[----:B-----5:R-:W-:Y:S01]  /*4cc0*/  @!P1 FMUL R150, R150, R150 ;  /* 0x0000009696969220 */ /* 0x020fe20000400000 */
[----:B------:R-:W-:Y:S01]  /*4cd0*/  FSETP.GEU.AND P1, PT, R95, -126, PT ;  /* 0xc2fc00005f00780b */ /* 0x000fe20003f2e000 */
[----:B-1----:R-:W-:Y:S01]  /*4ce0*/  FADD R87, R69, R62 ;  /* 0x0000003e45577221 */ /* 0x002fe20000000000 */
[----:B------:R-:W-:Y:S01]  /*4cf0*/  F2FP.SATFINITE.E4M3.F32.PACK_AB_MERGE_C R62, R167, R62, RZ ;  /* 0x0000003ea73e723e */ /* 0x000fe200048070ff */
[----:B------:R-:W-:Y:S01]  /*4d00*/  FADD R83, R83, R190 ;  /* 0x000000be53537221 */ /* 0x000fe20000000000 */
[----:B------:R-:W-:Y:S01]  /*4d10*/  F2FP.SATFINITE.E4M3.F32.PACK_AB_MERGE_C R41, R167, R177, RZ ;  /* 0x000000b1a729723e */ /* 0x000fe200048070ff */
[----:B------:R-:W-:Y:S01]  /*4d20*/  @!P3 FMUL R103, R103, 0.5 ;  /* 0x3f0000006767b820 */ /* 0x000fe20000400000 */
[----:B------:R1:W5:Y:S01]  /*4d30*/  MUFU.EX2 R151, R82 ;  /* 0x0000005200977308 */ /* 0x0003620000000800 */
[----:B---3--:R-:W-:Y:S01]  /*4d40*/  @!P5 FMUL R146, R146, R146 ;  /* 0x000000929292d220 */ /* 0x008fe20000400000 */
[----:B------:R-:W-:Y:S01]  /*4d50*/  FSETP.GEU.AND P5, PT, R99, -126, PT ;  /* 0xc2fc00006300780b */ /* 0x000fe20003fae000 */
[----:B--2---:R-:W-:Y:S01]  /*4d60*/  FFMA R90, R119, UR6, -R178 ;  /* 0x00000006775a7c23 */ /* 0x004fe200080008b2 */
[----:B------:R-:W-:Y:S01]  /*4d70*/  FADD R87, R87, R182 ;  /* 0x000000b657577221 */ /* 0x000fe20000000000 */
[----:B------:R-:W-:Y:S01]  /*4d80*/  LOP3.LUT R182, R55, 0xffff, RZ, 0xc0, !PT ;  /* 0x0000ffff37b67812 */ /* 0x000fe200078ec0ff */
[----:B------:R-:W-:Y:S01]  /*4d90*/  FADD R119, R121, R22 ;  /* 0x0000001679777221 */ /* 0x000fe20000000000 */
[----:B------:R-:W-:Y:S01]  /*4da0*/  @!P1 FMUL R95, R95, 0.5 ;  /* 0x3f0000005f5f9820 */ /* 0x000fe20000400000 */
[----:B------:R-:W2:Y:S01]  /*4db0*/  MUFU.EX2 R124, R98 ;  /* 0x00000062007c7308 */ /* 0x000ea20000000800 */
[----:B----4-:R-:W-:Y:S01]  /*4dc0*/  @!P4 FMUL R134, R134, R134 ;  /* 0x000000868686c220 */ /* 0x010fe20000400000 */
[----:B------:R-:W-:Y:S01]  /*4dd0*/  FSETP.GEU.AND P4, PT, R61, -126, PT ;  /* 0xc2fc00003d00780b */ /* 0x000fe20003f8e000 */
[----:B-1----:R-:W-:Y:S01]  /*4de0*/  FFMA R82, R135, UR6, -R178 ;  /* 0x0000000687527c23 */ /* 0x002fe200080008b2 */
[----:B------:R-:W-:Y:S01]  /*4df0*/  FADD R135, R136, R24 ;  /* 0x0000001888877221 */ /* 0x000fe20000000000 */
[----:B------:R-:W-:-:S02]  /*4e00*/  F2FP.SATFINITE.E4M3.F32.PACK_AB_MERGE_C R45, R167, R175, RZ ;  /* 0x000000afa72d723e */ /* 0x000fc400048070ff */
[----:B------:R-:W-:Y:S01]  /*4e10*/  @!P5 FMUL R99, R99, 0.5 ;  /* 0x3f0000006363d820 */ /* 0x000fe20000400000 */
[----:B------:R1:W3:Y:S01]  /*4e20*/  MUFU.EX2 R98, R103 ;  /* 0x0000006700627308 */ /* 0x0002e20000000800 */
[----:B-----5:R-:W-:Y:S01]  /*4e30*/  @!P6 FMUL R151, R151, R151 ;  /* 0x000000979797e220 */ /* 0x020fe20000400000 */
[----:B------:R-:W-:Y:S02]  /*4e40*/  FSETP.GEU.AND P6, PT, R94, -126, PT ;  /* 0xc2fc00005e00780b */ /* 0x000fe40003fce000 */
[C---:B------:R-:W-:Y:S02]  /*4e50*/  F2FP.SATFINITE.E4M3.F32.PACK_AB_MERGE_C R136, R167.reuse, R136, RZ ;  /* 0x00000088a788723e */ /* 0x040fe400048070ff */
[----:B------:R-:W-:Y:S01]  /*4e60*/  F2FP.SATFINITE.E4M3.F32.PACK_AB_MERGE_C R22, R167, R22, RZ ;  /* 0x00000016a716723e */ /* 0x000fe200048070ff */
[----:B------:R-:W-:Y:S01]  /*4e70*/  @!P4 FMUL R61, R61, 0.5 ;  /* 0x3f0000003d3dc820 */ /* 0x000fe20000400000 */
[----:B------:R-:W4:Y:S01]  /*4e80*/  MUFU.EX2 R54, R54 ;  /* 0x0000003600367308 */ /* 0x000f220000000800 */
[----:B--2---:R-:W-:Y:S01]  /*4e90*/  @!P2 FMUL R124, R124, R124 ;  /* 0x0000007c7c7ca220 */ /* 0x004fe20000400000 */
[----:B------:R-:W-:Y:S01]  /*4ea0*/  FSETP.GEU.AND P2, PT, R110, -126, PT ;  /* 0xc2fc00006e00780b */ /* 0x000fe20003f4e000 */
[----:B-1----:R-:W-:Y:S01]  /*4eb0*/  FADD R103, R81, R2 ;  /* 0x0000000251677221 */ /* 0x002fe20000000000 */
[----:B------:R-:W-:Y:S01]  /*4ec0*/  FADD R81, R176, R134 ;  /* 0x00000086b0517221 */ /* 0x000fe20000000000 */
[----:B------:R-:W-:-:S02]  /*4ed0*/  F2FP.SATFINITE.E4M3.F32.PACK_AB_MERGE_C R2, R167, R2, RZ ;  /* 0x00000002a702723e */ /* 0x000fc400048070ff */
[----:B------:R-:W-:Y:S01]  /*4ee0*/  @!P6 FMUL R94, R94, 0.5 ;  /* 0x3f0000005e5ee820 */ /* 0x000fe20000400000 */
[----:B------:R1:W2:Y:S01]  /*4ef0*/  MUFU.EX2 R96, R95 ;  /* 0x0000005f00607308 */ /* 0x0002a20000000800 */
[----:B---3--:R-:W-:Y:S01]  /*4f00*/  @!P3 FMUL R98, R98, R98 ;  /* 0x000000626262b220 */ /* 0x008fe20000400000 */
[----:B------:R-:W-:Y:S01]  /*4f10*/  FSETP.GEU.AND P3, PT, R92, -126, PT ;  /* 0xc2fc00005c00780b */ /* 0x000fe20003f6e000 */
[----:B------:R-:W-:Y:S01]  /*4f20*/  FADD R103, R103, R138 ;  /* 0x0000008a67677221 */ /* 0x000fe20000000000 */
[----:B------:R-:W-:Y:S01]  /*4f30*/  F2FP.SATFINITE.E4M3.F32.PACK_AB_MERGE_C R134, R167, R134, RZ ;  /* 0x00000086a786723e */ /* 0x000fe200048070ff */
[----:B------:R-:W-:Y:S01]  /*4f40*/  FADD R63, R25, R98 ;  /* 0x00000062193f7221 */ /* 0x000fe20000000000 */
[----:B------:R-:W-:Y:S01]  /*4f50*/  LOP3.LUT R2, R2, 0xff, RZ, 0xc0, !PT ;  /* 0x000000ff02027812 */ /* 0x000fe200078ec0ff */
[----:B------:R-:W-:Y:S01]  /*4f60*/  @!P2 FMUL R110, R110, 0.5 ;  /* 0x3f0000006e6ea820 */ /* 0x000fe20000400000 */
[----:B------:R3:W5:Y:S01]  /*4f70*/  MUFU.EX2 R100, R99 ;  /* 0x0000006300647308 */ /* 0x0007620000000800 */
[----:B----4-:R-:W-:Y:S01]  /*4f80*/  @!P0 FMUL R54, R54, R54 ;  /* 0x0000003636368220 */ /* 0x010fe20000400000 */
[----:B------:R-:W-:Y:S01]  /*4f90*/  FSETP.GEU.AND P0, PT, R28, -126, PT ;  /* 0xc2fc00001c00780b */ /* 0x000fe20003f0e000 */
[----:B-1----:R-:W-:Y:S01]  /*4fa0*/  FADD R95, R101, R12 ;  /* 0x0000000c655f7221 */ /* 0x002fe20000000000 */
[C---:B------:R-:W-:Y:S01]  /*4fb0*/  F2FP.SATFINITE.E4M3.F32.PACK_AB_MERGE_C R12, R167.reuse, R12, RZ ;  /* 0x0000000ca70c723e */ /* 0x040fe200048070ff */
[----:B------:R-:W-:Y:S01]  /*4fc0*/  IMAD.U32 R134, R134, 0x10000, RZ ;  /* 0x0001000086867824 */ /* 0x000fe200078e00ff */
[----:B------:R-:W-:Y:S01]  /*4fd0*/  F2FP.SATFINITE.E4M3.F32.PACK_AB_MERGE_C R25, R167, R25, RZ ;  /* 0x00000019a719723e */ /* 0x000fe200048070ff */
[----:B------:R-:W-:Y:S01]  /*4fe0*/  @!P3 FMUL R92, R92, 0.5 ;  /* 0x3f0000005c5cb820 */ /* 0x000fe20000400000 */
[----:B------:R1:W4:Y:S01]  /*4ff0*/  MUFU.EX2 R122, R61 ;  /* 0x0000003d007a7308 */ /* 0x0003220000000800 */
[----:B--2---:R-:W-:Y:S01]  /*5000*/  @!P1 FMUL R96, R96, R96 ;  /* 0x0000006060609220 */ /* 0x004fe20000400000 */
[----:B---3--:R-:W-:Y:S01]  /*5010*/  FADD R99, R89, R44 ;  /* 0x0000002c59637221 */ /* 0x008fe20000000000 */
[----:B------:R-:W-:Y:S01]  /*5020*/  FADD R89, R85, R6 ;  /* 0x0000000655597221 */ /* 0x000fe20000000000 */
[----:B------:R-:W-:Y:S01]  /*5030*/  F2FP.SATFINITE.E4M3.F32.PACK_AB_MERGE_C R44, R167, R44, RZ ;  /* 0x0000002ca72c723e */ /* 0x000fe200048070ff */
[----:B------:R-:W-:Y:S01]  /*5040*/  FADD R71, R31, R96 ;  /* 0x000000601f477221 */ /* 0x000fe20000000000 */
[----:B------:R-:W-:Y:S01]  /*5050*/  LOP3.LUT R12, R12, 0xff, RZ, 0xc0, !PT ;  /* 0x000000ff0c0c7812 */ /* 0x000fe200078ec0ff */
[----:B------:R-:W-:Y:S01]  /*5060*/  @!P0 FMUL R28, R28, 0.5 ;  /* 0x3f0000001c1c8820 */ /* 0x000fe20000400000 */
[----:B------:R2:W3:Y:S01]  /*5070*/  MUFU.EX2 R126, R94 ;  /* 0x0000005e007e7308 */ /* 0x0004e20000000800 */
[----:B-----5:R-:W-:Y:S01]  /*5080*/  @!P5 FMUL R100, R100, R100 ;  /* 0x000000646464d220 */ /* 0x020fe20000400000 */
[----:B------:R-:W-:Y:S01]  /*5090*/  FSETP.GEU.AND P5, PT, R88, -126, PT ;  /* 0xc2fc00005800780b */ /* 0x000fe20003fae000 */
[----:B------:R-:W-:Y:S01]  /*50a0*/  FADD R89, R89, R180 ;  /* 0x000000b459597221 */ /* 0x000fe20000000000 */
[----:B------:R-:W-:Y:S01]  /*50b0*/  LOP3.LUT R180, R37, 0xffff, RZ, 0xc0, !PT ;  /* 0x0000ffff25b47812 */ /* 0x000fe200078ec0ff */
[----:B------:R-:W-:Y:S01]  /*50c0*/  FADD R85, R97, R16 ;  /* 0x0000001061557221 */ /* 0x000fe20000000000 */
[----:B-1----:R-:W-:Y:S01]  /*50d0*/  F2FP.SATFINITE.E4M3.F32.PACK_AB_MERGE_C R61, R167, R101, RZ ;  /* 0x00000065a73d723e */ /* 0x002fe200048070ff */
[----:B------:R-:W-:Y:S01]  /*50e0*/  FADD R101, R93, R14 ;  /* 0x0000000e5d657221 */ /* 0x000fe20000000000 */
[----:B------:R-:W1:Y:S01]  /*50f0*/  MUFU.EX2 R92, R92 ;  /* 0x0000005c005c7308 */ /* 0x000e620000000800 */
[----:B--2---:R-:W-:Y:S01]  /*5100*/  FFMA R94, R107, UR6, -R178 ;  /* 0x000000066b5e7c23 */ /* 0x004fe200080008b2 */
[----:B----4-:R-:W-:Y:S01]  /*5110*/  @!P4 FMUL R122, R122, R122 ;  /* 0x0000007a7a7ac220 */ /* 0x010fe20000400000 */
[----:B------:R-:W-:Y:S01]  /*5120*/  FSETP.GEU.AND P4, PT, R114, -126, PT ;  /* 0xc2fc00007200780b */ /* 0x000fe20003f8e000 */
[----:B------:R-:W-:Y:S01]  /*5130*/  FADD R93, R105, R18 ;  /* 0x00000012695d7221 */ /* 0x000fe20000000000 */
[----:B------:R-:W-:Y:S01]  /*5140*/  PRMT R37, R180, 0x7604, R49 ;  /* 0x00007604b4257816 */ /* 0x000fe20000000031 */
[----:B------:R-:W-:Y:S01]  /*5150*/  FADD R107, R113, R58 ;  /* 0x0000003a716b7221 */ /* 0x000fe20000000000 */
[----:B------:R-:W-:Y:S01]  /*5160*/  FSETP.GEU.AND P1, PT, R94, -126, PT ;  /* 0xc2fc00005e00780b */ /* 0x000fe20003f2e000 */
[----:B------:R-:W2:Y:S01]  /*5170*/  MUFU.EX2 R28, R28 ;  /* 0x0000001c001c7308 */ /* 0x000ea20000000800 */
[----:B------:R-:W-:Y:S01]  /*5180*/  @!P5 FMUL R88, R88, 0.5 ;  /* 0x3f0000005858d820 */ /* 0x000fe20000400000 */
[----:B---3--:R-:W-:Y:S01]  /*5190*/  @!P6 FMUL R126, R126, R126 ;  /* 0x0000007e7e7ee220 */ /* 0x008fe20000400000 */
[----:B------:R-:W-:Y:S01]  /*51a0*/  FSETP.GEU.AND P6, PT, R106, -126, PT ;  /* 0xc2fc00006a00780b */ /* 0x000fe20003fce000 */
[----:B------:R-:W-:Y:S01]  /*51b0*/  FADD R67, R174, R100 ;  /* 0x00000064ae437221 */ /* 0x000fe20000000000 */
[----:B------:R-:W-:Y:S01]  /*51c0*/  LOP3.LUT R180, R53, 0xffff, RZ, 0xc0, !PT ;  /* 0x0000ffff35b47812 */ /* 0x000fe200078ec0ff */
[----:B------:R-:W-:Y:S01]  /*51d0*/  FADD R97, R57, R42 ;  /* 0x0000002a39617221 */ /* 0x000fe20000000000 */
[C---:B------:R-:W-:Y:S01]  /*51e0*/  F2FP.SATFINITE.E4M3.F32.PACK_AB_MERGE_C R105, R167.reuse, R105, RZ ;  /* 0x00000069a769723e */ /* 0x040fe200048070ff */
[----:B------:R-:W-:Y:S01]  /*51f0*/  @!P4 FMUL R114, R114, 0.5 ;  /* 0x3f0000007272c820 */ /* 0x000fe20000400000 */
[----:B------:R-:W3:Y:S01]  /*5200*/  MUFU.EX2 R120, R110 ;  /* 0x0000006e00787308 */ /* 0x000ee20000000800 */
[----:B-1----:R-:W-:Y:S01]  /*5210*/  @!P3 FMUL R92, R92, R92 ;  /* 0x0000005c5c5cb220 */ /* 0x002fe20000400000 */
[----:B------:R-:W-:Y:S01]  /*5220*/  FSETP.GEU.AND P3, PT, R80, -126, PT ;  /* 0xc2fc00005000780b */ /* 0x000fe20003f6e000 */
[----:B------:R-:W-:Y:S01]  /*5230*/  @!P1 FMUL R94, R94, 0.5 ;  /* 0x3f0000005e5e9820 */ /* 0x000fe20000400000 */
[----:B------:R-:W-:Y:S01]  /*5240*/  F2FP.SATFINITE.E4M3.F32.PACK_AB_MERGE_C R113, R167, R113, RZ ;  /* 0x00000071a771723e */ /* 0x000fe200048070ff */
[----:B------:R-:W-:Y:S01]  /*5250*/  FADD R131, R137, R92 ;  /* 0x0000005c89837221 */ /* 0x000fe20000000000 */
[----:B------:R-:W-:Y:S01]  /*5260*/  LOP3.LUT R53, R105, 0xff, RZ, 0xc0, !PT ;  /* 0x000000ff69357812 */ /* 0x000fe200078ec0ff */
[----:B------:R-:W-:Y:S01]  /*5270*/  @!P6 FMUL R106, R106, 0.5 ;  /* 0x3f0000006a6ae820 */ /* 0x000fe20000400000 */
[----:B------:R-:W1:Y:S01]  /*5280*/  MUFU.EX2 R88, R88 ;  /* 0x0000005800587308 */ /* 0x000e620000000800 */
[----:B--2---:R-:W-:Y:S01]  /*5290*/  @!P0 FMUL R28, R28, R28 ;  /* 0x0000001c1c1c8220 */ /* 0x004fe20000400000 */
[----:B------:R-:W-:Y:S01]  /*52a0*/  FSETP.GEU.AND P0, PT, R76, -126, PT ;  /* 0xc2fc00004c00780b */ /* 0x000fe20003f0e000 */
[----:B------:R-:W-:Y:S01]  /*52b0*/  FADD R174, R158, R26 ;  /* 0x0000001a9eae7221 */ /* 0x000fe20000000000 */
[----:B------:R-:W-:Y:S01]  /*52c0*/  F2FP.SATFINITE.E4M3.F32.PACK_AB_MERGE_C R18, R167, R18, RZ ;  /* 0x00000012a712723e */ /* 0x000fe200048070ff */
[----:B------:R-:W-:Y:S01]  /*52d0*/  FADD R196, R15, R28 ;  /* 0x0000001c0fc47221 */ /* 0x000fe20000000000 */
[----:B------:R-:W-:Y:S01]  /*52e0*/  F2FP.SATFINITE.E4M3.F32.PACK_AB_MERGE_C R58, R167, R58, RZ ;  /* 0x0000003aa73a723e */ /* 0x000fe200048070ff */
[----:B------:R-:W-:Y:S01]  /*52f0*/  @!P3 FMUL R80, R80, 0.5 ;  /* 0x3f0000005050b820 */ /* 0x000fe20000400000 */
[----:B------:R-:W2:Y:S01]  /*5300*/  MUFU.EX2 R94, R94 ;  /* 0x0000005e005e7308 */ /* 0x000ea20000000800 */
[----:B---3--:R-:W-:Y:S01]  /*5310*/  @!P2 FMUL R120, R120, R120 ;  /* 0x000000787878a220 */ /* 0x008fe20000400000 */
[----:B------:R-:W-:Y:S01]  /*5320*/  FSETP.GEU.AND P2, PT, R72, -126, PT ;  /* 0xc2fc00004800780b */ /* 0x000fe20003f4e000 */
[----:B------:R-:W-:Y:S01]  /*5330*/  FADD R65, R43, R122 ;  /* 0x0000007a2b417221 */ /* 0x000fe20000000000 */
[----:B------:R-:W-:Y:S01]  /*5340*/  LOP3.LUT R3, R44, 0xffff, RZ, 0xc0, !PT ;  /* 0x0000ffff2c037812 */ /* 0x000fe200078ec0ff */
[----:B------:R-:W-:Y:S01]  /*5350*/  FADD R95, R95, R174 ;  /* 0x000000ae5f5f7221 */ /* 0x000fe20000000000 */
[----:B------:R-:W-:Y:S01]  /*5360*/  F2FP.SATFINITE.E4M3.F32.PACK_AB_MERGE_C R57, R167, R57, RZ ;  /* 0x00000039a739723e */ /* 0x000fe200048070ff */
[----:B------:R-:W-:Y:S01]  /*5370*/  @!P0 FMUL R76, R76, 0.5 ;  /* 0x3f0000004c4c8820 */ /* 0x000fe20000400000 */
[----:B------:R-:W3:Y:S01]  /*5380*/  MUFU.EX2 R118, R114 ;  /* 0x0000007200767308 */ /* 0x000ee20000000800 */
[----:B-1----:R-:W-:Y:S01]  /*5390*/  @!P5 FMUL R88, R88, R88 ;  /* 0x000000585858d220 */ /* 0x002fe20000400000 */
[----:B------:R-:W-:Y:S01]  /*53a0*/  FSETP.GEU.AND P5, PT, R86, -126, PT ;  /* 0xc2fc00005600780b */ /* 0x000fe20003fae000 */
[----:B------:R-:W-:Y:S01]  /*53b0*/  FADD R196, R101, R196 ;  /* 0x000000c465c47221 */ /* 0x000fe20000000000 */
[----:B------:R-:W-:Y:S01]  /*53c0*/  F2FP.SATFINITE.E4M3.F32.PACK_AB_MERGE_C R6, R167, R6, RZ ;  /* 0x00000006a706723e */ /* 0x000fe200048070ff */
[----:B------:R-:W-:Y:S01]  /*53d0*/  FADD R115, R173, R88 ;  /* 0x00000058ad737221 */ /* 0x000fe20000000000 */
[----:B------:R-:W-:Y:S01]  /*53e0*/  LOP3.LUT R18, R18, 0xff, RZ, 0xc0, !PT ;  /* 0x000000ff12127812 */ /* 0x000fe200078ec0ff */
[----:B------:R-:W-:Y:S01]  /*53f0*/  @!P2 FMUL R72, R72, 0.5 ;  /* 0x3f0000004848a820 */ /* 0x000fe20000400000 */
[----:B------:R1:W4:Y:S01]  /*5400*/  MUFU.EX2 R112, R76 ;  /* 0x0000004c00707308 */ /* 0x0003220000000800 */
[----:B--2---:R-:W-:Y:S01]  /*5410*/  @!P1 FMUL R94, R94, R94 ;  /* 0x0000005e5e5e9220 */ /* 0x004fe20000400000 */
[----:B------:R-:W-:Y:S01]  /*5420*/  FSETP.GEU.AND P1, PT, R90, -126, PT ;  /* 0xc2fc00005a00780b */ /* 0x000fe20003f2e000 */
[----:B------:R-:W-:Y:S01]  /*5430*/  FADD R198, R97, R198 ;  /* 0x000000c661c67221 */ /* 0x000fe20000000000 */
[----:B------:R-:W-:Y:S01]  /*5440*/  F2FP.SATFINITE.E4M3.F32.PACK_AB_MERGE_C R26, R167, R26, RZ ;  /* 0x0000001aa71a723e */ /* 0x000fe200048070ff */
[----:B------:R-:W-:Y:S01]  /*5450*/  FADD R75, R29, R94 ;  /* 0x0000005e1d4b7221 */ /* 0x000fe20000000000 */
[----:B------:R-:W-:Y:S01]  /*5460*/  LOP3.LUT R6, R6, 0xff, RZ, 0xc0, !PT ;  /* 0x000000ff06067812 */ /* 0x000fe200078ec0ff */
[----:B------:R-:W-:Y:S01]  /*5470*/  @!P5 FMUL R86, R86, 0.5 ;  /* 0x3f0000005656d820 */ /* 0x000fe20000400000 */
[----:B------:R-:W2:Y:S01]  /*5480*/  MUFU.EX2 R80, R80 ;  /* 0x0000005000507308 */ /* 0x000ea20000000800 */
[----:B---3--:R-:W-:Y:S01]  /*5490*/  @!P4 FMUL R118, R118, R118 ;  /* 0x000000767676c220 */ /* 0x008fe20000400000 */
[----:B------:R-:W-:Y:S01]  /*54a0*/  FSETP.GEU.AND P4, PT, R73, -126, PT ;  /* 0xc2fc00004900780b */ /* 0x000fe20003f8e000 */
[----:B-1----:R-:W-:Y:S01]  /*54b0*/  FFMA R76, R117, UR6, -R178 ;  /* 0x00000006754c7c23 */ /* 0x002fe200080008b2 */
[----:B------:R-:W-:Y:S01]  /*54c0*/  FADD R117, R172, R120 ;  /* 0x00000078ac757221 */ /* 0x000fe20000000000 */
[----:B------:R-:W-:Y:S01]  /*54d0*/  FADD R133, R170, R118 ;  /* 0x00000076aa857221 */ /* 0x000fe20000000000 */
[----:B------:R-:W-:Y:S01]  /*54e0*/  LOP3.LUT R26, R26, 0xff, RZ, 0xc0, !PT ;  /* 0x000000ff1a1a7812 */ /* 0x000fe200078ec0ff */
[----:B------:R-:W-:Y:S01]  /*54f0*/  @!P1 FMUL R90, R90, 0.5 ;  /* 0x3f0000005a5a9820 */ /* 0x000fe20000400000 */
[----:B------:R1:W3:Y:S01]  /*5500*/  MUFU.EX2 R132, R106 ;  /* 0x0000006a00847308 */ /* 0x0002e20000000800 */
[----:B----4-:R-:W-:Y:S01]  /*5510*/  @!P0 FMUL R112, R112, R112 ;  /* 0x0000007070708220 */ /* 0x010fe20000400000 */
[----:B------:R-:W-:Y:S01]  /*5520*/  FSETP.GEU.AND P0, PT, R108, -126, PT ;  /* 0xc2fc00006c00780b */ /* 0x000fe20003f0e000 */
[----:B------:R-:W-:Y:S01]  /*5530*/  FADD R204, R93, R204 ;  /* 0x000000cc5dcc7221 */ /* 0x000fe20000000000 */
[----:B------:R-:W-:Y:S01]  /*5540*/  F2FP.SATFINITE.E4M3.F32.PACK_AB_MERGE_C R96, R167, R96, RZ ;  /* 0x00000060a760723e */ /* 0x000fe200048070ff */
[----:B------:R-:W-:Y:S01]  /*5550*/  FADD R184, R165, R112 ;  /* 0x00000070a5b87221 */ /* 0x000fe20000000000 */
[----:B------:R-:W-:Y:S01]  /*5560*/  F2FP.SATFINITE.E4M3.F32.PACK_AB_MERGE_C R165, R167, R165, RZ ;  /* 0x000000a5a7a5723e */ /* 0x000fe200048070ff */
[----:B------:R-:W-:Y:S01]  /*5570*/  @!P4 FMUL R73, R73, 0.5 ;  /* 0x3f0000004949c820 */ /* 0x000fe20000400000 */
[----:B------:R-:W4:Y:S01]  /*5580*/  MUFU.EX2 R90, R90 ;  /* 0x0000005a005a7308 */ /* 0x000f220000000800 */
[----:B--2---:R-:W-:Y:S01]  /*5590*/  @!P3 FMUL R80, R80, R80 ;  /* 0x000000505050b220 */ /* 0x004fe20000400000 */
[--C-:B-1----:R-:W-:Y:S01]  /*55a0*/  FFMA R106, R104, UR6, -R178.reuse ;  /* 0x00000006686a7c23 */ /* 0x102fe200080008b2 */
[----:B------:R-:W-:Y:S01]  /*55b0*/  FFMA R104, R125, UR6, -R178 ;  /* 0x000000067d687c23 */ /* 0x000fe200080008b2 */
[----:B------:R-:W-:Y:S01]  /*55c0*/  F2FP.SATFINITE.E4M3.F32.PACK_AB_MERGE_C R125, R167, R137, RZ ;  /* 0x00000089a77d723e */ /* 0x000fe200048070ff */
[----:B------:R-:W-:Y:S01]  /*55d0*/  FADD R137, R141, R54 ;  /* 0x000000368d897221 */ /* 0x000fe20000000000 */
[----:B------:R-:W-:Y:S01]  /*55e0*/  F2FP.SATFINITE.E4M3.F32.PACK_AB_MERGE_C R54, R167, R54, RZ ;  /* 0x00000036a736723e */ /* 0x000fe200048070ff */
[----:B------:R-:W-:Y:S01]  /*55f0*/  @!P0 FMUL R108, R108, 0.5 ;  /* 0x3f0000006c6c8820 */ /* 0x000fe20000400000 */
[----:B------:R1:W2:Y:S01]  /*5600*/  MUFU.EX2 R130, R72 ;  /* 0x0000004800827308 */ /* 0x0002a20000000800 */
[----:B---3--:R-:W-:Y:S01]  /*5610*/  @!P6 FMUL R132, R132, R132 ;  /* 0x000000848484e220 */ /* 0x008fe20000400000 */
[----:B------:R-:W-:Y:S01]  /*5620*/  FSETP.GEU.AND P6, PT, R116, -126, PT ;  /* 0xc2fc00007400780b */ /* 0x000fe20003fce000 */
[----:B------:R-:W-:Y:S01]  /*5630*/  IMAD.U32 R165, R165, 0x10000, RZ ;  /* 0x00010000a5a57824 */ /* 0x000fe200078e00ff */
[----:B------:R-:W-:Y:S01]  /*5640*/  F2FP.SATFINITE.E4M3.F32.PACK_AB_MERGE_C R14, R167, R14, RZ ;  /* 0x0000000ea70e723e */ /* 0x000fe200048070ff */
[----:B------:R-:W-:Y:S01]  /*5650*/  FADD R79, R39, R132 ;  /* 0x00000084274f7221 */ /* 0x000fe20000000000 */
[----:B------:R-:W-:Y:S01]  /*5660*/  F2FP.SATFINITE.E4M3.F32.PACK_AB_MERGE_C R42, R167, R42, RZ ;  /* 0x0000002aa72a723e */ /* 0x000fe200048070ff */
[----:B------:R-:W-:Y:S01]  /*5670*/  FADD R206, R107, R206 ;  /* 0x000000ce6bce7221 */ /* 0x000fe20000000000 */
[----:B------:R-:W3:Y:S01]  /*5680*/  MUFU.EX2 R86, R86 ;  /* 0x0000005600567308 */ /* 0x000ee20000000800 */
[----:B-1----:R-:W-:Y:S01]  /*5690*/  FFMA R72, R143, UR6, -R178 ;  /* 0x000000068f487c23 */ /* 0x002fe200080008b2 */
[----:B----4-:R-:W-:Y:S01]  /*56a0*/  @!P1 FMUL R90, R90, R90 ;  /* 0x0000005a5a5a9220 */ /* 0x010fe20000400000 */
[----:B------:R-:W-:Y:S01]  /*56b0*/  FSETP.GEU.AND P1, PT, R84, -126, PT ;  /* 0xc2fc00005400780b */ /* 0x000fe20003f2e000 */
[----:B------:R-:W-:Y:S01]  /*56c0*/  FADD R178, R166, R80 ;  /* 0x00000050a6b27221 */ /* 0x000fe20000000000 */
[----:B------:R-:W-:Y:S01]  /*56d0*/  LOP3.LUT R152, R152, 0xff0000, R165, 0xf8, !PT ;  /* 0x00ff000098987812 */ /* 0x000fe200078ef8a5 */
[----:B------:R-:W-:Y:S01]  /*56e0*/  FADD R142, R144, R90 ;  /* 0x0000005a908e7221 */ /* 0x000fe20000000000 */
[----:B------:R-:W-:Y:S01]  /*56f0*/  FSETP.GEU.AND P3, PT, R72, -126, PT ;  /* 0xc2fc00004800780b */ /* 0x000fe20003f6e000 */
[----:B------:R1:W4:Y:S01]  /*5700*/  MUFU.EX2 R114, R73 ;  /* 0x0000004900727308 */ /* 0x0003220000000800 */
[----:B--2---:R-:W-:Y:S01]  /*5710*/  @!P2 FMUL R130, R130, R130 ;  /* 0x000000828282a220 */ /* 0x004fe20000400000 */
[----:B------:R-:W-:Y:S01]  /*5720*/  FSETP.GEU.AND P2, PT, R77, -126, PT ;  /* 0xc2fc00004d00780b */ /* 0x000fe20003f4e000 */
[----:B------:R-:W-:Y:S01]  /*5730*/  @!P6 FMUL R116, R116, 0.5 ;  /* 0x3f0000007474e820 */ /* 0x000fe20000400000 */
[----:B------:R-:W-:Y:S01]  /*5740*/  FADD R178, R71, R178 ;  /* 0x000000b247b27221 */ /* 0x000fe20000000000 */
[----:B------:R-:W-:Y:S01]  /*5750*/  FADD R170, R171, R130 ;  /* 0x00000082abaa7221 */ /* 0x000fe20000000000 */
[----:B------:R-:W-:Y:S01]  /*5760*/  FADD R144, R161, R40 ;  /* 0x00000028a1907221 */ /* 0x000fe20000000000 */
[----:B------:R-:W-:Y:S01]  /*5770*/  F2FP.SATFINITE.E4M3.F32.PACK_AB_MERGE_C R161, R167, R161, RZ ;  /* 0x000000a1a7a1723e */ /* 0x000fe200048070ff */
[----:B------:R-:W2:Y:S01]  /*5780*/  MUFU.EX2 R108, R108 ;  /* 0x0000006c006c7308 */ /* 0x000ea20000000800 */
[----:B---3--:R-:W-:Y:S01]  /*5790*/  @!P5 FMUL R86, R86, R86 ;  /* 0x000000565656d220 */ /* 0x008fe20000400000 */
[----:B------:R-:W-:Y:S01]  /*57a0*/  FSETP.GEU.AND P5, PT, R82, -126, PT ;  /* 0xc2fc00005200780b */ /* 0x000fe20003fae000 */
[----:B------:R-:W-:Y:S01]  /*57b0*/  @!P1 FMUL R84, R84, 0.5 ;  /* 0x3f00000054549820 */ /* 0x000fe20000400000 */
[----:B------:R-:W-:Y:S01]  /*57c0*/  @!P3 FMUL R72, R72, 0.5 ;  /* 0x3f0000004848b820 */ /* 0x000fe20000400000 */
[----:B-1----:R-:W-:Y:S01]  /*57d0*/  FADD R73, R177, R126 ;  /* 0x0000007eb1497221 */ /* 0x002fe20000000000 */
[----:B------:R-:W-:Y:S01]  /*57e0*/  FADD R81, R81, R170 ;  /* 0x000000aa51517221 */ /* 0x000fe20000000000 */
[----:B------:R-:W-:Y:S01]  /*57f0*/  @!P2 FMUL R77, R77, 0.5 ;  /* 0x3f0000004d4da820 */ /* 0x000fe20000400000 */
[----:B------:R-:W1:Y:S01]  /*5800*/  MUFU.EX2 R116, R116 ;  /* 0x0000007400747308 */ /* 0x000e620000000800 */
[----:B----4-:R-:W-:Y:S01]  /*5810*/  @!P4 FMUL R114, R114, R114 ;  /* 0x000000727272c220 */ /* 0x010fe20000400000 */
[----:B------:R-:W-:Y:S01]  /*5820*/  FSETP.GEU.AND P4, PT, R128, -126, PT ;  /* 0xc2fc00008000780b */ /* 0x000fe20003f8e000 */
[----:B------:R-:W-:Y:S01]  /*5830*/  FADD R172, R169, R86 ;  /* 0x00000056a9ac7221 */ /* 0x000fe20000000000 */
[C---:B------:R-:W-:Y:S01]  /*5840*/  F2FP.SATFINITE.E4M3.F32.PACK_AB_MERGE_C R126, R167.reuse, R126, RZ ;  /* 0x0000007ea77e723e */ /* 0x040fe200048070ff */
[----:B------:R-:W-:Y:S01]  /*5850*/  FADD R176, R168, R114 ;  /* 0x00000072a8b07221 */ /* 0x000fe20000000000 */
[----:B------:R-:W-:Y:S01]  /*5860*/  F2FP.SATFINITE.E4M3.F32.PACK_AB_MERGE_C R168, R167, R168, RZ ;  /* 0x000000a8a7a8723e */ /* 0x000fe200048070ff */
[----:B------:R-:W-:Y:S01]  /*5870*/  @!P5 FMUL R82, R82, 0.5 ;  /* 0x3f0000005252d820 */ /* 0x000fe20000400000 */
[----:B------:R-:W3:Y:S01]  /*5880*/  MUFU.EX2 R72, R72 ;  /* 0x0000004800487308 */ /* 0x000ee20000000800 */
[----:B--2---:R-:W-:Y:S01]  /*5890*/  @!P0 FMUL R108, R108, R108 ;  /* 0x0000006c6c6c8220 */ /* 0x004fe20000400000 */
[----:B------:R-:W-:Y:S01]  /*58a0*/  FADD R73, R73, R176 ;  /* 0x000000b049497221 */ /* 0x000fe20000000000 */
[----:B------:R-:W-:Y:S01]  /*58b0*/  ISETP.NE.AND P0, PT, R163, RZ, PT ;  /* 0x000000ffa300720c */ /* 0x000fe20003f05270 */
[----:B------:R-:W-:Y:S01]  /*58c0*/  FADD R99, R99, R144 ;  /* 0x0000009063637221 */ /* 0x000fe20000000000 */
[----:B------:R-:W-:Y:S01]  /*58d0*/  FADD R208, R155, R108 ;  /* 0x0000006c9bd07221 */ /* 0x000fe20000000000 */
[----:B------:R-:W-:Y:S01]  /*58e0*/  F2FP.SATFINITE.E4M3.F32.PACK_AB_MERGE_C R163, R167, R171, RZ ;  /* 0x000000aba7a3723e */ /* 0x000fe200048070ff */
[----:B------:R-:W-:Y:S01]  /*58f0*/  @!P4 FMUL R128, R128, 0.5 ;  /* 0x3f0000008080c820 */ /* 0x000fe20000400000 */
[----:B------:R-:W2:Y:S01]  /*5900*/  MUFU.EX2 R84, R84 ;  /* 0x0000005400547308 */ /* 0x000ea20000000800 */
[----:B------:R-:W-:Y:S01]  /*5910*/  FADD R208, R117, R208 ;  /* 0x000000d075d07221 */ /* 0x000fe20000000000 */
[----:B-1----:R-:W-:Y:S01]  /*5920*/  @!P6 FMUL R116, R116, R116 ;  /* 0x000000747474e220 */ /* 0x002fe20000400000 */
[----:B------:R-:W-:Y:S01]  /*5930*/  FSETP.GEU.AND P6, PT, R78, -126, PT ;  /* 0xc2fc00004e00780b */ /* 0x000fe20003fce000 */
[----:B------:R-:W-:Y:S01]  /*5940*/  FADD R138, R119, R212 ;  /* 0x000000d4778a7221 */ /* 0x000fe20000000000 */
[----:B------:R-:W-:Y:S01]  /*5950*/  FADD R71, R73, R208 ;  /* 0x000000d049477221 */ /* 0x000fe20000000000 */
[C---:B------:R-:W-:Y:S01]  /*5960*/  F2FP.SATFINITE.E4M3.F32.PACK_AB_MERGE_C R171, R167.reuse, R158, RZ ;  /* 0x0000009ea7ab723e */ /* 0x040fe200048070ff */
[----:B------:R-:W-:Y:S01]  /*5970*/  FADD R158, R156, R52 ;  /* 0x000000349c9e7221 */ /* 0x000fe20000000000 */
[----:B------:R-:W1:Y:S01]  /*5980*/  MUFU.EX2 R110, R77 ;  /* 0x0000004d006e7308 */ /* 0x000e620000000800 */
[----:B---3--:R-:W-:Y:S01]  /*5990*/  @!P3 FMUL R72, R72, R72 ;  /* 0x000000484848b220 */ /* 0x008fe20000400000 */
[----:B------:R-:W-:Y:S01]  /*59a0*/  F2FP.SATFINITE.E4M3.F32.PACK_AB_MERGE_C R52, R167, R52, RZ ;  /* 0x00000034a734723e */ /* 0x000fe200048070ff */
[----:B------:R-:W-:Y:S01]  /*59b0*/  FADD R91, R91, R158 ;  /* 0x0000009e5b5b7221 */ /* 0x000fe20000000000 */
[----:B------:R-:W-:Y:S01]  /*59c0*/  F2FP.SATFINITE.E4M3.F32.PACK_AB_MERGE_C R156, R167, R156, RZ ;  /* 0x0000009ca79c723e */ /* 0x000fe200048070ff */
[----:B------:R-:W-:Y:S01]  /*59d0*/  FADD R210, R154, R72 ;  /* 0x000000489ad27221 */ /* 0x000fe20000000000 */
[----:B------:R-:W-:Y:S01]  /*59e0*/  LOP3.LUT R171, R171, 0xff, RZ, 0xc0, !PT ;  /* 0x000000ffabab7812 */ /* 0x000fe200078ec0ff */
[----:B------:R-:W-:Y:S01]  /*59f0*/  FADD R158, R137, R222 ;  /* 0x000000de899e7221 */ /* 0x000fe20000000000 */
[----:B------:R-:W3:Y:S01]  /*5a00*/  MUFU.EX2 R82, R82 ;  /* 0x0000005200527308 */ /* 0x000ee20000000800 */
[----:B--2---:R-:W-:Y:S01]  /*5a10*/  @!P1 FMUL R84, R84, R84 ;  /* 0x0000005454549220 */ /* 0x004fe20000400000 */
[----:B------:R-:W-:Y:S01]  /*5a20*/  ISETP.GT.U32.AND P1, PT, R27, 0x1, PT ;  /* 0x000000011b00780c */ /* 0x000fe20003f24070 */
[----:B------:R-:W-:Y:S01]  /*5a30*/  FADD R115, R115, R210 ;  /* 0x000000d273737221 */ /* 0x000fe20000000000 */
[----:B------:R-:W-:Y:S01]  /*5a40*/  F2FP.SATFINITE.E4M3.F32.PACK_AB_MERGE_C R27, R167, R69, RZ ;  /* 0x00000045a71b723e */ /* 0x000fe200048070ff */
[----:B------:R-:W-:Y:S01]  /*5a50*/  @!P6 FMUL R78, R78, 0.5 ;  /* 0x3f0000004e4ee820 */ /* 0x000fe20000400000 */
[----:B------:R-:W-:Y:S01]  /*5a60*/  FADD R186, R164, R84 ;  /* 0x00000054a4ba7221 */ /* 0x000fe20000000000 */
[----:B------:R-:W-:Y:S01]  /*5a70*/  FADD R73, R178, R115 ;  /* 0x00000073b2497221 */ /* 0x000fe20000000000 */
[----:B------:R-:W2:Y:S01]  /*5a80*/  MUFU.EX2 R128, R128 ;  /* 0x0000008000807308 */ /* 0x000ea20000000800 */
[----:B------:R-:W-:Y:S01]  /*5a90*/  LOP3.LUT R178, R27, 0xffff, RZ, 0xc0, !PT ;  /* 0x0000ffff1bb27812 */ /* 0x000fe200078ec0ff */
[----:B-1----:R-:W-:Y:S01]  /*5aa0*/  @!P2 FMUL R110, R110, R110 ;  /* 0x0000006e6e6ea220 */ /* 0x002fe20000400000 */
[----:B------:R-:W-:Y:S01]  /*5ab0*/  FSETP.GEU.AND P2, PT, R106, -126, PT ;  /* 0xc2fc00006a00780b */ /* 0x000fe20003f4e000 */
[----:B------:R-:W-:Y:S01]  /*5ac0*/  FADD R77, R23, R102 ;  /* 0x00000066174d7221 */ /* 0x000fe20000000000 */
[----:B------:R-:W-:Y:S01]  /*5ad0*/  PRMT R27, R178, 0x7604, R47 ;  /* 0x00007604b21b7816 */ /* 0x000fe2000000002f */
[----:B------:R-:W-:Y:S01]  /*5ae0*/  FADD R158, R83, R158 ;  /* 0x0000009e539e7221 */ /* 0x000fe20000000000 */
[----:B------:R-:W-:Y:S01]  /*5af0*/  PRMT R47, R180, 0x7604, R59 ;  /* 0x00007604b42f7816 */ /* 0x000fe2000000003b */
[----:B------:R-:W1:Y:S01]  /*5b00*/  MUFU.EX2 R78, R78 ;  /* 0x0000004e004e7308 */ /* 0x000e620000000800 */
[----:B---3--:R-:W-:Y:S01]  /*5b10*/  @!P5 FMUL R82, R82, R82 ;  /* 0x000000525252d220 */ /* 0x008fe20000400000 */
[----:B------:R-:W-:Y:S01]  /*5b20*/  FSETP.GEU.AND P5, PT, R76, -126, PT ;  /* 0xc2fc00004c00780b */ /* 0x000fe20003fae000 */
[----:B------:R-:W-:Y:S01]  /*5b30*/  FADD R143, R140, R116 ;  /* 0x000000748c8f7221 */ /* 0x000fe20000000000 */
[----:B------:R-:W-:Y:S01]  /*5b40*/  LOP3.LUT R180, R113, 0xffff, RZ, 0xc0, !PT ;  /* 0x0000ffff71b47812 */ /* 0x000fe200078ec0ff */
[----:B------:R-:W-:Y:S01]  /*5b50*/  FADD R77, R77, R172 ;  /* 0x000000ac4d4d7221 */ /* 0x000fe20000000000 */
[----:B------:R-:W-:Y:S01]  /*5b60*/  LOP3.LUT R178, R57, 0xffff, RZ, 0xc0, !PT ;  /* 0x0000ffff39b27812 */ /* 0x000fe200078ec0ff */
[----:B------:R-:W-:Y:S01]  /*5b70*/  FADD R69, R175, R124 ;  /* 0x0000007caf457221 */ /* 0x000fe20000000000 */
[----:B------:R-:W-:Y:S01]  /*5b80*/  PRMT R53, R180, 0x7604, R53 ;  /* 0x00007604b4357816 */ /* 0x000fe20000000035 */
[----:B--2---:R-:W-:Y:S01]  /*5b90*/  @!P4 FMUL R128, R128, R128 ;  /* 0x000000808080c220 */ /* 0x004fe20000400000 */
[----:B------:R-:W-:Y:S01]  /*5ba0*/  FSETP.GEU.AND P4, PT, R104, -126, PT ;  /* 0xc2fc00006800780b */ /* 0x000fe20003f8e000 */
[----:B------:R-:W-:Y:S01]  /*5bb0*/  @!P2 FMUL R106, R106, 0.5 ;  /* 0x3f0000006a6aa820 */ /* 0x000fe20000400000 */
[----:B------:R-:W-:Y:S01]  /*5bc0*/  LOP3.LUT R180, R147, 0xffff, RZ, 0xc0, !PT ;  /* 0x0000ffff93b47812 */ /* 0x000fe200078ec0ff */
[----:B------:R-:W-:Y:S01]  /*5bd0*/  FADD R200, R159, R128 ;  /* 0x000000809fc87221 */ /* 0x000fe20000000000 */
[----:B------:R-:W-:Y:S01]  /*5be0*/  LOP3.LUT R59, R62, 0xffff, RZ, 0xc0, !PT ;  /* 0x0000ffff3e3b7812 */ /* 0x000fe200078ec0ff */
[----:B------:R-:W-:Y:S01]  /*5bf0*/  @!P5 FMUL R76, R76, 0.5 ;  /* 0x3f0000004c4cd820 */ /* 0x000fe20000400000 */
[----:B------:R-:W-:Y:S01]  /*5c00*/  PRMT R149, R180, 0x7604, R149 ;  /* 0x00007604b4957816 */ /* 0x000fe20000000095 */
[----:B------:R-:W2:Y:S01]  /*5c10*/  MUFU.EX2 R106, R106 ;  /* 0x0000006a006a7308 */ /* 0x000ea20000000800 */
[----:B------:R-:W-:Y:S01]  /*5c20*/  LOP3.LUT R180, R5, 0xffff, RZ, 0xc0, !PT ;  /* 0x0000ffff05b47812 */ /* 0x000fe200078ec0ff */
[----:B------:R-:W-:Y:S01]  /*5c30*/  FADD R200, R79, R200 ;  /* 0x000000c84fc87221 */ /* 0x000fe20000000000 */
[----:B------:R-:W-:Y:S01]  /*5c40*/  LOP3.LUT R5, R66, 0xffff, RZ, 0xc0, !PT ;  /* 0x0000ffff42057812 */ /* 0x000fe200078ec0ff */
[----:B-1----:R-:W-:Y:S01]  /*5c50*/  @!P6 FMUL R78, R78, R78 ;  /* 0x0000004e4e4ee220 */ /* 0x002fe20000400000 */
[----:B------:R-:W-:Y:S01]  /*5c60*/  LOP3.LUT R79, R54, 0xffff, RZ, 0xc0, !PT ;  /* 0x0000ffff364f7812 */ /* 0x000fe200078ec0ff */
[----:B------:R-:W-:Y:S01]  /*5c70*/  @!P4 FMUL R104, R104, 0.5 ;  /* 0x3f0000006868c820 */ /* 0x000fe20000400000 */
[----:B------:R-:W-:Y:S01]  /*5c80*/  PRMT R68, R5, 0x7604, R68 ;  /* 0x0000760405447816 */ /* 0x000fe20000000044 */
[----:B------:R-:W1:Y:S01]  /*5c90*/  MUFU.EX2 R76, R76 ;  /* 0x0000004c004c7308 */ /* 0x000e620000000800 */
[----:B------:R-:W-:Y:S01]  /*5ca0*/  LOP3.LUT R5, R64, 0xffff, RZ, 0xc0, !PT ;  /* 0x0000ffff40057812 */ /* 0x000fe200078ec0ff */
[----:B------:R-:W-:Y:S01]  /*5cb0*/  FADD R55, R81, R200 ;  /* 0x000000c851377221 */ /* 0x000fe20000000000 */
[----:B------:R-:W-:Y:S01]  /*5cc0*/  FSETP.GEU.AND P6, PT, R74, -126, PT ;  /* 0xc2fc00004a00780b */ /* 0x000fe20003fce000 */
[----:B------:R-:W-:Y:S01]  /*5cd0*/  FADD R202, R157, R78 ;  /* 0x0000004e9dca7221 */ /* 0x000fe20000000000 */
[----:B------:R-:W-:Y:S01]  /*5ce0*/  PRMT R44, R5, 0x7604, R12 ;  /* 0x00007604052c7816 */ /* 0x000fe2000000000c */
[----:B------:R-:W-:Y:S01]  /*5cf0*/  IMAD.U32 R12, R45, 0x10000, RZ ;  /* 0x000100002d0c7824 */ /* 0x000fe200078e00ff */
[----:B------:R-:W-:Y:S01]  /*5d00*/  LOP3.LUT R5, R58, 0xffff, RZ, 0xc0, !PT ;  /* 0x0000ffff3a057812 */ /* 0x000fe200078ec0ff */
[----:B------:R-:W3:Y:S01]  /*5d10*/  MUFU.EX2 R104, R104 ;  /* 0x0000006800687308 */ /* 0x000ee20000000800 */
[----:B------:R-:W-:Y:S01]  /*5d20*/  PRMT R51, R178, 0x7604, R51 ;  /* 0x00007604b2337816 */ /* 0x000fe20000000033 */
[----:B--2---:R-:W-:Y:S01]  /*5d30*/  @!P2 FMUL R106, R106, R106 ;  /* 0x0000006a6a6aa220 */ /* 0x004fe20000400000 */
[----:B------:R-:W-:Y:S01]  /*5d40*/  PRMT R54, R5, 0x7604, R18 ;  /* 0x0000760405367816 */ /* 0x000fe20000000012 */
[----:B------:R-:W-:Y:S01]  /*5d50*/  FADD R202, R75, R202 ;  /* 0x000000ca4bca7221 */ /* 0x000fe20000000000 */
[----:B------:R-:W-:Y:S01]  /*5d60*/  LOP3.LUT R5, R52, 0xffff, RZ, 0xc0, !PT ;  /* 0x0000ffff34057812 */ /* 0x000fe200078ec0ff */
[----:B------:R-:W-:Y:S01]  /*5d70*/  FADD R216, R151, R106 ;  /* 0x0000006a97d87221 */ /* 0x000fe20000000000 */
[----:B------:R-:W-:Y:S01]  /*5d80*/  PRMT R59, R59, 0x7604, R6 ;  /* 0x000076043b3b7816 */ /* 0x000fe20000000006 */
[----:B------:R-:W-:Y:S01]  /*5d90*/  @!P6 FMUL R74, R74, 0.5 ;  /* 0x3f0000004a4ae820 */ /* 0x000fe20000400000 */
[----:B------:R-:W-:Y:S01]  /*5da0*/  LOP3.LUT R178, R161, 0xffff, RZ, 0xc0, !PT ;  /* 0x0000ffffa1b27812 */ /* 0x000fe200078ec0ff */
[----:B-1----:R-:W-:Y:S01]  /*5db0*/  @!P5 FMUL R76, R76, R76 ;  /* 0x0000004c4c4cd220 */ /* 0x002fe20000400000 */
[----:B------:R-:W-:Y:S01]  /*5dc0*/  LOP3.LUT R6, R32, 0xff, RZ, 0xc0, !PT ;  /* 0x000000ff20067812 */ /* 0x000fe200078ec0ff */
[----:B------:R-:W-:Y:S01]  /*5dd0*/  IMAD.U32 R18, R111, 0x10000, RZ ;  /* 0x000100006f127824 */ /* 0x000fe200078e00ff */
[----:B------:R-:W-:Y:S01]  /*5de0*/  PRMT R32, R5, 0x7604, R26 ;  /* 0x0000760405207816 */ /* 0x000fe2000000001a */
[----:B------:R-:W-:Y:S01]  /*5df0*/  FADD R218, R150, R76 ;  /* 0x0000004c96da7221 */ /* 0x000fe20000000000 */
[----:B------:R-:W-:Y:S01]  /*5e00*/  F2FP.SATFINITE.E4M3.F32.PACK_AB_MERGE_C R164, R167, R164, RZ ;  /* 0x000000a4a7a4723e */ /* 0x000fe200048070ff */
[----:B------:R-:W1:Y:S01]  /*5e10*/  MUFU.EX2 R74, R74 ;  /* 0x0000004a004a7308 */ /* 0x000e620000000800 */
[----:B------:R-:W-:Y:S01]  /*5e20*/  LOP3.LUT R5, R46, 0xffff, RZ, 0xc0, !PT ;  /* 0x0000ffff2e057812 */ /* 0x000fe200078ec0ff */
[----:B---3--:R-:W-:Y:S01]  /*5e30*/  @!P4 FMUL R104, R104, R104 ;  /* 0x000000686868c220 */ /* 0x008fe20000400000 */
[----:B------:R-:W-:Y:S01]  /*5e40*/  LOP3.LUT R156, R156, 0xffff, RZ, 0xc0, !PT ;  /* 0x0000ffff9c9c7812 */ /* 0x000fe200078ec0ff */
[----:B------:R-:W-:Y:S01]  /*5e50*/  FADD R192, R162, R110 ;  /* 0x0000006ea2c07221 */ /* 0x000fe20000000000 */
[----:B------:R-:W-:Y:S01]  /*5e60*/  PRMT R145, R178, 0x7604, R145 ;  /* 0x00007604b2917816 */ /* 0x000fe20000000091 */
[----:B------:R-:W-:Y:S01]  /*5e70*/  FADD R224, R148, R104 ;  /* 0x0000006894e07221 */ /* 0x000fe20000000000 */
[----:B------:R-:W-:Y:S01]  /*5e80*/  LOP3.LUT R178, R13, 0xffff, RZ, 0xc0, !PT ;  /* 0x0000ffff0db27812 */ /* 0x000fe200078ec0ff */
[----:B------:R-:W-:Y:S01]  /*5e90*/  FADD R194, R160, R82 ;  /* 0x00000052a0c27221 */ /* 0x000fe20000000000 */
[----:B------:R-:W-:Y:S01]  /*5ea0*/  PRMT R13, R3, 0x7604, R2 ;  /* 0x00007604030d7816 */ /* 0x000fe20000000002 */
[----:B------:R-:W-:Y:S01]  /*5eb0*/  FADD R85, R85, R188 ;  /* 0x000000bc55557221 */ /* 0x000fe20000000000 */
[----:B------:R-:W-:Y:S01]  /*5ec0*/  PRMT R34, R5, 0x7604, R34 ;  /* 0x0000760405227816 */ /* 0x000fe20000000022 */
[----:B------:R-:W-:Y:S01]  /*5ed0*/  IMAD.U32 R5, R168, 0x10000, RZ ;  /* 0x00010000a8057824 */ /* 0x000fe200078e00ff */
[----:B------:R-:W-:Y:S01]  /*5ee0*/  LOP3.LUT R164, R164, 0xffff, RZ, 0xc0, !PT ;  /* 0x0000ffffa4a47812 */ /* 0x000fe200078ec0ff */
[----:B------:R-:W-:Y:S01]  /*5ef0*/  FADD R144, R135, R220 ;  /* 0x000000dc87907221 */ /* 0x000fe20000000000 */
[----:B------:R-:W-:Y:S01]  /*5f00*/  F2FP.SATFINITE.E4M3.F32.PACK_AB_MERGE_C R151, R167, R151, RZ ;  /* 0x00000097a797723e */ /* 0x000fe200048070ff */
[----:B------:R-:W-:Y:S01]  /*5f10*/  FADD R170, R69, R184 ;  /* 0x000000b845aa7221 */ /* 0x000fe20000000000 */
[C---:B------:R-:W-:Y:S01]  /*5f20*/  F2FP.SATFINITE.E4M3.F32.PACK_AB_MERGE_C R150, R167.reuse, R150, RZ ;  /* 0x00000096a796723e */ /* 0x040fe200048070ff */
[----:B-1----:R-:W-:Y:S01]  /*5f30*/  @!P6 FMUL R74, R74, R74 ;  /* 0x0000004a4a4ae220 */ /* 0x002fe20000400000 */
[----:B------:R-:W-:Y:S01]  /*5f40*/  F2FP.SATFINITE.E4M3.F32.PACK_AB_MERGE_C R148, R167, R148, RZ ;  /* 0x00000094a794723e */ /* 0x000fe200048070ff */
[----:B------:R-:W-:Y:S01]  /*5f50*/  IMAD.U32 R151, R151, 0x10000, RZ ;  /* 0x0001000097977824 */ /* 0x000fe200078e00ff */
[----:B------:R-:W-:Y:S01]  /*5f60*/  PRMT R156, R156, 0x7604, R171 ;  /* 0x000076049c9c7816 */ /* 0x000fe200000000ab */
[----:B------:R-:W-:Y:S01]  /*5f70*/  FADD R133, R133, R216 ;  /* 0x000000d885857221 */ /* 0x000fe20000000000 */
[----:B------:R-:W-:Y:S01]  /*5f80*/  LOP3.LUT R134, R13, 0xff0000, R134, 0xf8, !PT ;  /* 0x00ff00000d867812 */ /* 0x000fe200078ef886 */
[----:B------:R-:W-:Y:S01]  /*5f90*/  IMAD.SHL.U32 R13, R164, 0x1000000, RZ ;  /* 0x01000000a40d7824 */ /* 0x000fe200078e00ff */
[----:B------:R-:W-:Y:S01]  /*5fa0*/  LOP3.LUT R156, R156, 0xff0000, R5, 0xf8, !PT ;  /* 0x00ff00009c9c7812 */ /* 0x000fe200078ef805 */
[----:B------:R-:W-:Y:S01]  /*5fb0*/  IMAD.U32 R5, R148, 0x10000, RZ ;  /* 0x0001000094057824 */ /* 0x000fe200078e00ff */
[----:B------:R-:W-:Y:S01]  /*5fc0*/  LOP3.LUT R150, R150, 0xffff, RZ, 0xc0, !PT ;  /* 0x0000ffff96967812 */ /* 0x000fe200078ec0ff */
[----:B------:R-:W-:Y:S01]  /*5fd0*/  FADD R172, R67, R186 ;  /* 0x000000ba43ac7221 */ /* 0x000fe20000000000 */
[----:B------:R-:W-:Y:S01]  /*5fe0*/  F2FP.SATFINITE.E4M3.F32.PACK_AB_MERGE_C R155, R167, R155, RZ ;  /* 0x0000009ba79b723e */ /* 0x000fe200048070ff */
[----:B------:R-:W-:Y:S01]  /*5ff0*/  FADD R131, R131, R218 ;  /* 0x000000da83837221 */ /* 0x000fe20000000000 */
[----:B------:R-:W-:Y:S01]  /*6000*/  LOP3.LUT R2, R30, 0xff, RZ, 0xc0, !PT ;  /* 0x000000ff1e027812 */ /* 0x000fe200078ec0ff */
[----:B------:R-:W-:Y:S01]  /*6010*/  FADD R174, R65, R192 ;  /* 0x000000c041ae7221 */ /* 0x000fe20000000000 */
[----:B------:R-:W-:Y:S01]  /*6020*/  LOP3.LUT R81, R50, 0xffff, RZ, 0xc0, !PT ;  /* 0x0000ffff32517812 */ /* 0x000fe200078ec0ff */
[----:B------:R-:W-:Y:S01]  /*6030*/  IMAD.U32 R26, R155, 0x10000, RZ ;  /* 0x000100009b1a7824 */ /* 0x000fe200078e00ff */
[----:B------:R-:W-:Y:S01]  /*6040*/  LOP3.LUT R152, R152, R13, RZ, 0xfc, !PT ;  /* 0x0000000d98987212 */ /* 0x000fe200078efcff */
[----:B------:R-:W-:Y:S01]  /*6050*/  IMAD.SHL.U32 R13, R150, 0x1000000, RZ ;  /* 0x01000000960d7824 */ /* 0x000fe200078e00ff */
[----:B------:R-:W-:Y:S01]  /*6060*/  F2FP.SATFINITE.E4M3.F32.PACK_AB_MERGE_C R104, R167, R104, RZ ;  /* 0x00000068a768723e */ /* 0x000fe200048070ff */
[----:B------:R-:W-:Y:S01]  /*6070*/  FADD R143, R143, R224 ;  /* 0x000000e08f8f7221 */ /* 0x000fe20000000000 */
[----:B------:R-:W-:Y:S01]  /*6080*/  PRMT R81, R81, 0x7604, R2 ;  /* 0x0000760451517816 */ /* 0x000fe20000000002 */
[----:B------:R-:W-:Y:S01]  /*6090*/  FADD R176, R63, R194 ;  /* 0x000000c23fb07221 */ /* 0x000fe20000000000 */
[----:B------:R-:W-:Y:S01]  /*60a0*/  LOP3.LUT R70, R70, 0xff0000, R151, 0xf8, !PT ;  /* 0x00ff000046467812 */ /* 0x000fe200078ef897 */
[----:B------:R-:W-:Y:S01]  /*60b0*/  IMAD.U32 R104, R104, 0x10000, RZ ;  /* 0x0001000068687824 */ /* 0x000fe200078e00ff */
[----:B------:R-:W-:Y:S01]  /*60c0*/  LOP3.LUT R68, R68, 0xff0000, R5, 0xf8, !PT ;  /* 0x00ff000044447812 */ /* 0x000fe200078ef805 */
[----:B------:R-:W-:Y:S01]  /*60d0*/  IMAD.U32 R5, R126, 0x10000, RZ ;  /* 0x000100007e057824 */ /* 0x000fe200078e00ff */
[----:B------:R-:W-:Y:S01]  /*60e0*/  LOP3.LUT R96, R96, 0xffff, RZ, 0xc0, !PT ;  /* 0x0000ffff60607812 */ /* 0x000fe200078ec0ff */
[----:B------:R-:W-:Y:S01]  /*60f0*/  FADD R63, R103, R196 ;  /* 0x000000c4673f7221 */ /* 0x000fe20000000000 */
[----:B------:R-:W-:Y:S01]  /*6100*/  LOP3.LUT R2, R21, 0xffff, RZ, 0xc0, !PT ;  /* 0x0000ffff15027812 */ /* 0x000fe200078ec0ff */
[----:B------:R-:W-:Y:S01]  /*6110*/  FADD R65, R99, R198 ;  /* 0x000000c663417221 */ /* 0x000fe20000000000 */
[----:B------:R-:W-:Y:S01]  /*6120*/  F2FP.SATFINITE.E4M3.F32.PACK_AB_MERGE_C R120, R167, R120, RZ ;  /* 0x00000078a778723e */ /* 0x000fe200048070ff */
[----:B------:R-:W-:Y:S01]  /*6130*/  FADD R67, R95, R204 ;  /* 0x000000cc5f437221 */ /* 0x000fe20000000000 */
[----:B------:R-:W-:Y:S01]  /*6140*/  F2FP.SATFINITE.E4M3.F32.PACK_AB_MERGE_C R88, R167, R88, RZ ;  /* 0x00000058a758723e */ /* 0x000fe200048070ff */
[----:B------:R-:W-:Y:S01]  /*6150*/  FADD R69, R91, R206 ;  /* 0x000000ce5b457221 */ /* 0x000fe20000000000 */
[----:B------:R-:W-:Y:S01]  /*6160*/  PRMT R11, R180, 0x7604, R11 ;  /* 0x00007604b40b7816 */ /* 0x000fe2000000000b */
[----:B------:R-:W-:Y:S01]  /*6170*/  FADD R138, R89, R138 ;  /* 0x0000008a598a7221 */ /* 0x000fe20000000000 */
[----:B------:R-:W-:Y:S01]  /*6180*/  LOP3.LUT R14, R14, 0xff, RZ, 0xc0, !PT ;  /* 0x000000ff0e0e7812 */ /* 0x000fe200078ec0ff */
[----:B------:R-:W-:Y:S01]  /*6190*/  FADD R144, R85, R144 ;  /* 0x0000009055907221 */ /* 0x000fe20000000000 */
[----:B------:R-:W-:Y:S01]  /*61a0*/  LOP3.LUT R3, R42, 0xffff, RZ, 0xc0, !PT ;  /* 0x0000ffff2a037812 */ /* 0x000fe200078ec0ff */
[----:B------:R-:W-:Y:S01]  /*61b0*/  FADD R170, R170, R133 ;  /* 0x00000085aaaa7221 */ /* 0x000fe20000000000 */
[C---:B------:R-:W-:Y:S01]  /*61c0*/  F2FP.SATFINITE.E4M3.F32.PACK_AB_MERGE_C R132, R167.reuse, R132, RZ ;  /* 0x00000084a784723e */ /* 0x040fe200048070ff */
[----:B------:R-:W-:Y:S01]  /*61d0*/  FADD R172, R172, R131 ;  /* 0x00000083acac7221 */ /* 0x000fe20000000000 */
[----:B------:R-:W-:Y:S01]  /*61e0*/  F2FP.SATFINITE.E4M3.F32.PACK_AB_MERGE_C R40, R167, R40, RZ ;  /* 0x00000028a728723e */ /* 0x000fe200048070ff */
[----:B------:R-:W-:Y:S01]  /*61f0*/  FADD R174, R174, R143 ;  /* 0x0000008faeae7221 */ /* 0x000fe20000000000 */
[----:B------:R-:W-:Y:S01]  /*6200*/  LOP3.LUT R70, R70, R13, RZ, 0xfc, !PT ;  /* 0x0000000d46467212 */ /* 0x000fe200078efcff */
[----:B------:R-:W-:Y:S01]  /*6210*/  IMAD.SHL.U32 R13, R96, 0x1000000, RZ ;  /* 0x01000000600d7824 */ /* 0x000fe200078e00ff */
[----:B------:R-:W-:Y:S01]  /*6220*/  PRMT R19, R2, 0x7604, R19 ;  /* 0x0000760402137816 */ /* 0x000fe20000000013 */
[----:B------:R-:W-:Y:S01]  /*6230*/  IMAD.U32 R2, R35, 0x10000, RZ ;  /* 0x0001000023027824 */ /* 0x000fe200078e00ff */
[----:B------:R-:W-:Y:S01]  /*6240*/  LOP3.LUT R26, R11, 0xff0000, R26, 0xf8, !PT ;  /* 0x00ff00000b1a7812 */ /* 0x000fe200078ef81a */
[----:B------:R-:W-:Y:S01]  /*6250*/  IMAD.U32 R11, R120, 0x10000, RZ ;  /* 0x00010000780b7824 */ /* 0x000fe200078e00ff */
[----:B------:R-:W-:Y:S01]  /*6260*/  LOP3.LUT R44, R44, 0xff0000, R5, 0xf8, !PT ;  /* 0x00ff00002c2c7812 */ /* 0x000fe200078ef805 */
[----:B------:R-:W-:Y:S01]  /*6270*/  IMAD.U32 R5, R132, 0x10000, RZ ;  /* 0x0001000084057824 */ /* 0x000fe200078e00ff */
[----:B------:R-:W-:Y:S01]  /*6280*/  LOP3.LUT R88, R88, 0xffff, RZ, 0xc0, !PT ;  /* 0x0000ffff58587812 */ /* 0x000fe200078ec0ff */
[----:B------:R-:W-:Y:S01]  /*6290*/  FADD R63, R63, R138 ;  /* 0x0000008a3f3f7221 */ /* 0x000fe20000000000 */
[----:B------:R-:W-:Y:S01]  /*62a0*/  F2FP.SATFINITE.E4M3.F32.PACK_AB_MERGE_C R23, R167, R23, RZ ;  /* 0x00000017a717723e */ /* 0x000fe200048070ff */
[----:B------:R-:W-:Y:S01]  /*62b0*/  FADD R144, R67, R144 ;  /* 0x0000009043907221 */ /* 0x000fe20000000000 */
[----:B------:R-:W-:Y:S01]  /*62c0*/  PRMT R42, R3, 0x7604, R14 ;  /* 0x00007604032a7816 */ /* 0x000fe2000000000e */
[----:B------:R-:W-:Y:S01]  /*62d0*/  FADD R158, R69, R158 ;  /* 0x0000009e459e7221 */ /* 0x000fe20000000000 */
[----:B------:R-:W-:Y:S01]  /*62e0*/  F2FP.SATFINITE.E4M3.F32.PACK_AB_MERGE_C R114, R167, R114, RZ ;  /* 0x00000072a772723e */ /* 0x000fe200048070ff */
[----:B------:R-:W-:Y:S01]  /*62f0*/  FADD R55, R55, R170 ;  /* 0x000000aa37377221 */ /* 0x000fe20000000000 */
[----:B------:R-:W-:Y:S01]  /*6300*/  F2FP.SATFINITE.E4M3.F32.PACK_AB_MERGE_C R80, R167, R80, RZ ;  /* 0x00000050a750723e */ /* 0x000fe200048070ff */
[----:B------:R-:W-:Y:S01]  /*6310*/  FADD R174, R71, R174 ;  /* 0x000000ae47ae7221 */ /* 0x000fe20000000000 */
[----:B------:R-:W-:Y:S01]  /*6320*/  LOP3.LUT R3, R40, 0xffff, RZ, 0xc0, !PT ;  /* 0x0000ffff28037812 */ /* 0x000fe200078ec0ff */
[----:B------:R-:W-:Y:S01]  /*6330*/  FADD R63, R63, R144 ;  /* 0x000000903f3f7221 */ /* 0x000fe20000000000 */
[----:B------:R-:W-:Y:S01]  /*6340*/  F2FP.SATFINITE.E4M3.F32.PACK_AB_MERGE_C R16, R167, R16, RZ ;  /* 0x00000010a710723e */ /* 0x000fe200048070ff */
[----:B------:R-:W-:Y:S01]  /*6350*/  FADD R55, R55, R174 ;  /* 0x000000ae37377221 */ /* 0x000fe20000000000 */
[----:B------:R-:W-:-:S02]  /*6360*/  F2FP.SATFINITE.E4M3.F32.PACK_AB_MERGE_C R28, R167, R28, RZ ;  /* 0x0000001ca71c723e */ /* 0x000fc400048070ff */
[----:B------:R-:W-:Y:S02]  /*6370*/  LOP3.LUT R104, R19, 0xff0000, R104, 0xf8, !PT ;  /* 0x00ff000013687812 */ /* 0x000fe400078ef868 */
[C---:B------:R-:W-:Y:S02]  /*6380*/  F2FP.SATFINITE.E4M3.F32.PACK_AB_MERGE_C R130, R167.reuse, R130, RZ ;  /* 0x00000082a782723e */ /* 0x040fe400048070ff */
[----:B------:R-:W-:Y:S01]  /*6390*/  LOP3.LUT R19, R44, R13, RZ, 0xfc, !PT ;  /* 0x0000000d2c137212 */ /* 0x000fe200078efcff */
[----:B------:R-:W-:Y:S01]  /*63a0*/  IMAD.SHL.U32 R13, R88, 0x1000000, RZ ;  /* 0x01000000580d7824 */ /* 0x000fe200078e00ff */
[C---:B------:R-:W-:Y:S02]  /*63b0*/  F2FP.SATFINITE.E4M3.F32.PACK_AB_MERGE_C R31, R167.reuse, R31, RZ ;  /* 0x0000001fa71f723e */ /* 0x040fe400048070ff */
[----:B------:R-:W-:Y:S02]  /*63c0*/  F2FP.SATFINITE.E4M3.F32.PACK_AB_MERGE_C R141, R167, R141, RZ ;  /* 0x0000008da78d723e */ /* 0x000fe400048070ff */
[----:B------:R-:W-:-:S02]  /*63d0*/  LOP3.LUT R83, R48, 0xffff, RZ, 0xc0, !PT ;  /* 0x0000ffff30537812 */ /* 0x000fc400078ec0ff */
[----:B------:R-:W-:Y:S02]  /*63e0*/  LOP3.LUT R23, R23, 0xffff, RZ, 0xc0, !PT ;  /* 0x0000ffff17177812 */ /* 0x000fe400078ec0ff */
[----:B------:R-:W-:Y:S01]  /*63f0*/  PRMT R30, R3, 0x7604, R20 ;  /* 0x00007604031e7816 */ /* 0x000fe20000000014 */
[----:B------:R-:W-:Y:S01]  /*6400*/  IMAD.U32 R20, R127, 0x10000, RZ ;  /* 0x000100007f147824 */ /* 0x000fe200078e00ff */
[----:B------:R-:W-:Y:S01]  /*6410*/  LOP3.LUT R54, R54, 0xff0000, R11, 0xf8, !PT ;  /* 0x00ff000036367812 */ /* 0x000fe200078ef80b */
[----:B------:R-:W-:Y:S01]  /*6420*/  IMAD.U32 R11, R114, 0x10000, RZ ;  /* 0x00010000720b7824 */ /* 0x000fe200078e00ff */
[----:B------:R-:W-:Y:S01]  /*6430*/  LOP3.LUT R80, R80, 0xffff, RZ, 0xc0, !PT ;  /* 0x0000ffff50507812 */ /* 0x000fe200078ec0ff */
[----:B------:R-:W-:Y:S01]  /*6440*/  IMAD.SHL.U32 R23, R23, 0x1000000, RZ ;  /* 0x0100000017177824 */ /* 0x000fe200078e00ff */
[C---:B------:R-:W-:Y:S02]  /*6450*/  F2FP.SATFINITE.E4M3.F32.PACK_AB_MERGE_C R43, R167.reuse, R43, RZ ;  /* 0x0000002ba72b723e */ /* 0x040fe400048070ff */
[----:B------:R-:W-:-:S02]  /*6460*/  F2FP.SATFINITE.E4M3.F32.PACK_AB_MERGE_C R39, R167, R39, RZ ;  /* 0x00000027a727723e */ /* 0x000fc400048070ff */
[----:B------:R-:W-:Y:S01]  /*6470*/  F2FP.SATFINITE.E4M3.F32.PACK_AB_MERGE_C R29, R167, R29, RZ ;  /* 0x0000001da71d723e */ /* 0x000fe200048070ff */
[----:B------:R-:W-:Y:S01]  /*6480*/  IMAD.U32 R14, R43, 0x10000, RZ ;  /* 0x000100002b0e7824 */ /* 0x000fe200078e00ff */
[----:B------:R-:W-:Y:S02]  /*6490*/  F2FP.SATFINITE.E4M3.F32.PACK_AB_MERGE_C R140, R167, R140, RZ ;  /* 0x0000008ca78c723e */ /* 0x000fe400048070ff */
[----:B------:R-:W-:Y:S02]  /*64a0*/  LOP3.LUT R61, R61, 0xff, RZ, 0xc0, !PT ;  /* 0x000000ff3d3d7812 */ /* 0x000fe400078ec0ff */
[----:B------:R-:W-:Y:S02]  /*64b0*/  LOP3.LUT R16, R16, 0xff, RZ, 0xc0, !PT ;  /* 0x000000ff10107812 */ /* 0x000fe400078ec0ff */
[----:B------:R-:W-:Y:S02]  /*64c0*/  LOP3.LUT R75, R60, 0xffff, RZ, 0xc0, !PT ;  /* 0x0000ffff3c4b7812 */ /* 0x000fe400078ec0ff */
[----:B------:R-:W-:-:S02]  /*64d0*/  LOP3.LUT R28, R28, 0xff, RZ, 0xc0, !PT ;  /* 0x000000ff1c1c7812 */ /* 0x000fc400078ec0ff */
[----:B------:R-:W-:Y:S02]  /*64e0*/  LOP3.LUT R3, R38, 0xffff, RZ, 0xc0, !PT ;  /* 0x0000ffff26037812 */ /* 0x000fe400078ec0ff */
[C---:B------:R-:W-:Y:S02]  /*64f0*/  F2FP.SATFINITE.E4M3.F32.PACK_AB_MERGE_C R108, R167.reuse, R108, RZ ;  /* 0x0000006ca76c723e */ /* 0x040fe400048070ff */
[C---:B------:R-:W-:Y:S02]  /*6500*/  F2FP.SATFINITE.E4M3.F32.PACK_AB_MERGE_C R72, R167.reuse, R72, RZ ;  /* 0x00000048a748723e */ /* 0x040fe400048070ff */
[----:B------:R-:W-:Y:S01]  /*6510*/  LOP3.LUT R42, R42, 0xff0000, R5, 0xf8, !PT ;  /* 0x00ff00002a2a7812 */ /* 0x000fe200078ef805 */
[----:B------:R-:W-:Y:S01]  /*6520*/  IMAD.U32 R5, R130, 0x10000, RZ ;  /* 0x0001000082057824 */ /* 0x000fe200078e00ff */
[----:B------:R-:W-:Y:S02]  /*6530*/  F2FP.SATFINITE.E4M3.F32.PACK_AB_MERGE_C R56, R167, R56, RZ ;  /* 0x00000038a738723e */ /* 0x000fe400048070ff */
[----:B------:R-:W-:-:S02]  /*6540*/  LOP3.LUT R136, R136, 0xff, RZ, 0xc0, !PT ;  /* 0x000000ff88887812 */ /* 0x000fc400078ec0ff */
[----:B------:R-:W-:Y:S02]  /*6550*/  LOP3.LUT R141, R141, 0xffff, RZ, 0xc0, !PT ;  /* 0x0000ffff8d8d7812 */ /* 0x000fe400078ec0ff */
[----:B------:R-:W-:Y:S01]  /*6560*/  PRMT R83, R83, 0x7604, R6 ;  /* 0x0000760453537816 */ /* 0x000fe20000000006 */
[----:B------:R-:W-:Y:S01]  /*6570*/  IMAD.U32 R6, R41, 0x10000, RZ ;  /* 0x0001000029067824 */ /* 0x000fe200078e00ff */
[----:B------:R-:W-:Y:S02]  /*6580*/  LOP3.LUT R31, R31, 0xffff, RZ, 0xc0, !PT ;  /* 0x0000ffff1f1f7812 */ /* 0x000fe400078ec0ff */
[C---:B------:R-:W-:Y:S01]  /*6590*/  F2FP.SATFINITE.E4M3.F32.PACK_AB_MERGE_C R109, R167.reuse, R173, RZ ;  /* 0x000000ada76d723e */ /* 0x040fe200048070ff */
[----:B------:R-:W-:Y:S01]  /*65a0*/  FADD R173, R146, R74 ;  /* 0x0000004a92ad7221 */ /* 0x000fe20000000000 */
[----:B------:R-:W-:Y:S01]  /*65b0*/  F2FP.SATFINITE.E4M3.F32.PACK_AB_MERGE_C R121, R167, R121, RZ ;  /* 0x00000079a779723e */ /* 0x000fe200048070ff */
[----:B------:R-:W-:Y:S01]  /*65c0*/  IMAD.SHL.U32 R31, R31, 0x1000000, RZ ;  /* 0x010000001f1f7824 */ /* 0x000fe200078e00ff */
[C---:B------:R-:W-:Y:S01]  /*65d0*/  F2FP.SATFINITE.E4M3.F32.PACK_AB_MERGE_C R129, R167.reuse, R129, RZ ;  /* 0x00000081a781723e */ /* 0x040fe200048070ff */
[----:B------:R-:W-:Y:S01]  /*65e0*/  FADD R173, R142, R173 ;  /* 0x000000ad8ead7221 */ /* 0x000fe20000000000 */
[----:B------:R-:W-:Y:S01]  /*65f0*/  F2FP.SATFINITE.E4M3.F32.PACK_AB_MERGE_C R128, R167, R128, RZ ;  /* 0x00000080a780723e */ /* 0x000fe200048070ff */
[----:B------:R-:W-:Y:S01]  /*6600*/  FADD R142, R87, R214 ;  /* 0x000000d6578e7221 */ /* 0x000fe20000000000 */
[----:B------:R-:W-:Y:S01]  /*6610*/  LOP3.LUT R21, R54, R13, RZ, 0xfc, !PT ;  /* 0x0000000d36157212 */ /* 0x000fe200078efcff */
[----:B------:R-:W-:Y:S01]  /*6620*/  IMAD.SHL.U32 R13, R80, 0x1000000, RZ ;  /* 0x01000000500d7824 */ /* 0x000fe200078e00ff */
[----:B------:R-:W-:Y:S01]  /*6630*/  PRMT R49, R182, 0x7604, R61 ;  /* 0x00007604b6317816 */ /* 0x000fe2000000003d */
[----:B------:R-:W-:Y:S01]  /*6640*/  FADD R61, R77, R202 ;  /* 0x000000ca4d3d7221 */ /* 0x000fe20000000000 */
[----:B------:R-:W-:Y:S01]  /*6650*/  PRMT R75, R75, 0x7604, R16 ;  /* 0x000076044b4b7816 */ /* 0x000fe20000000010 */
[----:B------:R-:W-:Y:S01]  /*6660*/  IMAD.U32 R16, R39, 0x10000, RZ ;  /* 0x0001000027107824 */ /* 0x000fe200078e00ff */
[----:B------:R-:W-:Y:S01]  /*6670*/  PRMT R28, R3, 0x7604, R28 ;  /* 0x00007604031c7816 */ /* 0x000fe2000000001c */
[----:B------:R-:W-:Y:S01]  /*6680*/  IMAD.U32 R3, R140, 0x10000, RZ ;  /* 0x000100008c037824 */ /* 0x000fe200078e00ff */
[----:B------:R-:W-:Y:S01]  /*6690*/  LOP3.LUT R2, R37, 0xff0000, R2, 0xf8, !PT ;  /* 0x00ff000025027812 */ /* 0x000fe200078ef802 */
[----:B------:R-:W-:Y:S01]  /*66a0*/  FADD R176, R176, R173 ;  /* 0x000000adb0b07221 */ /* 0x000fe20000000000 */
[----:B------:R-:W-:Y:S01]  /*66b0*/  LOP3.LUT R33, R33, 0xffff, RZ, 0xc0, !PT ;  /* 0x0000ffff21217812 */ /* 0x000fe200078ec0ff */
[----:B------:R-:W-:Y:S01]  /*66c0*/  FADD R65, R65, R142 ;  /* 0x0000008e41417221 */ /* 0x000fe20000000000 */
[----:B------:R-:W-:Y:S01]  /*66d0*/  LOP3.LUT R25, R25, 0xffff, RZ, 0xc0, !PT ;  /* 0x0000ffff19197812 */ /* 0x000fe200078ec0ff */
[----:B------:R-:W-:Y:S01]  /*66e0*/  FADD R61, R61, R172 ;  /* 0x000000ac3d3d7221 */ /* 0x000fe20000000000 */
[----:B------:R-:W-:Y:S01]  /*66f0*/  LOP3.LUT R29, R29, 0xffff, RZ, 0xc0, !PT ;  /* 0x0000ffff1d1d7812 */ /* 0x000fe200078ec0ff */
[----:B------:R-:W-:Y:S01]  /*6700*/  IMAD.SHL.U32 R33, R33, 0x1000000, RZ ;  /* 0x0100000021217824 */ /* 0x000fe200078e00ff */
[----:B------:R-:W-:Y:S01]  /*6710*/  LOP3.LUT R139, R139, 0xffff, RZ, 0xc0, !PT ;  /* 0x0000ffff8b8b7812 */ /* 0x000fe200078ec0ff */
[----:B------:R-:W-:Y:S01]  /*6720*/  IMAD.SHL.U32 R25, R25, 0x1000000, RZ ;  /* 0x0100000019197824 */ /* 0x000fe200078e00ff */
[----:B------:R-:W-:Y:S01]  /*6730*/  LOP3.LUT R32, R32, 0xff0000, R11, 0xf8, !PT ;  /* 0x00ff000020207812 */ /* 0x000fe200078ef80b */
[----:B------:R-:W-:Y:S01]  /*6740*/  IMAD.U32 R11, R108, 0x10000, RZ ;  /* 0x000100006c0b7824 */ /* 0x000fe200078e00ff */
[----:B------:R-:W-:Y:S01]  /*6750*/  LOP3.LUT R72, R72, 0xffff, RZ, 0xc0, !PT ;  /* 0x0000ffff48487812 */ /* 0x000fe200078ec0ff */
[----:B------:R-:W-:Y:S01]  /*6760*/  IMAD.SHL.U32 R29, R29, 0x1000000, RZ ;  /* 0x010000001d1d7824 */ /* 0x000fe200078e00ff */
[----:B------:R-:W-:Y:S01]  /*6770*/  F2FP.SATFINITE.E4M3.F32.PACK_AB_MERGE_C R169, R167, R169, RZ ;  /* 0x000000a9a7a9723e */ /* 0x000fe200048070ff */
[----:B------:R-:W-:Y:S01]  /*6780*/  FADD R176, R73, R176 ;  /* 0x000000b049b07221 */ /* 0x000fe20000000000 */
[----:B------:R-:W-:Y:S01]  /*6790*/  F2FP.SATFINITE.E4M3.F32.PACK_AB_MERGE_C R166, R167, R166, RZ ;  /* 0x000000a6a7a6723e */ /* 0x000fe200048070ff */
[----:B------:R-:W-:Y:S01]  /*67a0*/  FADD R158, R65, R158 ;  /* 0x0000009e419e7221 */ /* 0x000fe20000000000 */
[----:B------:R-:W-:Y:S01]  /*67b0*/  PRMT R136, R141, 0x7604, R136 ;  /* 0x000076048d887816 */ /* 0x000fe20000000088 */
[----:B------:R-:W-:Y:S01]  /*67c0*/  FADD R176, R61, R176 ;  /* 0x000000b03db07221 */ /* 0x000fe20000000000 */
[----:B------:R-:W-:-:S02]  /*67d0*/  LOP3.LUT R22, R22, 0xff, RZ, 0xc0, !PT ;  /* 0x000000ff16167812 */ /* 0x000fc400078ec0ff */
[----:B------:R-:W-:Y:S02]  /*67e0*/  LOP3.LUT R77, R56, 0xffff, RZ, 0xc0, !PT ;  /* 0x0000ffff384d7812 */ /* 0x000fe400078ec0ff */
[----:B------:R-:W-:Y:S02]  /*67f0*/  LOP3.LUT R57, R121, 0xff, RZ, 0xc0, !PT ;  /* 0x000000ff79397812 */ /* 0x000fe400078ec0ff */
[----:B------:R-:W-:Y:S02]  /*6800*/  LOP3.LUT R182, R129, 0xffff, RZ, 0xc0, !PT ;  /* 0x0000ffff81b67812 */ /* 0x000fe400078ec0ff */
[----:B------:R-:W-:Y:S01]  /*6810*/  LOP3.LUT R30, R30, 0xff0000, R5, 0xf8, !PT ;  /* 0x00ff00001e1e7812 */ /* 0x000fe200078ef805 */
[----:B------:R-:W-:Y:S01]  /*6820*/  IMAD.U32 R5, R128, 0x10000, RZ ;  /* 0x0001000080057824 */ /* 0x000fe200078e00ff */
[----:B------:R-:W-:Y:S02]  /*6830*/  LOP3.LUT R109, R109, 0xffff, RZ, 0xc0, !PT ;  /* 0x0000ffff6d6d7812 */ /* 0x000fe400078ec0ff */
[----:B------:R-:W-:-:S02]  /*6840*/  F2FP.SATFINITE.E4M3.F32.PACK_AB_MERGE_C R74, R167, R74, RZ ;  /* 0x0000004aa74a723e */ /* 0x000fc400048070ff */
[----:B------:R-:W-:Y:S01]  /*6850*/  LOP3.LUT R6, R49, 0xff0000, R6, 0xf8, !PT ;  /* 0x00ff000031067812 */ /* 0x000fe200078ef806 */
[----:B------:R-:W-:Y:S01]  /*6860*/  IMAD.SHL.U32 R109, R109, 0x1000000, RZ ;  /* 0x010000006d6d7824 */ /* 0x000fe200078e00ff */
[----:B------:R-:W-:Y:S02]  /*6870*/  LOP3.LUT R12, R27, 0xff0000, R12, 0xf8, !PT ;  /* 0x00ff00001b0c7812 */ /* 0x000fe400078ef80c */
[----:B------:R-:W-:Y:S01]  /*6880*/  LOP3.LUT R23, R2, R23, RZ, 0xfc, !PT ;  /* 0x0000001702177212 */ /* 0x000fe200078efcff */
[----:B------:R-:W-:Y:S01]  /*6890*/  IMAD.SHL.U32 R2, R139, 0x1000000, RZ ;  /* 0x010000008b027824 */ /* 0x000fe200078e00ff */
[----:B------:R-:W-:Y:S02]  /*68a0*/  LOP3.LUT R125, R125, 0xffff, RZ, 0xc0, !PT ;  /* 0x0000ffff7d7d7812 */ /* 0x000fe400078ec0ff */
[----:B------:R-:W-:Y:S01]  /*68b0*/  LOP3.LUT R27, R32, R13, RZ, 0xfc, !PT ;  /* 0x0000000d201b7212 */ /* 0x000fe200078efcff */
[----:B------:R-:W-:Y:S01]  /*68c0*/  IMAD.SHL.U32 R13, R72, 0x1000000, RZ ;  /* 0x01000000480d7824 */ /* 0x000fe200078e00ff */
[----:B------:R-:W-:Y:S01]  /*68d0*/  F2FP.SATFINITE.E4M3.F32.PACK_AB_MERGE_C R24, R167, R24, RZ ;  /* 0x00000018a718723e */ /* 0x000fe200048070ff */
[----:B------:R-:W-:Y:S01]  /*68e0*/  IMAD.SHL.U32 R125, R125, 0x1000000, RZ ;  /* 0x010000007d7d7824 */ /* 0x000fe200078e00ff */
[----:B------:R-:W-:Y:S01]  /*68f0*/  PRMT R77, R77, 0x7604, R22 ;  /* 0x000076044d4d7816 */ /* 0x000fe20000000016 */
[----:B------:R-:W-:Y:S01]  /*6900*/  IMAD.U32 R22, R163, 0x10000, RZ ;  /* 0x00010000a3167824 */ /* 0x000fe200078e00ff */
[----:B------:R-:W-:-:S02]  /*6910*/  LOP3.LUT R14, R47, 0xff0000, R14, 0xf8, !PT ;  /* 0x00ff00002f0e7812 */ /* 0x000fc400078ef80e */
[----:B------:R-:W-:Y:S02]  /*6920*/  LOP3.LUT R16, R51, 0xff0000, R16, 0xf8, !PT ;  /* 0x00ff000033107812 */ /* 0x000fe400078ef810 */
[----:B------:R-:W-:Y:S02]  /*6930*/  LOP3.LUT R3, R136, 0xff0000, R3, 0xf8, !PT ;  /* 0x00ff000088037812 */ /* 0x000fe400078ef803 */
[----:B------:R-:W-:Y:S02]  /*6940*/  LOP3.LUT R169, R169, 0xffff, RZ, 0xc0, !PT ;  /* 0x0000ffffa9a97812 */ /* 0x000fe400078ec0ff */
[----:B------:R-:W-:Y:S02]  /*6950*/  LOP3.LUT R166, R166, 0xffff, RZ, 0xc0, !PT ;  /* 0x0000ffffa6a67812 */ /* 0x000fe400078ec0ff */
[----:B------:R-:W-:Y:S01]  /*6960*/  PRMT R57, R182, 0x7604, R57 ;  /* 0x00007604b6397816 */ /* 0x000fe20000000039 */
[----:B------:R-:W-:Y:S01]  /*6970*/  IMAD.SHL.U32 R169, R169, 0x1000000, RZ ;  /* 0x01000000a9a97824 */ /* 0x000fe200078e00ff */
[----:B------:R-:W-:-:S02]  /*6980*/  LOP3.LUT R34, R34, 0xff0000, R11, 0xf8, !PT ;  /* 0x00ff000022227812 */ /* 0x000fc400078ef80b */
[C---:B------:R-:W-:Y:S02]  /*6990*/  F2FP.SATFINITE.E4M3.F32.PACK_AB_MERGE_C R15, R167.reuse, R15, RZ ;  /* 0x0000000fa70f723e */ /* 0x040fe400048070ff */
[----:B------:R-:W-:Y:S02]  /*69a0*/  F2FP.SATFINITE.E4M3.F32.PACK_AB_MERGE_C R154, R167, R154, RZ ;  /* 0x0000009aa79a723e */ /* 0x000fe400048070ff */
[----:B------:R-:W-:Y:S02]  /*69b0*/  LOP3.LUT R6, R6, R31, RZ, 0xfc, !PT ;  /* 0x0000001f06067212 */ /* 0x000fe400078efcff */
[----:B------:R-:W-:Y:S02]  /*69c0*/  LOP3.LUT R74, R74, 0xffff, RZ, 0xc0, !PT ;  /* 0x0000ffff4a4a7812 */ /* 0x000fe400078ec0ff */
[----:B------:R-:W-:Y:S02]  /*69d0*/  LOP3.LUT R18, R53, 0xff0000, R18, 0xf8, !PT ;  /* 0x00ff000035127812 */ /* 0x000fe400078ef812 */
[----:B------:R-:W-:-:S02]  /*69e0*/  LOP3.LUT R28, R28, 0xff0000, R5, 0xf8, !PT ;  /* 0x00ff00001c1c7812 */ /* 0x000fc400078ef805 */
[C---:B------:R-:W-:Y:S02]  /*69f0*/  F2FP.SATFINITE.E4M3.F32.PACK_AB_MERGE_C R159, R167.reuse, R159, RZ ;  /* 0x0000009fa79f723e */ /* 0x040fe400048070ff */
[----:B------:R-:W-:Y:S02]  /*6a00*/  F2FP.SATFINITE.E4M3.F32.PACK_AB_MERGE_C R157, R167, R157, RZ ;  /* 0x0000009da79d723e */ /* 0x000fe400048070ff */
[----:B------:R-:W-:Y:S02]  /*6a10*/  LOP3.LUT R24, R24, 0xff, RZ, 0xc0, !PT ;  /* 0x000000ff18187812 */ /* 0x000fe400078ec0ff */
[----:B------:R-:W-:Y:S01]  /*6a20*/  LOP3.LUT R12, R12, R33, RZ, 0xfc, !PT ;  /* 0x000000210c0c7212 */ /* 0x000fe200078efcff */
[----:B------:R-:W-:Y:S01]  /*6a30*/  IMAD.SHL.U32 R33, R74, 0x1000000, RZ ;  /* 0x010000004a217824 */ /* 0x000fe200078e00ff */
[----:B------:R-:W-:Y:S02]  /*6a40*/  LOP3.LUT R25, R14, R25, RZ, 0xfc, !PT ;  /* 0x000000190e197212 */ /* 0x000fe400078efcff */
[----:B------:R-:W-:-:S02]  /*6a50*/  LOP3.LUT R16, R16, R29, RZ, 0xfc, !PT ;  /* 0x0000001d10107212 */ /* 0x000fc400078efcff */
[----:B------:R-:W-:Y:S01]  /*6a60*/  LOP3.LUT R5, R3, R2, RZ, 0xfc, !PT ;  /* 0x0000000203057212 */ /* 0x000fe200078efcff */
[----:B------:R-:W-:Y:S01]  /*6a70*/  IMAD.SHL.U32 R3, R166, 0x1000000, RZ ;  /* 0x01000000a6037824 */ /* 0x000fe200078e00ff */
[----:B------:R-:W-:Y:S02]  /*6a80*/  LOP3.LUT R20, R57, 0xff0000, R20, 0xf8, !PT ;  /* 0x00ff000039147812 */ /* 0x000fe400078ef814 */
[----:B------:R-:W-:Y:S01]  /*6a90*/  LOP3.LUT R29, R34, R13, RZ, 0xfc, !PT ;  /* 0x0000000d221d7212 */ /* 0x000fe200078efcff */
[----:B------:R-:W-:Y:S01]  /*6aa0*/  IMAD.SHL.U32 R13, R0, 0x4, RZ ;  /* 0x00000004000d7824 */ /* 0x000fe200078e00ff */
[----:B------:R-:W-:Y:S01]  /*6ab0*/  LOP3.LUT R15, R15, 0xff, RZ, 0xc0, !PT ;  /* 0x000000ff0f0f7812 */ /* 0x000fe200078ec0ff */
[----:B------:R-:W-:Y:S01]  /*6ac0*/  IMAD.MOV.U32 R0, RZ, RZ, 0x3021 ;  /* 0x00003021ff007424 */ /* 0x000fe200078e00ff */
[----:B------:R-:W-:Y:S02]  /*6ad0*/  LOP3.LUT R22, R145, 0xff0000, R22, 0xf8, !PT ;  /* 0x00ff000091167812 */ /* 0x000fe400078ef816 */
[----:B------:R-:W-:-:S02]  /*6ae0*/  LOP3.LUT R154, R154, 0xffff, RZ, 0xc0, !PT ;  /* 0x0000ffff9a9a7812 */ /* 0x000fc400078ec0ff */
[----:B------:R-:W-:Y:S02]  /*6af0*/  SEL R14, R6, R23, P1 ;  /* 0x00000017060e7207 */ /* 0x000fe40000800000 */
[----:B------:R-:W-:Y:S02]  /*6b00*/  LOP3.LUT R109, R18, R109, RZ, 0xfc, !PT ;  /* 0x0000006d126d7212 */ /* 0x000fe400078efcff */
[----:B------:R-:W-:Y:S02]  /*6b10*/  SEL R23, R23, R6, P1 ;  /* 0x0000000617177207 */ /* 0x000fe40000800000 */
[----:B------:R-:W-:Y:S02]  /*6b20*/  F2FP.SATFINITE.E4M3.F32.PACK_AB_MERGE_C R102, R167, R102, RZ ;  /* 0x00000066a766723e */ /* 0x000fe400048070ff */
[----:B------:R-:W-:Y:S01]  /*6b30*/  PRMT R79, R79, 0x7604, R24 ;  /* 0x000076044f4f7816 */ /* 0x000fe20000000018 */
[----:B------:R-:W-:Y:S01]  /*6b40*/  IMAD.U32 R24, R159, 0x10000, RZ ;  /* 0x000100009f187824 */ /* 0x000fe200078e00ff */
[----:B------:R-:W-:-:S02]  /*6b50*/  LOP3.LUT R157, R157, 0xffff, RZ, 0xc0, !PT ;  /* 0x0000ffff9d9d7812 */ /* 0x000fc400078ec0ff */
[----:B------:R-:W-:Y:S02]  /*6b60*/  SEL R6, R25, R12, P1 ;  /* 0x0000000c19067207 */ /* 0x000fe40000800000 */
[----:B------:R-:W-:Y:S01]  /*6b70*/  LOP3.LUT R20, R20, R125, RZ, 0xfc, !PT ;  /* 0x0000007d14147212 */ /* 0x000fe200078efcff */
[----:B------:R-:W-:Y:S01]  /*6b80*/  IMAD.SHL.U32 R2, R157, 0x1000000, RZ ;  /* 0x010000009d027824 */ /* 0x000fe200078e00ff */
[----:B------:R-:W-:Y:S01]  /*6b90*/  SEL R25, R12, R25, P1 ;  /* 0x000000190c197207 */ /* 0x000fe20000800000 */
[----:B------:R-:W-:Y:S01]  /*6ba0*/  IMAD.MOV.U32 R12, RZ, RZ, 0x2130 ;  /* 0x00002130ff0c7424 */ /* 0x000fe200078e00ff */
[----:B------:R-:W-:Y:S02]  /*6bb0*/  PRMT R15, R178, 0x7604, R15 ;  /* 0x00007604b20f7816 */ /* 0x000fe4000000000f */
[----:B------:R-:W-:Y:S02]  /*6bc0*/  LOP3.LUT R22, R22, R169, RZ, 0xfc, !PT ;  /* 0x000000a916167212 */ /* 0x000fe400078efcff */
[----:B------:R-:W-:Y:S01]  /*6bd0*/  LOP3.LUT R11, R156, R3, RZ, 0xfc, !PT ;  /* 0x000000039c0b7212 */ /* 0x000fe200078efcff */
[----:B------:R-:W-:Y:S01]  /*6be0*/  IMAD.SHL.U32 R3, R154, 0x1000000, RZ ;  /* 0x010000009a037824 */ /* 0x000fe200078e00ff */
[----:B------:R-:W-:-:S02]  /*6bf0*/  SEL R18, R109, R16, P1 ;  /* 0x000000106d127207 */ /* 0x000fc40000800000 */
[----:B------:R-:W-:Y:S02]  /*6c00*/  LOP3.LUT R13, R13, 0xc, RZ, 0xc0, !PT ;  /* 0x0000000c0d0d7812 */ /* 0x000fe400078ec0ff */
[----:B------:R-:W-:Y:S02]  /*6c10*/  LOP3.LUT R102, R102, 0xffff, RZ, 0xc0, !PT ;  /* 0x0000ffff66667812 */ /* 0x000fe400078ec0ff */
[----:B------:R-:W-:Y:S02]  /*6c20*/  LOP3.LUT R104, R104, R33, RZ, 0xfc, !PT ;  /* 0x0000002168687212 */ /* 0x000fe400078efcff */
[----:B------:R-:W-:Y:S02]  /*6c30*/  SEL R109, R16, R109, P1 ;  /* 0x0000006d106d7207 */ /* 0x000fe40000800000 */
[----:B------:R-:W-:Y:S02]  /*6c40*/  SEL R16, R5, R20, P1 ;  /* 0x0000001405107207 */ /* 0x000fe40000800000 */
[----:B------:R-:W-:Y:S01]  /*6c50*/  SEL R33, R20, R5, P1 ;  /* 0x0000000514217207 */ /* 0x000fe20000800000 */
[----:B------:R-:W-:Y:S01]  /*6c60*/  IMAD.MOV.U32 R5, RZ, RZ, 0x3276 ;  /* 0x00003276ff057424 */ /* 0x000fe200078e00ff */
[----:B------:R-:W-:-:S02]  /*6c70*/  F2FP.SATFINITE.E4M3.F32.PACK_AB_MERGE_C R94, R167, R94, RZ ;  /* 0x0000005ea75e723e */ /* 0x000fc400048070ff */
[----:B------:R-:W-:Y:S02]  /*6c80*/  LOP3.LUT R15, R15, 0xff0000, R24, 0xf8, !PT ;  /* 0x00ff00000f0f7812 */ /* 0x000fe400078ef818 */
[----:B------:R-:W-:Y:S02]  /*6c90*/  SEL R20, R11, R22, P1 ;  /* 0x000000160b147207 */ /* 0x000fe40000800000 */
[----:B------:R-:W-:Y:S02]  /*6ca0*/  SEL R35, R22, R11, P1 ;  /* 0x0000000b16237207 */ /* 0x000fe40000800000 */
[-C--:B------:R-:W-:Y:S02]  /*6cb0*/  SHF.R.U32.HI R11, RZ, R13.reuse, R0 ;  /* 0x0000000dff0b7219 */ /* 0x080fe40000011600 */
[----:B------:R-:W-:Y:S02]  /*6cc0*/  SHF.R.U32.HI R12, RZ, R13, R12 ;  /* 0x0000000dff0c7219 */ /* 0x000fe4000001160c */
[----:B------:R-:W-:Y:S01]  /*6cd0*/  LOP3.LUT R26, R26, R3, RZ, 0xfc, !PT ;  /* 0x000000031a1a7212 */ /* 0x000fe200078efcff */
[----:B------:R-:W-:Y:S01]  /*6ce0*/  IMAD.SHL.U32 R3, R102, 0x1000000, RZ ;  /* 0x0100000066037824 */ /* 0x000fe200078e00ff */
[----:B------:R-:W-:-:S02]  /*6cf0*/  F2FP.SATFINITE.E4M3.F32.PACK_AB_MERGE_C R124, R167, R124, RZ ;  /* 0x0000007ca77c723e */ /* 0x000fc400048070ff */
[C---:B------:R-:W-:Y:S02]  /*6d00*/  F2FP.SATFINITE.E4M3.F32.PACK_AB_MERGE_C R100, R167.reuse, R100, RZ ;  /* 0x00000064a764723e */ /* 0x040fe400048070ff */
[C---:B------:R-:W-:Y:S01]  /*6d10*/  F2FP.SATFINITE.E4M3.F32.PACK_AB_MERGE_C R122, R167.reuse, R122, RZ ;  /* 0x0000007aa77a723e */ /* 0x040fe200048070ff */
[----:B------:R-:W-:Y:S01]  /*6d20*/  IMAD.U32 R124, R124, 0x10000, RZ ;  /* 0x000100007c7c7824 */ /* 0x000fe200078e00ff */
[----:B------:R-:W-:Y:S02]  /*6d30*/  F2FP.SATFINITE.E4M3.F32.PACK_AB_MERGE_C R98, R167, R98, RZ ;  /* 0x00000062a762723e */ /* 0x000fe400048070ff */
[----:B------:R-:W-:Y:S01]  /*6d40*/  LOP3.LUT R15, R15, R2, RZ, 0xfc, !PT ;  /* 0x000000020f0f7212 */ /* 0x000fe200078efcff */
[----:B------:R-:W-:Y:S01]  /*6d50*/  IMAD.U32 R122, R122, 0x10000, RZ ;  /* 0x000100007a7a7824 */ /* 0x000fe200078e00ff */
[----:B------:R-:W-:Y:S01]  /*6d60*/  LOP3.LUT R94, R94, 0xffff, RZ, 0xc0, !PT ;  /* 0x0000ffff5e5e7812 */ /* 0x000fe200078ec0ff */
[----:B------:R-:W-:Y:S01]  /*6d70*/  FADD R2, R55, R176 ;  /* 0x000000b037027221 */ /* 0x000fe20000000000 */
[----:B------:R-:W-:-:S02]  /*6d80*/  LOP3.LUT R11, R11, 0xf, RZ, 0xc0, !PT ;  /* 0x0000000f0b0b7812 */ /* 0x000fc400078ec0ff */
[----:B------:R-:W-:Y:S02]  /*6d90*/  LOP3.LUT R12, R12, 0xf, RZ, 0xc0, !PT ;  /* 0x0000000f0c0c7812 */ /* 0x000fe400078ec0ff */
[C---:B------:R-:W-:Y:S01]  /*6da0*/  F2FP.SATFINITE.E4M3.F32.PACK_AB_MERGE_C R86, R167.reuse, R86, RZ ;  /* 0x00000056a756723e */ /* 0x040fe200048070ff */
[----:B------:R1:W-:Y:S01]  /*6db0*/  SHFL.IDX PT, R0, R6, R11, 0x1c1f ;  /* 0x001c1f0b06007589 */ /* 0x0003e200000e0000 */
[C---:B------:R-:W-:Y:S02]  /*6dc0*/  F2FP.SATFINITE.E4M3.F32.PACK_AB_MERGE_C R36, R167.reuse, R36, RZ ;  /* 0x00000024a724723e */ /* 0x040fe400048070ff */
[C---:B------:R-:W-:Y:S01]  /*6dd0*/  F2FP.SATFINITE.E4M3.F32.PACK_AB_MERGE_C R17, R167.reuse, R17, RZ ;  /* 0x00000011a711723e */ /* 0x040fe200048070ff */
[----:B------:R-:W-:Y:S01]  /*6de0*/  SHFL.IDX PT, R18, R18, R11, 0x1c1f ;  /* 0x001c1f0b12127589 */ /* 0x000fe200000e0000 */
[C---:B------:R-:W-:Y:S02]  /*6df0*/  F2FP.SATFINITE.E4M3.F32.PACK_AB_MERGE_C R118, R167.reuse, R118, RZ ;  /* 0x00000076a776723e */ /* 0x040fe400048070ff */
[C---:B------:R-:W-:Y:S01]  /*6e00*/  F2FP.SATFINITE.E4M3.F32.PACK_AB_MERGE_C R92, R167.reuse, R92, RZ ;  /* 0x0000005ca75c723e */ /* 0x040fe200048070ff */
[----:B------:R-:W-:Y:S01]  /*6e10*/  SHFL.IDX PT, R109, R109, R12, 0x1c1f ;  /* 0x001c1f0c6d6d7589 */ /* 0x000fe200000e0000 */
[C---:B------:R-:W-:Y:S01]  /*6e20*/  F2FP.SATFINITE.E4M3.F32.PACK_AB_MERGE_C R116, R167.reuse, R116, RZ ;  /* 0x00000074a774723e */ /* 0x040fe200048070ff */
[----:B------:R-:W-:Y:S01]  /*6e30*/  IMAD.U32 R118, R118, 0x10000, RZ ;  /* 0x0001000076767824 */ /* 0x000fe200078e00ff */
[C---:B------:R-:W-:Y:S01]  /*6e40*/  F2FP.SATFINITE.E4M3.F32.PACK_AB_MERGE_C R90, R167.reuse, R90, RZ ;  /* 0x0000005aa75a723e */ /* 0x040fe200048070ff */
[----:B------:R-:W-:Y:S01]  /*6e50*/  SHFL.IDX PT, R14, R14, R11, 0x1c1f ;  /* 0x001c1f0b0e0e7589 */ /* 0x000fe200000e0000 */
[----:B------:R-:W-:Y:S01]  /*6e60*/  LOP3.LUT R100, R100, 0xffff, RZ, 0xc0, !PT ;  /* 0x0000ffff64647812 */ /* 0x000fe200078ec0ff */
[----:B------:R-:W-:Y:S01]  /*6e70*/  IMAD.U32 R116, R116, 0x10000, RZ ;  /* 0x0001000074747824 */ /* 0x000fe200078e00ff */
[----:B------:R-:W-:Y:S01]  /*6e80*/  LOP3.LUT R98, R98, 0xffff, RZ, 0xc0, !PT ;  /* 0x0000ffff62627812 */ /* 0x000fe200078ec0ff */
[----:B------:R-:W-:Y:S01]  /*6e90*/  SHFL.IDX PT, R23, R23, R12, 0x1c1f ;  /* 0x001c1f0c17177589 */ /* 0x000fe200000e0000 */
[----:B------:R-:W-:Y:S01]  /*6ea0*/  LOP3.LUT R134, R134, R3, RZ, 0xfc, !PT ;  /* 0x0000000386867212 */ /* 0x000fe200078efcff */
[----:B------:R-:W-:Y:S01]  /*6eb0*/  IMAD.SHL.U32 R3, R94, 0x1000000, RZ ;  /* 0x010000005e037824 */ /* 0x000fe200078e00ff */
[----:B------:R-:W-:Y:S01]  /*6ec0*/  F2FP.SATFINITE.E4M3.F32.PACK_AB_MERGE_C R106, R167, R106, RZ ;  /* 0x0000006aa76a723e */ /* 0x000fe200048070ff */
[----:B------:R-:W-:Y:S01]  /*6ed0*/  IMAD.SHL.U32 R100, R100, 0x1000000, RZ ;  /* 0x0100000064647824 */ /* 0x000fe200078e00ff */
[----:B------:R-:W-:Y:S01]  /*6ee0*/  SEL R32, R26, R15, P1 ;  /* 0x0000000f1a207207 */ /* 0x000fe20000800000 */
[----:B------:R-:W-:Y:S01]  /*6ef0*/  IMAD.SHL.U32 R98, R98, 0x1000000, RZ ;  /* 0x0100000062627824 */ /* 0x000fe200078e00ff */
[----:B------:R-:W-:Y:S01]  /*6f00*/  SEL R39, R15, R26, P1 ;  /* 0x0000001a0f277207 */ /* 0x000fe20000800000 */
[----:B------:R-:W-:Y:S01]  /*6f10*/  IMAD.U32 R106, R106, 0x10000, RZ ;  /* 0x000100006a6a7824 */ /* 0x000fe200078e00ff */
[----:B------:R-:W-:Y:S01]  /*6f20*/  LOP3.LUT R86, R86, 0xffff, RZ, 0xc0, !PT ;  /* 0x0000ffff56567812 */ /* 0x000fe200078ec0ff */
[----:B------:R-:W2:Y:S01]  /*6f30*/  SHFL.IDX PT, R15, R25, R12, 0x1c1f ;  /* 0x001c1f0c190f7589 */ /* 0x000ea200000e0000 */
[C---:B------:R-:W-:Y:S01]  /*6f40*/  F2FP.SATFINITE.E4M3.F32.PACK_AB_MERGE_C R162, R167.reuse, R162, RZ ;  /* 0x000000a2a7a2723e */ /* 0x040fe200048070ff */
[----:B-1----:R-:W-:Y:S01]  /*6f50*/  IMAD.MOV.U32 R6, RZ, RZ, 0x1054 ;  /* 0x00001054ff067424 */ /* 0x002fe200078e00ff */
[C---:B------:R-:W-:Y:S01]  /*6f60*/  F2FP.SATFINITE.E4M3.F32.PACK_AB_MERGE_C R160, R167.reuse, R160, RZ ;  /* 0x000000a0a7a0723e */ /* 0x040fe200048070ff */
[----:B------:R-:W-:Y:S01]  /*6f70*/  SHFL.IDX PT, R16, R16, R11, 0x1c1f ;  /* 0x001c1f0b10107589 */ /* 0x000fe200000e0000 */
[C---:B------:R-:W-:Y:S01]  /*6f80*/  F2FP.SATFINITE.E4M3.F32.PACK_AB_MERGE_C R146, R167.reuse, R146, RZ ;  /* 0x00000092a792723e */ /* 0x040fe200048070ff */
[----:B------:R-:W-:Y:S01]  /*6f90*/  IMAD.U32 R162, R162, 0x10000, RZ ;  /* 0x00010000a2a27824 */ /* 0x000fe200078e00ff */
[C---:B------:R-:W-:Y:S01]  /*6fa0*/  F2FP.SATFINITE.E4M3.F32.PACK_AB_MERGE_C R112, R167.reuse, R112, RZ ;  /* 0x00000070a770723e */ /* 0x040fe200048070ff */
[----:B------:R-:W-:Y:S01]  /*6fb0*/  SHFL.IDX PT, R33, R33, R12, 0x1c1f ;  /* 0x001c1f0c21217589 */ /* 0x000fe200000e0000 */
[----:B------:R-:W-:-:S02]  /*6fc0*/  F2FP.SATFINITE.E4M3.F32.PACK_AB_MERGE_C R84, R167, R84, RZ ;  /* 0x00000054a754723e */ /* 0x000fc400048070ff */
[C---:B------:R-:W-:Y:S01]  /*6fd0*/  F2FP.SATFINITE.E4M3.F32.PACK_AB_MERGE_C R110, R167.reuse, R110, RZ ;  /* 0x0000006ea76e723e */ /* 0x040fe200048070ff */
[----:B------:R-:W-:Y:S01]  /*6fe0*/  IMAD.U32 R112, R112, 0x10000, RZ ;  /* 0x0001000070707824 */ /* 0x000fe200078e00ff */
[----:B------:R-:W-:Y:S01]  /*6ff0*/  F2FP.SATFINITE.E4M3.F32.PACK_AB_MERGE_C R82, R167, R82, RZ ;  /* 0x00000052a752723e */ /* 0x000fe200048070ff */
[----:B------:R-:W-:Y:S01]  /*7000*/  SHFL.IDX PT, R20, R20, R11, 0x1c1f ;  /* 0x001c1f0b14147589 */ /* 0x000fe200000e0000 */
[----:B------:R-:W-:Y:S01]  /*7010*/  LOP3.LUT R36, R36, 0xff, RZ, 0xc0, !PT ;  /* 0x000000ff24247812 */ /* 0x000fe200078ec0ff */
[----:B------:R-:W-:Y:S01]  /*7020*/  IMAD.U32 R110, R110, 0x10000, RZ ;  /* 0x000100006e6e7824 */ /* 0x000fe200078e00ff */
[----:B------:R-:W-:Y:S01]  /*7030*/  LOP3.LUT R17, R17, 0xffff, RZ, 0xc0, !PT ;  /* 0x0000ffff11117812 */ /* 0x000fe200078ec0ff */
[----:B------:R-:W-:Y:S01]  /*7040*/  SHFL.IDX PT, R35, R35, R12, 0x1c1f ;  /* 0x001c1f0c23237589 */ /* 0x000fe200000e0000 */
[C---:B------:R-:W-:Y:S02]  /*7050*/  F2FP.SATFINITE.E4M3.F32.PACK_AB_MERGE_C R78, R167.reuse, R78, RZ ;  /* 0x0000004ea74e723e */ /* 0x040fe400048070ff */
[----:B------:R-:W-:Y:S01]  /*7060*/  F2FP.SATFINITE.E4M3.F32.PACK_AB_MERGE_C R76, R167, R76, RZ ;  /* 0x0000004ca74c723e */ /* 0x000fe200048070ff */
[----:B------:R-:W-:Y:S01]  /*7070*/  SHFL.IDX PT, R37, R32, R11, 0x1c1f ;  /* 0x001c1f0b20257589 */ /* 0x000fe200000e0000 */
[----:B------:R-:W-:-:S02]  /*7080*/  LOP3.LUT R92, R92, 0xffff, RZ, 0xc0, !PT ;  /* 0x0000ffff5c5c7812 */ /* 0x000fc400078ec0ff */
[----:B------:R-:W-:Y:S02]  /*7090*/  LOP3.LUT R90, R90, 0xffff, RZ, 0xc0, !PT ;  /* 0x0000ffff5a5a7812 */ /* 0x000fe400078ec0ff */
[----:B------:R-:W-:Y:S01]  /*70a0*/  LOP3.LUT R59, R59, 0xff0000, R124, 0xf8, !PT ;  /* 0x00ff00003b3b7812 */ /* 0x000fe200078ef87c */
[----:B------:R-:W-:Y:S01]  /*70b0*/  IMAD.SHL.U32 R92, R92, 0x1000000, RZ ;  /* 0x010000005c5c7824 */ /* 0x000fe200078e00ff */
[----:B------:R-:W-:Y:S01]  /*70c0*/  LOP3.LUT R75, R75, 0xff0000, R122, 0xf8, !PT ;  /* 0x00ff00004b4b7812 */ /* 0x000fe200078ef87a */
[----:B------:R-:W-:Y:S01]  /*70d0*/  IMAD.SHL.U32 R90, R90, 0x1000000, RZ ;  /* 0x010000005a5a7824 */ /* 0x000fe200078e00ff */
[----:B------:R-:W-:Y:S01]  /*70e0*/  LOP3.LUT R42, R42, R3, RZ, 0xfc, !PT ;  /* 0x000000032a2a7212 */ /* 0x000fe200078efcff */
[----:B------:R-:W-:Y:S01]  /*70f0*/  IMAD.SHL.U32 R3, R86, 0x1000000, RZ ;  /* 0x0100000056037824 */ /* 0x000fe200078e00ff */
[----:B------:R-:W-:Y:S02]  /*7100*/  PRMT R17, R17, 0x7604, R36 ;  /* 0x0000760411117816 */ /* 0x000fe40000000024 */
[----:B------:R-:W-:-:S02]  /*7110*/  LOP3.LUT R160, R160, 0xffff, RZ, 0xc0, !PT ;  /* 0x0000ffffa0a07812 */ /* 0x000fc400078ec0ff */
[----:B------:R-:W-:Y:S02]  /*7120*/  LOP3.LUT R146, R146, 0xffff, RZ, 0xc0, !PT ;  /* 0x0000ffff92927812 */ /* 0x000fe400078ec0ff */
[----:B------:R-:W-:Y:S01]  /*7130*/  LOP3.LUT R84, R84, 0xffff, RZ, 0xc0, !PT ;  /* 0x0000ffff54547812 */ /* 0x000fe200078ec0ff */
[----:B------:R-:W-:Y:S01]  /*7140*/  IMAD.SHL.U32 R160, R160, 0x1000000, RZ ;  /* 0x01000000a0a07824 */ /* 0x000fe200078e00ff */
[----:B------:R-:W-:Y:S02]  /*7150*/  LOP3.LUT R82, R82, 0xffff, RZ, 0xc0, !PT ;  /* 0x0000ffff52527812 */ /* 0x000fe400078ec0ff */
[----:B------:R-:W-:Y:S01]  /*7160*/  LOP3.LUT R78, R78, 0xffff, RZ, 0xc0, !PT ;  /* 0x0000ffff4e4e7812 */ /* 0x000fe200078ec0ff */
[----:B------:R-:W-:Y:S01]  /*7170*/  IMAD.SHL.U32 R84, R84, 0x1000000, RZ ;  /* 0x0100000054547824 */ /* 0x000fe200078e00ff */
[----:B------:R-:W-:Y:S01]  /*7180*/  LOP3.LUT R76, R76, 0xffff, RZ, 0xc0, !PT ;  /* 0x0000ffff4c4c7812 */ /* 0x000fe200078ec0ff */
[----:B------:R-:W-:Y:S01]  /*7190*/  IMAD.SHL.U32 R82, R82, 0x1000000, RZ ;  /* 0x0100000052527824 */ /* 0x000fe200078e00ff */
[----:B------:R-:W-:-:S02]  /*71a0*/  LOP3.LUT R77, R77, 0xff0000, R118, 0xf8, !PT ;  /* 0x00ff00004d4d7812 */ /* 0x000fc400078ef876 */
[----:B------:R-:W-:Y:S01]  /*71b0*/  LOP3.LUT R79, R79, 0xff0000, R116, 0xf8, !PT ;  /* 0x00ff00004f4f7812 */ /* 0x000fe200078ef874 */
[----:B------:R-:W-:Y:S01]  /*71c0*/  IMAD.SHL.U32 R31, R76, 0x1000000, RZ ;  /* 0x010000004c1f7824 */ /* 0x000fe200078e00ff */
[----:B------:R-:W-:Y:S02]  /*71d0*/  LOP3.LUT R59, R59, R100, RZ, 0xfc, !PT ;  /* 0x000000643b3b7212 */ /* 0x000fe400078efcff */
[----:B------:R-:W-:Y:S02]  /*71e0*/  LOP3.LUT R98, R75, R98, RZ, 0xfc, !PT ;  /* 0x000000624b627212 */ /* 0x000fe400078efcff */
[----:B------:R-:W-:Y:S01]  /*71f0*/  LOP3.LUT R106, R17, 0xff0000, R106, 0xf8, !PT ;  /* 0x00ff0000116a7812 */ /* 0x000fe200078ef86a */
[----:B------:R-:W-:Y:S01]  /*7200*/  IMAD.SHL.U32 R17, R146, 0x1000000, RZ ;  /* 0x0100000092117824 */ /* 0x000fe200078e00ff */
[----:B------:R-:W-:Y:S01]  /*7210*/  LOP3.LUT R30, R30, R3, RZ, 0xfc, !PT ;  /* 0x000000031e1e7212 */ /* 0x000fe200078efcff */
[----:B------:R-:W-:Y:S01]  /*7220*/  IMAD.SHL.U32 R3, R78, 0x1000000, RZ ;  /* 0x010000004e037824 */ /* 0x000fe200078e00ff */
[----:B------:R-:W-:-:S02]  /*7230*/  LOP3.LUT R149, R149, 0xff0000, R162, 0xf8, !PT ;  /* 0x00ff000095957812 */ /* 0x000fc400078ef8a2 */
[----:B------:R-:W-:Y:S02]  /*7240*/  LOP3.LUT R81, R81, 0xff0000, R112, 0xf8, !PT ;  /* 0x00ff000051517812 */ /* 0x000fe400078ef870 */
[----:B------:R-:W-:Y:S02]  /*7250*/  LOP3.LUT R83, R83, 0xff0000, R110, 0xf8, !PT ;  /* 0x00ff000053537812 */ /* 0x000fe400078ef86e */
[----:B------:R-:W-:Y:S02]  /*7260*/  LOP3.LUT R77, R77, R92, RZ, 0xfc, !PT ;  /* 0x0000005c4d4d7212 */ /* 0x000fe400078efcff */
[----:B------:R-:W-:Y:S02]  /*7270*/  LOP3.LUT R90, R79, R90, RZ, 0xfc, !PT ;  /* 0x0000005a4f5a7212 */ /* 0x000fe400078efcff */
[----:B------:R-:W-:Y:S02]  /*7280*/  SEL R38, R98, R59, P1 ;  /* 0x0000003b62267207 */ /* 0x000fe40000800000 */
[----:B------:R-:W-:-:S02]  /*7290*/  SEL R59, R59, R98, P1 ;  /* 0x000000623b3b7207 */ /* 0x000fc40000800000 */
[----:B------:R-:W-:Y:S01]  /*72a0*/  SEL R40, R21, R42, P1 ;  /* 0x0000002a15287207 */ /* 0x000fe20000800000 */
[----:B------:R-:W-:Y:S01]  /*72b0*/  SHFL.IDX PT, R43, R38, R11, 0x1c1f ;  /* 0x001c1f0b262b7589 */ /* 0x000fe200000e0000 */
[----:B------:R-:W-:Y:S02]  /*72c0*/  LOP3.LUT R149, R149, R160, RZ, 0xfc, !PT ;  /* 0x000000a095957212 */ /* 0x000fe400078efcff */
[----:B------:R-:W-:Y:S01]  /*72d0*/  LOP3.LUT R17, R68, R17, RZ, 0xfc, !PT ;  /* 0x0000001144117212 */ /* 0x000fe200078efcff */
[----:B------:R-:W1:Y:S01]  /*72e0*/  SHFL.IDX PT, R44, R59, R12, 0x1c1f ;  /* 0x001c1f0c3b2c7589 */ /* 0x000e6200000e0000 */
[----:B------:R-:W-:Y:S02]  /*72f0*/  LOP3.LUT R81, R81, R84, RZ, 0xfc, !PT ;  /* 0x0000005451517212 */ /* 0x000fe400078efcff */
[----:B------:R-:W-:Y:S01]  /*7300*/  LOP3.LUT R82, R83, R82, RZ, 0xfc, !PT ;  /* 0x0000005253527212 */ /* 0x000fe200078efcff */
[----:B------:R-:W-:Y:S01]  /*7310*/  SHFL.IDX PT, R45, R40, R11, 0x1c1f ;  /* 0x001c1f0b282d7589 */ /* 0x000fe200000e0000 */
[----:B------:R-:W-:-:S02]  /*7320*/  SEL R21, R42, R21, P1 ;  /* 0x000000152a157207 */ /* 0x000fc40000800000 */
[----:B------:R-:W-:Y:S01]  /*7330*/  LOP3.LUT R28, R28, R3, RZ, 0xfc, !PT ;  /* 0x000000031c1c7212 */ /* 0x000fe200078efcff */
[----:B------:R-:W-:Y:S01]  /*7340*/  FADD R3, R63, R158 ;  /* 0x0000009e3f037221 */ /* 0x000fe20000000000 */
[----:B------:R-:W-:Y:S01]  /*7350*/  LOP3.LUT R31, R106, R31, RZ, 0xfc, !PT ;  /* 0x0000001f6a1f7212 */ /* 0x000fe200078efcff */
[----:B------:R-:W3:Y:S01]  /*7360*/  SHFL.IDX PT, R46, R21, R12, 0x1c1f ;  /* 0x001c1f0c152e7589 */ /* 0x000ee200000e0000 */
[----:B------:R-:W-:Y:S02]  /*7370*/  SEL R42, R90, R77, P1 ;  /* 0x0000004d5a2a7207 */ /* 0x000fe40000800000 */
[----:B------:R-:W-:Y:S02]  /*7380*/  SEL R77, R77, R90, P1 ;  /* 0x0000005a4d4d7207 */ /* 0x000fe40000800000 */
[----:B------:R-:W-:Y:S01]  /*7390*/  SEL R50, R27, R30, P1 ;  /* 0x0000001e1b327207 */ /* 0x000fe20000800000 */
[----:B------:R1:W-:Y:S01]  /*73a0*/  SHFL.IDX PT, R47, R42, R11, 0x1c1f ;  /* 0x001c1f0b2a2f7589 */ /* 0x0003e200000e0000 */
[----:B------:R-:W-:-:S02]  /*73b0*/  SEL R49, R30, R27, P1 ;  /* 0x0000001b1e317207 */ /* 0x000fc40000800000 */
[----:B------:R-:W-:Y:S01]  /*73c0*/  SEL R22, R149, R152, P1 ;  /* 0x0000009895167207 */ /* 0x000fe20000800000 */
[----:B------:R-:W4:Y:S01]  /*73d0*/  SHFL.IDX PT, R48, R77, R12, 0x1c1f ;  /* 0x001c1f0c4d307589 */ /* 0x000f2200000e0000 */
[----:B------:R-:W-:Y:S02]  /*73e0*/  SEL R34, R17, R70, P1 ;  /* 0x0000004611227207 */ /* 0x000fe40000800000 */
[----:B------:R-:W-:Y:S01]  /*73f0*/  SEL R36, R19, R134, P1 ;  /* 0x0000008613247207 */ /* 0x000fe20000800000 */
[----:B------:R-:W-:Y:S01]  /*7400*/  SHFL.IDX PT, R50, R50, R11, 0x1c1f ;  /* 0x001c1f0b32327589 */ /* 0x000fe200000e0000 */
[----:B------:R-:W-:Y:S02]  /*7410*/  SEL R52, R82, R81, P1 ;  /* 0x0000005152347207 */ /* 0x000fe40000800000 */
[----:B------:R-:W-:Y:S01]  /*7420*/  SEL R149, R152, R149, P1 ;  /* 0x0000009598957207 */ /* 0x000fe20000800000 */
[----:B------:R-:W5:Y:S01]  /*7430*/  SHFL.IDX PT, R49, R49, R12, 0x1c1f ;  /* 0x001c1f0c31317589 */ /* 0x000f6200000e0000 */
[----:B------:R-:W-:-:S02]  /*7440*/  SEL R17, R70, R17, P1 ;  /* 0x0000001146117207 */ /* 0x000fc40000800000 */
[----:B------:R-:W-:Y:S01]  /*7450*/  SEL R19, R134, R19, P1 ;  /* 0x0000001386137207 */ /* 0x000fe20000800000 */
[----:B------:R-:W-:Y:S01]  /*7460*/  SHFL.IDX PT, R41, R36, R11, 0x1c1f ;  /* 0x001c1f0b24297589 */ /* 0x000fe200000e0000 */
[----:B------:R-:W-:Y:S02]  /*7470*/  SEL R81, R81, R82, P1 ;  /* 0x0000005251517207 */ /* 0x000fe40000800000 */
[----:B------:R-:W-:Y:S01]  /*7480*/  SEL R54, R29, R28, P1 ;  /* 0x0000001c1d367207 */ /* 0x000fe20000800000 */
[----:B------:R-:W-:Y:S01]  /*7490*/  SHFL.IDX PT, R22, R22, R11, 0x1c1f ;  /* 0x001c1f0b16167589 */ /* 0x000fe200000e0000 */
[----:B------:R-:W-:Y:S02]  /*74a0*/  SEL R6, R6, 0x5410, P1 ;  /* 0x0000541006067807 */ /* 0x000fe40000800000 */
[----:B------:R-:W-:Y:S01]  /*74b0*/  SEL R5, R5, 0x7632, P1 ;  /* 0x0000763205057807 */ /* 0x000fe20000800000 */
[----:B------:R-:W-:Y:S01]  /*74c0*/  SHFL.IDX PT, R149, R149, R12, 0x1c1f ;  /* 0x001c1f0c95957589 */ /* 0x000fe200000e0000 */
[----:B------:R-:W-:-:S02]  /*74d0*/  SEL R56, R104, R31, P1 ;  /* 0x0000001f68387207 */ /* 0x000fc40000800000 */
[----:B------:R-:W-:Y:S01]  /*74e0*/  SEL R53, R31, R104, P1 ;  /* 0x000000681f357207 */ /* 0x000fe20000800000 */
[----:B------:R-:W-:Y:S01]  /*74f0*/  SHFL.IDX PT, R17, R17, R12, 0x1c1f ;  /* 0x001c1f0c11117589 */ /* 0x000fe200000e0000 */
[----:B------:R-:W-:Y:S02]  /*7500*/  SEL R51, R28, R29, P1 ;  /* 0x0000001d1c337207 */ /* 0x000fe40000800000 */
[CCC-:B--2---:R-:W-:Y:S01]  /*7510*/  PRMT R26, R0.reuse, R6.reuse, R15.reuse ;  /* 0x00000006001a7216 */ /* 0x1c4fe2000000000f */
[----:B------:R-:W-:Y:S01]  /*7520*/  SHFL.IDX PT, R52, R52, R11, 0x1c1f ;  /* 0x001c1f0b34347589 */ /* 0x000fe200000e0000 */
[-C--:B------:R-:W-:Y:S02]  /*7530*/  PRMT R27, R0, R5.reuse, R15 ;  /* 0x00000005001b7216 */ /* 0x080fe4000000000f */
[C-C-:B------:R-:W-:Y:S01]  /*7540*/  PRMT R28, R18.reuse, R6, R109.reuse ;  /* 0x00000006121c7216 */ /* 0x140fe2000000006d */
[----:B------:R-:W2:Y:S01]  /*7550*/  SHFL.IDX PT, R0, R39, R12, 0x1c1f ;  /* 0x001c1f0c27007589 */ /* 0x000ea200000e0000 */
[----:B------:R-:W-:-:S02]  /*7560*/  PRMT R29, R18, R5, R109 ;  /* 0x00000005121d7216 */ /* 0x000fc4000000006d */
[CCC-:B------:R-:W-:Y:S01]  /*7570*/  PRMT R24, R14.reuse, R6.reuse, R23.reuse ;  /* 0x000000060e187216 */ /* 0x1c0fe20000000017 */
[----:B------:R-:W2:Y:S01]  /*7580*/  SHFL.IDX PT, R18, R19, R12, 0x1c1f ;  /* 0x001c1f0c13127589 */ /* 0x000ea200000e0000 */
[-C--:B------:R-:W-:Y:S02]  /*7590*/  PRMT R25, R14, R5.reuse, R23 ;  /* 0x000000050e197216 */ /* 0x080fe40000000017 */
[CCC-:B-1----:R-:W-:Y:S01]  /*75a0*/  PRMT R42, R43.reuse, R6.reuse, R44.reuse ;  /* 0x000000062b2a7216 */ /* 0x1c2fe2000000002c */
[----:B------:R1:W1:Y:S01]  /*75b0*/  SHFL.IDX PT, R14, R34, R11, 0x1c1f ;  /* 0x001c1f0b220e7589 */ /* 0x00026200000e0000 */
[-C--:B------:R-:W-:Y:S02]  /*75c0*/  PRMT R43, R43, R5.reuse, R44 ;  /* 0x000000052b2b7216 */ /* 0x080fe4000000002c */
[C-C-:B---3--:R-:W-:Y:S01]  /*75d0*/  PRMT R44, R45.reuse, R6, R46.reuse ;  /* 0x000000062d2c7216 */ /* 0x148fe2000000002e */
[----:B------:R-:W3:Y:S01]  /*75e0*/  SHFL.IDX PT, R81, R81, R12, 0x1c1f ;  /* 0x001c1f0c51517589 */ /* 0x000ee200000e0000 */
[----:B------:R-:W-:-:S02]  /*75f0*/  PRMT R45, R45, R5, R46 ;  /* 0x000000052d2d7216 */ /* 0x000fc4000000002e */
[CCC-:B----4-:R-:W-:Y:S01]  /*7600*/  PRMT R46, R47.reuse, R6.reuse, R48.reuse ;  /* 0x000000062f2e7216 */ /* 0x1d0fe20000000030 */
[----:B------:R-:W-:Y:S01]  /*7610*/  SHFL.IDX PT, R54, R54, R11, 0x1c1f ;  /* 0x001c1f0b36367589 */ /* 0x000fe200000e0000 */
[-C--:B------:R-:W-:Y:S02]  /*7620*/  PRMT R47, R47, R5.reuse, R48 ;  /* 0x000000052f2f7216 */ /* 0x080fe40000000030 */
[CCC-:B------:R-:W-:Y:S01]  /*7630*/  PRMT R30, R16.reuse, R6.reuse, R33.reuse ;  /* 0x00000006101e7216 */ /* 0x1c0fe20000000021 */
[----:B------:R4:W4:Y:S01]  /*7640*/  SHFL.IDX PT, R15, R51, R12, 0x1c1f ;  /* 0x001c1f0c330f7589 */ /* 0x00092200000e0000 */
[----:B------:R-:W-:Y:S02]  /*7650*/  PRMT R31, R16, R5, R33 ;  /* 0x00000005101f7216 */ /* 0x000fe40000000021 */
[-C--:B-----5:R-:W-:Y:S01]  /*7660*/  PRMT R48, R50, R6.reuse, R49 ;  /* 0x0000000632307216 */ /* 0x0a0fe20000000031 */
[----:B------:R-:W-:Y:S01]  /*7670*/  SHFL.IDX PT, R56, R56, R11, 0x1c1f ;  /* 0x001c1f0b38387589 */ /* 0x000fe200000e0000 */
[----:B------:R-:W-:-:S02]  /*7680*/  PRMT R32, R20, R6, R35 ;  /* 0x0000000614207216 */ /* 0x000fc40000000023 */
[-C--:B------:R-:W-:Y:S01]  /*7690*/  PRMT R33, R20, R5.reuse, R35 ;  /* 0x0000000514217216 */ /* 0x080fe20000000023 */
[----:B------:R-:W5:Y:S01]  /*76a0*/  SHFL.IDX PT, R53, R53, R12, 0x1c1f ;  /* 0x001c1f0c35357589 */ /* 0x000f6200000e0000 */
[-C--:B--2---:R-:W-:Y:S02]  /*76b0*/  PRMT R36, R37, R6.reuse, R0 ;  /* 0x0000000625247216 */ /* 0x084fe40000000000 */
[-C--:B------:R-:W-:Y:S02]  /*76c0*/  PRMT R40, R41, R6.reuse, R18 ;  /* 0x0000000629287216 */ /* 0x080fe40000000012 */
[-C--:B------:R-:W-:Y:S02]  /*76d0*/  PRMT R49, R50, R5.reuse, R49 ;  /* 0x0000000532317216 */ /* 0x080fe40000000031 */
[C-C-:B-1----:R-:W-:Y:S02]  /*76e0*/  PRMT R34, R22.reuse, R6, R149.reuse ;  /* 0x0000000616227216 */ /* 0x142fe40000000095 */
[----:B------:R-:W-:-:S02]  /*76f0*/  PRMT R35, R22, R5, R149 ;  /* 0x0000000516237216 */ /* 0x000fc40000000095 */
[-C--:B------:R-:W-:Y:S02]  /*7700*/  PRMT R37, R37, R5.reuse, R0 ;  /* 0x0000000525257216 */ /* 0x080fe40000000000 */
[CCC-:B------:R-:W-:Y:S02]  /*7710*/  PRMT R38, R14.reuse, R6.reuse, R17.reuse ;  /* 0x000000060e267216 */ /* 0x1c0fe40000000011 */
[-C--:B------:R-:W-:Y:S02]  /*7720*/  PRMT R39, R14, R5.reuse, R17 ;  /* 0x000000050e277216 */ /* 0x080fe40000000011 */
[-C--:B------:R-:W-:Y:S02]  /*7730*/  PRMT R41, R41, R5.reuse, R18 ;  /* 0x0000000529297216 */ /* 0x080fe40000000012 */
[C-C-:B---3--:R-:W-:Y:S02]  /*7740*/  PRMT R50, R52.reuse, R6, R81.reuse ;  /* 0x0000000634327216 */ /* 0x148fe40000000051 */
[----:B----4-:R-:W-:-:S02]  /*7750*/  PRMT R51, R52, R5, R81 ;  /* 0x0000000534337216 */ /* 0x010fc40000000051 */
[CCC-:B------:R-:W-:Y:S02]  /*7760*/  PRMT R132, R54.reuse, R6.reuse, R15.reuse ;  /* 0x0000000636847216 */ /* 0x1c0fe4000000000f */
[-C--:B------:R-:W-:Y:S02]  /*7770*/  PRMT R133, R54, R5.reuse, R15 ;  /* 0x0000000536857216 */ /* 0x080fe4000000000f */
[C-C-:B-----5:R-:W-:Y:S02]  /*7780*/  PRMT R134, R56.reuse, R6, R53.reuse ;  /* 0x0000000638867216 */ /* 0x160fe40000000035 */
[----:B------:R-:W-:Y:S01]  /*7790*/  PRMT R135, R56, R5, R53 ;  /* 0x0000000538877216 */ /* 0x000fe20000000035 */
[----:B------:R-:W-:Y:S06]  /*77a0*/  @!P0 BRA `(.L_x_19) ;  /* 0x0000000000048947 */ /* 0x000fec0003800000 */
[----:B------:R-:W-:Y:S01]  /*77b0*/  BPT.TRAP 0x1 ;  /* 0x000000040000795c */ /* 0x000fe20000300000 */
.L_x_19:
[----:B------:R-:W1:Y:S02]  /*77c0*/  SYNCS.PHASECHK.TRANS64.TRYWAIT P2, [UR37+0xb008], R4 ;  /* 0x00b00804ff0075a7 */ /* 0x000e640008040165 */
[----:B-1----:R-:W-:Y:S05]  /*77d0*/  @!P2 BRA `(.L_x_20) ;  /* 0x000000f400b0a947 */ /* 0x002fea0003800000 */
.L_x_102:
[----:B------:R-:W-:Y:S01]  /*77e0*/  UIADD3 UR6, UR8, 0x200, URZ ;  /* 0x0000020008067890 */ /* 0x000fe2000fffe03f */
[----:B------:R-:W-:Y:S01]  /*77f0*/  WARPGROUP.ARRIVE ;  /* 0x00000000000079c5 */ /* 0x000fe20000000000 */
[----:B------:R-:W-:-:S07]  /*7800*/  UMOV UR7, 0x40000040 ;  /* 0x4000004000077882 */ /* 0x000fce0000000000 */
[----:B------:R-:W-:Y:S01]  /*7810*/  QGMMA.64x32x32.F32.E4M3.E4M3 R152, R24, gdesc[UR4], RZ, !UPT, gsb0 ;  /* 0x0060000418987df3 */ /* 0x000fe2000c0008ff */
[----:B------:R-:W-:Y:S01]  /*7820*/  UIADD3 UR6, UR8, 0x202, URZ ;  /* 0x0000020208067890 */ /* 0x000fe2000fffe03f */
[----:B------:R-:W-:Y:S01]  /*7830*/  UMOV UR7, 0x40000040 ;  /* 0x4000004000077882 */ /* 0x000fe20000000000 */
[----:B------:R-:W-:Y:S02]  /*7840*/  WARPGROUP.DEPBAR.LE gsb0, 0x0 ;  /* 0x00008000000079c5 */ /* 0x000fe40000010000 */
[----:B------:R-:W-:-:S06]  /*7850*/  WARPGROUP.ARRIVE ;  /* 0x00000000000079c5 */ /* 0x000fcc0000000000 */
[----:B------:R-:W-:Y:S01]  /*7860*/  QGMMA.64x32x32.F32.E4M3.E4M3 R152, R28, gdesc[UR4], R152, gsb0 ;  /* 0x006000041c987df3 */ /* 0x000fe20008000898 */
        /* <DEDUP_REMOVED lines=29> */
[----:B------:R-:W-:Y:S03]  /*7a40*/  QGMMA.64x32x32.F32.E4M3.E4M3 R152, R132, gdesc[UR4], R152, gsb0 ;  /* 0x0060000484987df3 */ /* 0x000fe60008000898 */
[----:B------:R-:W-:Y:S02]  /*7a50*/  WARPGROUP.DEPBAR.LE gsb0, 0x0 ;  /* 0x00008000000079c5 */ /* 0x000fe40000010000 */
[----:B------:R-:W-:Y:S05]  /*7a60*/  @!P0 BRA `(.L_x_21) ;  /* 0x0000000000048947 */ /* 0x000fea0003800000 */
[----:B------:R-:W-:Y:S01]  /*7a70*/  BPT.TRAP 0x1 ;  /* 0x000000040000795c */ /* 0x000fe20000300000 */
.L_x_21:
[----:B------:R-:W-:Y:S01]  /*7a80*/  UISETP.EQ.AND UP0, UPT, UR36, URZ, !UP0 ;  /* 0x0000003f2400728c */ /* 0x000fe2000c702270 */
[----:B-1----:R-:W-:Y:S01]  /*7a90*/  IMAD.MOV.U32 R4, RZ, RZ, RZ ;  /* 0x000000ffff047224 */ /* 0x002fe200078e00ff */
[----:B------:R-:W-:Y:S02]  /*7aa0*/  UIADD3 UR6, UR37, 0xb028, URZ ;  /* 0x0000b02825067890 */ /* 0x000fe4000fffe03f */
[----:B------:R-:W-:Y:S02]  /*7ab0*/  USEL UR7, URZ, 0x1, !UP0 ;  /* 0x000000013f077887 */ /* 0x000fe4000c000000 */
[----:B------:R-:W-:Y:S02]  /*7ac0*/  UPRMT UR6, URZ, 0x654, UR6 ;  /* 0x000006543f067896 */ /* 0x000fe40008000006 */
[----:B------:R-:W-:-:S04]  /*7ad0*/  USEL UR7, UR7, 0x2, UP1 ;  /* 0x0000000207077887 */ /* 0x000fc80008800000 */
[----:B------:R-:W-:-:S03]  /*7ae0*/  UISETP.GT.U32.AND UP0, UPT, UR7, 0x1, UPT ;  /* 0x000000010700788c */ /* 0x000fc6000bf04070 */
[----:B------:R-:W-:Y:S03]  /*7af0*/  SYNCS.ARRIVE.TRANS64.RED.A1T0 RZ, [UR6], RZ ;  /* 0x000000ffffff79a7 */ /* 0x000fe60008100406 */
[----:B------:R-:W-:-:S13]  /*7b00*/  PLOP3.LUT P2, PT, PT, PT, UP0, 0x80, 0x0 ;  /* 0x000000000000781c */ /* 0x000fda0003f4f008 */
[----:B------:R-:W-:Y:S05]  /*7b10*/  @P2 BRA `(.L_x_22) ;  /* 0x0000000000042947 */ /* 0x000fea0003800000 */
[----:B------:R-:W-:Y:S01]  /*7b20*/  BPT.TRAP 0x1 ;  /* 0x000000040000795c */ /* 0x000fe20000300000 */
.L_x_22:
[C---:B------:R-:W-:Y:S01]  /*7b30*/  ISETP.GE.AND P3, PT, R9.reuse, 0x201, PT ;  /* 0x000002010900780c */ /* 0x040fe20003f66270 */
[----:B------:R-:W-:Y:S01]  /*7b40*/  VIADD R0, R9, 0xff ;  /* 0x000000ff09007836 */ /* 0x000fe20000000000 */
[----:B------:R-:W-:Y:S01]  /*7b50*/  UMOV UR9, 0x1 ;  /* 0x0000000100097882 */ /* 0x000fe20000000000 */
[----:B------:R-:W-:-:S03]  /*7b60*/  UMOV UR10, 0x2 ;  /* 0x00000002000a7882 */ /* 0x000fc60000000000 */
[----:B------:R-:W-:-:S04]  /*7b70*/  SHF.R.S32.HI R15, RZ, 0x1f, R0 ;  /* 0x0000001fff0f7819 */ /* 0x000fc80000011400 */
[----:B------:R-:W-:Y:S01]  /*7b80*/  LEA.HI R15, R15, R0, RZ, 0x8 ;  /* 0x000000000f0f7211 */ /* 0x000fe200078f40ff */
[----:B------:R-:W-:-:S03]  /*7b90*/  VIADD R0, R8, 0x100 ;  /* 0x0000010008007836 */ /* 0x000fc60000000000 */
[----:B------:R-:W-:Y:S01]  /*7ba0*/  LEA.HI.SX32 R8, R15, 0xffffffff, 0x18 ;  /* 0xffffffff0f087811 */ /* 0x000fe200078fc2ff */
[----:B------:R-:W-:Y:S06]  /*7bb0*/  @!P3 BRA `(.L_x_23) ;  /* 0x000000600008b947 */ /* 0x000fec0003800000 */
[----:B------:R-:W-:Y:S01]  /*7bc0*/  IMAD.MOV.U32 R15, RZ, RZ, R7 ;  /* 0x000000ffff0f7224 */ /* 0x000fe200078e0007 */
[----:B------:R-:W-:Y:S01]  /*7bd0*/  UMOV UR10, 0x2 ;  /* 0x00000002000a7882 */ /* 0x000fe20000000000 */
[----:B------:R-:W-:Y:S01]  /*7be0*/  IMAD.MOV.U32 R9, RZ, RZ, R10 ;  /* 0x000000ffff097224 */ /* 0x000fe200078e000a */
[----:B------:R-:W-:Y:S01]  /*7bf0*/  UMOV UR9, 0x1 ;  /* 0x0000000100097882 */ /* 0x000fe20000000000 */
[----:B------:R-:W-:Y:S01]  /*7c00*/  IMAD.MOV.U32 R4, RZ, RZ, RZ ;  /* 0x000000ffff047224 */ /* 0x000fe200078e00ff */
[----:B------:R-:W-:-:S06]  /*7c10*/  ULDC UR12, c[0x0][0x604] ;  /* 0x00018100000c7ab9 */ /* 0x000fcc0000000800 */
.L_x_34:
[----:B------:R-:W-:-:S13]  /*7c20*/  PLOP3.LUT P4, PT, PT, PT, UP1, 0x80, 0x0 ;  /* 0x000000000000781c */ /* 0x000fda0003f8f018 */
[----:B-1----:R-:W-:Y:S05]  /*7c30*/  @!P4 BRA `(.L_x_24) ;  /* 0x000000000004c947 */ /* 0x002fea0003800000 */
[----:B------:R-:W-:Y:S01]  /*7c40*/  BPT.TRAP 0x1 ;  /* 0x000000040000795c */ /* 0x000fe20000300000 */
.L_x_24:
[----:B------:R-:W-:Y:S01]  /*7c50*/  ULEA UR6, UR10, UR37, 0x3 ;  /* 0x000000250a067291 */ /* 0x000fe2000f8e183f */
[----:B------:R-:W-:-:S08]  /*7c60*/  SHF.L.U32 R7, R4, 0x1f, RZ ;  /* 0x0000001f04077819 */ /* 0x000fd000000006ff */
[----:B------:R-:W1:Y:S02]  /*7c70*/  SYNCS.PHASECHK.TRANS64.TRYWAIT P3, [UR6+0xb000], R7 ;  /* 0x00b00007ff0075a7 */ /* 0x000e640008060146 */
[----:B-1----:R-:W-:Y:S05]  /*7c80*/  @!P3 BRA `(.L_x_25) ;  /* 0x000000f0009cb947 */ /* 0x002fea0003800000 */
.L_x_103:
[----:B------:R-:W-:Y:S01]  /*7c90*/  ULEA UR6, UR10, UR8, 0x9 ;  /* 0x000000080a067291 */ /* 0x000fe2000f8e483f */
[----:B------:R-:W-:Y:S01]  /*7ca0*/  WARPGROUP.ARRIVE ;  /* 0x00000000000079c5 */ /* 0x000fe20000000000 */
[----:B------:R-:W-:Y:S01]  /*7cb0*/  UMOV UR7, 0xc0000010 ;  /* 0xc000001000077882 */ /* 0x000fe20000000000 */
[----:B------:R-:W-:-:S04]  /*7cc0*/  UIADD3 UR10, UR10, 0x1, URZ ;  /* 0x000000010a0a7890 */ /* 0x000fc8000fffe03f */
[----:B------:R-:W-:Y:S02]  /*7cd0*/  UISETP.NE.AND UP0, UPT, UR10, 0x5, UPT ;  /* 0x000000050a00788c */ /* 0x000fe4000bf05270 */
[----:B------:R-:W-:Y:S02]  /*7ce0*/  QGMMA.64x256x32.F32.E4M3.E4M3 R24, gdesc[UR4], RZ, !UPT, gsb0 ;  /* 0x03e00000041879f3 */ /* 0x000fe4000c0008ff */
[----:B------:R-:W-:Y:S02]  /*7cf0*/  USEL UR6, URZ, 0x1, UP0 ;  /* 0x000000013f067887 */ /* 0x000fe40008000000 */
[----:B------:R-:W-:-:S04]  /*7d00*/  USEL UR7, UR10, URZ, UP0 ;  /* 0x0000003f0a077287 */ /* 0x000fc80008000000 */
[----:B------:R-:W-:Y:S01]  /*7d10*/  LOP3.LUT R4, R4, UR6, RZ, 0x3c, !PT ;  /* 0x0000000604047c12 */ /* 0x000fe2000f8e3cff */
[----:B------:R-:W-:Y:S02]  /*7d20*/  WARPGROUP.DEPBAR.LE gsb0, 0x0 ;  /* 0x00008000000079c5 */ /* 0x000fe40000010000 */
[----:B------:R-:W-:Y:S05]  /*7d30*/  @!P4 BRA `(.L_x_26) ;  /* 0x000000000004c947 */ /* 0x000fea0003800000 */
[----:B------:R-:W-:Y:S01]  /*7d40*/  BPT.TRAP 0x1 ;  /* 0x000000040000795c */ /* 0x000fe20000300000 */
.L_x_26:
[----:B-1----:R-:W-:Y:S01]  /*7d50*/  FMNMX R10, R24, R15, !PT ;  /* 0x0000000f180a7209 */ /* 0x002fe20007800000 */
[----:B------:R-:W-:-:S03]  /*7d60*/  ULEA UR6, UR7, UR37, 0x3 ;  /* 0x0000002507067291 */ /* 0x000fc6000f8e183f */
[----:B------:R-:W-:-:S04]  /*7d70*/  FMNMX R7, R25, R10, !PT ;  /* 0x0000000a19077209 */ /* 0x000fc80007800000 */
        /* <DEDUP_REMOVED lines=61> */
[----:B------:R-:W-:-:S05]  /*8150*/  FMNMX R10, R149, R10, !PT ;  /* 0x0000000a950a7209 */ /* 0x000fca0007800000 */
[----:B------:R-:W1:Y:S02]  /*8160*/  SHFL.BFLY PT, R7, R10, 0x1, 0x1f ;  /* 0x0c201f000a077f89 */ /* 0x000e6400000e0000 */
[----:B-1----:R-:W-:Y:S02]  /*8170*/  FMNMX R11, R10, R7, !PT ;  /* 0x000000070a0b7209 */ /* 0x002fe40007800000 */
[----:B------:R-:W-:-:S03]  /*8180*/  FMNMX R10, R26, R9, !PT ;  /* 0x000000091a0a7209 */ /* 0x000fc60007800000 */
[----:B------:R-:W1:Y:S02]  /*8190*/  SHFL.BFLY PT, R12, R11, 0x2, 0x1f ;  /* 0x0c401f000b0c7f89 */ /* 0x000e6400000e0000 */
[----:B-1----:R-:W-:-:S04]  /*81a0*/  FMNMX R7, R11, R12, !PT ;  /* 0x0000000c0b077209 */ /* 0x002fc80007800000 */
[----:B------:R-:W-:-:S04]  /*81b0*/  FSETP.NEU.AND P3, PT, R7, -INF , PT ;  /* 0xff8000000700780b */ /* 0x000fc80003f6d000 */
[----:B------:R-:W-:-:S05]  /*81c0*/  FSEL R12, R7, RZ, P3 ;  /* 0x000000ff070c7208 */ /* 0x000fca0001800000 */
[C---:B------:R-:W-:Y:S01]  /*81d0*/  FMUL R168, R12.reuse, UR12 ;  /* 0x0000000c0ca87c20 */ /* 0x040fe20008400000 */
[----:B------:R-:W-:-:S03]  /*81e0*/  FADD R12, -R12, R15 ;  /* 0x0000000f0c0c7221 */ /* 0x000fc60000000100 */
[--C-:B------:R-:W-:Y:S01]  /*81f0*/  FFMA R24, R24, UR12, -R168.reuse ;  /* 0x0000000c18187c23 */ /* 0x100fe200080008a8 */
[----:B------:R-:W-:-:S01]  /*8200*/  FFMA R29, R29, UR12, -R168 ;  /* 0x0000000c1d1d7c23 */ /* 0x000fc200080008a8 */
[--C-:B------:R-:W-:Y:S01]  /*8210*/  FFMA R25, R25, UR12, -R168.reuse ;  /* 0x0000000c19197c23 */ /* 0x100fe200080008a8 */
[----:B------:R-:W-:-:S01]  /*8220*/  FFMA R28, R28, UR12, -R168 ;  /* 0x0000000c1c1c7c23 */ /* 0x000fc200080008a8 */
        /* <DEDUP_REMOVED lines=9> */
[----:B------:R-:W-:-:S01]  /*82c0*/  FFMA R45, R45, UR12, -R168 ;  /* 0x0000000c2d2d7c23 */ /* 0x000fc200080008a8 */
[--C-:B------:R-:W-:Y:S01]  /*82d0*/  FFMA R41, R41, UR12, -R168.reuse ;  /* 0x0000000c29297c23 */ /* 0x100fe200080008a8 */
[----:B------:R-:W-:-:S01]  /*82e0*/  FFMA R44, R44, UR12, -R168 ;  /* 0x0000000c2c2c7c23 */ /* 0x000fc200080008a8 */
[--C-:B------:R-:W-:Y:S01]  /*82f0*/  FFMA R48, R48, UR12, -R168.reuse ;  /* 0x0000000c30307c23 */ /* 0x100fe200080008a8 */
[----:B------:R-:W-:-:S01]  /*8300*/  FFMA R53, R53, UR12, -R168 ;  /* 0x0000000c35357c23 */ /* 0x000fc200080008a8 */
[----:B------:R-:W-:Y:S01]  /*8310*/  @!P3 FMUL R24, R24, 0.5 ;  /* 0x3f0000001818b820 */ /* 0x000fe20000400000 */
[----:B------:R-:W-:-:S01]  /*8320*/  FFMA R49, R49, UR12, -R168 ;  /* 0x0000000c31317c23 */ /* 0x000fc200080008a8 */
[----:B------:R-:W-:Y:S01]  /*8330*/  @!P5 FMUL R29, R29, 0.5 ;  /* 0x3f0000001d1dd820 */ /* 0x000fe20000400000 */
[----:B------:R-:W-:-:S01]  /*8340*/  FFMA R52, R52, UR12, -R168 ;  /* 0x0000000c34347c23 */ /* 0x000fc200080008a8 */
[----:B------:R-:W1:Y:S01]  /*8350*/  MUFU.EX2 R11, R24 ;  /* 0x00000018000b7308 */ /* 0x000e620000000800 */
[----:B------:R-:W-:Y:S01]  /*8360*/  @!P6 FMUL R25, R25, 0.5 ;  /* 0x3f0000001919e820 */ /* 0x000fe20000400000 */
[----:B------:R-:W-:Y:S01]  /*8370*/  @!P4 FMUL R28, R28, 0.5 ;  /* 0x3f0000001c1cc820 */ /* 0x000fe20000400000 */
[----:B------:R-:W-:-:S01]  /*8380*/  FFMA R56, R56, UR12, -R168 ;  /* 0x0000000c38387c23 */ /* 0x000fc200080008a8 */
[--C-:B------:R-:W-:Y:S01]  /*8390*/  FFMA R61, R61, UR12, -R168.reuse ;  /* 0x0000000c3d3d7c23 */ /* 0x100fe200080008a8 */
[----:B------:R-:W-:-:S01]  /*83a0*/  FFMA R57, R57, UR12, -R168 ;  /* 0x0000000c39397c23 */ /* 0x000fc200080008a8 */
[--C-:B------:R-:W-:Y:S01]  /*83b0*/  FFMA R60, R60, UR12, -R168.reuse ;  /* 0x0000000c3c3c7c23 */ /* 0x100fe200080008a8 */
[----:B------:R-:W-:-:S01]  /*83c0*/  FFMA R64, R64, UR12, -R168 ;  /* 0x0000000c40407c23 */ /* 0x000fc200080008a8 */
[----:B------:R-:W2:Y:S01]  /*83d0*/  MUFU.EX2 R17, R29 ;  /* 0x0000001d00117308 */ /* 0x000ea20000000800 */
[----:B------:R-:W-:-:S01]  /*83e0*/  FFMA R137, R137, UR12, -R168 ;  /* 0x0000000c89897c23 */ /* 0x000fc200080008a8 */
[--C-:B------:R-:W-:Y:S01]  /*83f0*/  FFMA R144, R144, UR12, -R168.reuse ;  /* 0x0000000c90907c23 */ /* 0x100fe200080008a8 */
[----:B------:R-:W-:-:S01]  /*8400*/  FFMA R148, R148, UR12, -R168 ;  /* 0x0000000c94947c23 */ /* 0x000fc200080008a8 */
[--C-:B------:R-:W-:Y:S01]  /*8410*/  FFMA R145, R145, UR12, -R168.reuse ;  /* 0x0000000c91917c23 */ /* 0x100fe200080008a8 */
[----:B------:R-:W-:-:S01]  /*8420*/  FFMA R149, R149, UR12, -R168 ;  /* 0x0000000c95957c23 */ /* 0x000fc200080008a8 */
[----:B------:R-:W-:-:S02]  /*8430*/  FMUL R12, R12, UR12 ;  /* 0x0000000c0c0c7c20 */ /* 0x000fc40008400000 */
[----:B------:R-:W3:Y:S01]  /*8440*/  MUFU.EX2 R14, R25 ;  /* 0x00000019000e7308 */ /* 0x000ee20000000800 */
[----:B-1----:R-:W-:Y:S01]  /*8450*/  @!P3 FMUL R11, R11, R11 ;  /* 0x0000000b0b0bb220 */ /* 0x002fe20000400000 */
[----:B------:R-:W-:-:S06]  /*8460*/  FSETP.GEU.AND P3, PT, R32, -126, PT ;  /* 0xc2fc00002000780b */ /* 0x000fcc0003f6e000 */
[----:B------:R-:W1:Y:S01]  /*8470*/  MUFU.EX2 R16, R28 ;  /* 0x0000001c00107308 */ /* 0x000e620000000800 */
[----:B--2---:R-:W-:Y:S01]  /*8480*/  @!P5 FMUL R17, R17, R17 ;  /* 0x000000111111d220 */ /* 0x004fe20000400000 */
[----:B------:R-:W-:-:S05]  /*8490*/  FSETP.GEU.AND P5, PT, R37, -126, PT ;  /* 0xc2fc00002500780b */ /* 0x000fca0003fae000 */
[----:B------:R-:W-:Y:S01]  /*84a0*/  @!P3 FMUL R32, R32, 0.5 ;  /* 0x3f0000002020b820 */ /* 0x000fe20000400000 */
[----:B---3--:R-:W-:Y:S01]  /*84b0*/  @!P6 FMUL R14, R14, R14 ;  /* 0x0000000e0e0ee220 */ /* 0x008fe20000400000 */
[----:B------:R-:W-:Y:S02]  /*84c0*/  FSETP.GEU.AND P6, PT, R33, -126, PT ;  /* 0xc2fc00002100780b */ /* 0x000fe40003fce000 */
[----:B------:R-:W2:Y:S04]  /*84d0*/  MUFU.EX2 R18, R32 ;  /* 0x0000002000127308 */ /* 0x000ea80000000800 */
[----:B------:R-:W-:Y:S01]  /*84e0*/  @!P5 FMUL R37, R37, 0.5 ;  /* 0x3f0000002525d820 */ /* 0x000fe20000400000 */
[----:B-1----:R-:W-:Y:S01]  /*84f0*/  @!P4 FMUL R16, R16, R16 ;  /* 0x000000101010c220 */ /* 0x002fe20000400000 */
[----:B------:R-:W-:-:S02]  /*8500*/  FSETP.GEU.AND P4, PT, R36, -126, PT ;  /* 0xc2fc00002400780b */ /* 0x000fc40003f8e000 */
[----:B------:R-:W1:Y:S03]  /*8510*/  MUFU.EX2 R21, R37 ;  /* 0x0000002500157308 */ /* 0x000e660000000800 */
[----:B------:R-:W-:-:S05]  /*8520*/  @!P6 FMUL R33, R33, 0.5 ;  /* 0x3f0000002121e820 */ /* 0x000fca0000400000 */
[----:B------:R-:W3:Y:S01]  /*8530*/  MUFU.EX2 R19, R33 ;  /* 0x0000002100137308 */ /* 0x000ee20000000800 */
[----:B--2---:R-:W-:Y:S01]  /*8540*/  @!P3 FMUL R18, R18, R18 ;  /* 0x000000121212b220 */ /* 0x004fe20000400000 */
[----:B------:R-:W-:Y:S01]  /*8550*/  FSETP.GEU.AND P3, PT, R40, -126, PT ;  /* 0xc2fc00002800780b */ /* 0x000fe20003f6e000 */
[----:B------:R-:W-:-:S05]  /*8560*/  @!P4 FMUL R36, R36, 0.5 ;  /* 0x3f0000002424c820 */ /* 0x000fca0000400000 */
[----:B------:R-:W2:Y:S01]  /*8570*/  MUFU.EX2 R20, R36 ;  /* 0x0000002400147308 */ /* 0x000ea20000000800 */
[----:B-1----:R-:W-:Y:S01]  /*8580*/  @!P5 FMUL R21, R21, R21 ;  /* 0x000000151515d220 */ /* 0x002fe20000400000 */
[----:B------:R-:W-:-:S05]  /*8590*/  FSETP.GEU.AND P5, PT, R45, -126, PT ;  /* 0xc2fc00002d00780b */ /* 0x000fca0003fae000 */
[----:B------:R-:W-:Y:S01]  /*85a0*/  @!P3 FMUL R40, R40, 0.5 ;  /* 0x3f0000002828b820 */ /* 0x000fe20000400000 */
[----:B---3--:R-:W-:Y:S01]  /*85b0*/  @!P6 FMUL R19, R19, R19 ;  /* 0x000000131313e220 */ /* 0x008fe20000400000 */
[----:B------:R-:W-:Y:S02]  /*85c0*/  FSETP.GEU.AND P6, PT, R41, -126, PT ;  /* 0xc2fc00002900780b */ /* 0x000fe40003fce000 */
[----:B------:R-:W1:Y:S04]  /*85d0*/  MUFU.EX2 R22, R40 ;  /* 0x0000002800167308 */ /* 0x000e680000000800 */
[----:B------:R-:W-:Y:S01]  /*85e0*/  @!P5 FMUL R45, R45, 0.5 ;  /* 0x3f0000002d2dd820 */ /* 0x000fe20000400000 */
[----:B--2---:R-:W-:Y:S01]  /*85f0*/  @!P4 FMUL R20, R20, R20 ;  /* 0x000000141414c220 */ /* 0x004fe20000400000 */
[----:B------:R-:W-:-:S02]  /*8600*/  FSETP.GEU.AND P4, PT, R44, -126, PT ;  /* 0xc2fc00002c00780b */ /* 0x000fc40003f8e000 */
[----:B------:R2:W3:Y:S03]  /*8610*/  MUFU.EX2 R25, R45 ;  /* 0x0000002d00197308 */ /* 0x0004e60000000800 */
[----:B------:R-:W-:-:S05]  /*8620*/  @!P6 FMUL R41, R41, 0.5 ;  /* 0x3f0000002929e820 */ /* 0x000fca0000400000 */
[----:B------:R-:W4:Y:S01]  /*8630*/  MUFU.EX2 R23, R41 ;  /* 0x0000002900177308 */ /* 0x000f220000000800 */
[----:B-1----:R-:W-:Y:S01]  /*8640*/  @!P3 FMUL R22, R22, R22 ;  /* 0x000000161616b220 */ /* 0x002fe20000400000 */
[----:B------:R-:W-:Y:S01]  /*8650*/  FSETP.GEU.AND P3, PT, R48, -126, PT ;  /* 0xc2fc00003000780b */ /* 0x000fe20003f6e000 */
[----:B--2---:R-:W-:-:S01]  /*8660*/  FFMA R45, R65, UR12, -R168 ;  /* 0x0000000c412d7c23 */ /* 0x004fc200080008a8 */
[----:B------:R-:W-:-:S04]  /*8670*/  @!P4 FMUL R44, R44, 0.5 ;  /* 0x3f0000002c2cc820 */ /* 0x000fc80000400000 */
[----:B------:R-:W1:Y:S01]  /*8680*/  MUFU.EX2 R24, R44 ;  /* 0x0000002c00187308 */ /* 0x000e620000000800 */
[----:B---3--:R-:W-:Y:S01]  /*8690*/  @!P5 FMUL R25, R25, R25 ;  /* 0x000000191919d220 */ /* 0x008fe20000400000 */
[----:B------:R-:W-:-:S05]  /*86a0*/  FSETP.GEU.AND P5, PT, R53, -126, PT ;  /* 0xc2fc00003500780b */ /* 0x000fca0003fae000 */
[----:B------:R-:W-:Y:S01]  /*86b0*/  @!P3 FMUL R48, R48, 0.5 ;  /* 0x3f0000003030b820 */ /* 0x000fe20000400000 */
[----:B----4-:R-:W-:Y:S01]  /*86c0*/  @!P6 FMUL R23, R23, R23 ;  /* 0x000000171717e220 */ /* 0x010fe20000400000 */
[----:B------:R-:W-:Y:S02]  /*86d0*/  FSETP.GEU.AND P6, PT, R49, -126, PT ;  /* 0xc2fc00003100780b */ /* 0x000fe40003fce000 */
[----:B------:R2:W3:Y:S04]  /*86e0*/  MUFU.EX2 R28, R48 ;  /* 0x00000030001c7308 */ /* 0x0004e80000000800 */
[----:B------:R-:W-:Y:S01]  /*86f0*/  @!P5 FMUL R53, R53, 0.5 ;  /* 0x3f0000003535d820 */ /* 0x000fe20000400000 */
[----:B-1----:R-:W-:Y:S01]  /*8700*/  @!P4 FMUL R24, R24, R24 ;  /* 0x000000181818c220 */ /* 0x002fe20000400000 */
[----:B------:R-:W-:-:S02]  /*8710*/  FSETP.GEU.AND P4, PT, R52, -126, PT ;  /* 0xc2fc00003400780b */ /* 0x000fc40003f8e000 */
[----:B------:R1:W4:Y:S01]  /*8720*/  MUFU.EX2 R33, R53 ;  /* 0x0000003500217308 */ /* 0x0003220000000800 */
[----:B--2---:R-:W-:-:S01]  /*8730*/  FFMA R48, R68, UR12, -R168 ;  /* 0x0000000c44307c23 */ /* 0x004fc200080008a8 */
[--C-:B------:R-:W-:Y:S01]  /*8740*/  FFMA R68, R88, UR12, -R168.reuse ;  /* 0x0000000c58447c23 */ /* 0x100fe200080008a8 */
[----:B------:R-:W-:-:S01]  /*8750*/  FFMA R88, R109, UR12, -R168 ;  /* 0x0000000c6d587c23 */ /* 0x000fc200080008a8 */
[----:B------:R-:W-:-:S04]  /*8760*/  @!P6 FMUL R49, R49, 0.5 ;  /* 0x3f0000003131e820 */ /* 0x000fc80000400000 */
[----:B------:R2:W5:Y:S01]  /*8770*/  MUFU.EX2 R29, R49 ;  /* 0x00000031001d7308 */ /* 0x0005620000000800 */
[----:B---3--:R-:W-:Y:S01]  /*8780*/  @!P3 FMUL R28, R28, R28 ;  /* 0x0000001c1c1cb220 */ /* 0x008fe20000400000 */
[----:B------:R-:W-:Y:S01]  /*8790*/  FSETP.GEU.AND P3, PT, R56, -126, PT ;  /* 0xc2fc00003800780b */ /* 0x000fe20003f6e000 */
[----:B-1----:R-:W-:-:S01]  /*87a0*/  FFMA R53, R73, UR12, -R168 ;  /* 0x0000000c49357c23 */ /* 0x002fc200080008a8 */
[----:B------:R-:W-:-:S04]  /*87b0*/  @!P4 FMUL R52, R52, 0.5 ;  /* 0x3f0000003434c820 */ /* 0x000fc80000400000 */
[----:B------:R1:W3:Y:S01]  /*87c0*/  MUFU.EX2 R32, R52 ;  /* 0x0000003400207308 */ /* 0x0002e20000000800 */
[----:B----4-:R-:W-:Y:S01]  /*87d0*/  @!P5 FMUL R33, R33, R33 ;  /* 0x000000212121d220 */ /* 0x010fe20000400000 */
[----:B------:R-:W-:Y:S01]  /*87e0*/  FSETP.GEU.AND P5, PT, R61, -126, PT ;  /* 0xc2fc00003d00780b */ /* 0x000fe20003fae000 */
[----:B--2---:R-:W-:-:S04]  /*87f0*/  FFMA R49, R69, UR12, -R168 ;  /* 0x0000000c45317c23 */ /* 0x004fc800080008a8 */
[----:B------:R-:W-:Y:S01]  /*8800*/  @!P3 FMUL R56, R56, 0.5 ;  /* 0x3f0000003838b820 */ /* 0x000fe20000400000 */
[----:B-----5:R-:W-:Y:S01]  /*8810*/  @!P6 FMUL R29, R29, R29 ;  /* 0x0000001d1d1de220 */ /* 0x020fe20000400000 */
[----:B------:R-:W-:Y:S02]  /*8820*/  FSETP.GEU.AND P6, PT, R57, -126, PT ;  /* 0xc2fc00003900780b */ /* 0x000fe40003fce000 */
[----:B------:R2:W4:Y:S01]  /*8830*/  MUFU.EX2 R36, R56 ;  /* 0x0000003800247308 */ /* 0x0005220000000800 */
[----:B-1----:R-:W-:-:S01]  /*8840*/  FFMA R52, R72, UR12, -R168 ;  /* 0x0000000c48347c23 */ /* 0x002fc200080008a8 */
[----:B------:R-:W-:Y:S02]  /*8850*/  FFMA R72, R93, UR12, -R168 ;  /* 0x0000000c5d487c23 */ /* 0x000fe400080008a8 */
[----:B------:R-:W-:Y:S01]  /*8860*/  @!P5 FMUL R61, R61, 0.5 ;  /* 0x3f0000003d3dd820 */ /* 0x000fe20000400000 */
[----:B---3--:R-:W-:Y:S01]  /*8870*/  @!P4 FMUL R32, R32, R32 ;  /* 0x000000202020c220 */ /* 0x008fe20000400000 */
[----:B------:R-:W-:-:S02]  /*8880*/  FSETP.GEU.AND P4, PT, R60, -126, PT ;  /* 0xc2fc00003c00780b */ /* 0x000fc40003f8e000 */
[----:B------:R-:W1:Y:S01]  /*8890*/  MUFU.EX2 R41, R61 ;  /* 0x0000003d00297308 */ /* 0x000e620000000800 */
[----:B--2---:R-:W-:-:S01]  /*88a0*/  FFMA R56, R76, UR12, -R168 ;  /* 0x0000000c4c387c23 */ /* 0x004fc200080008a8 */
[----:B------:R-:W-:Y:S01]  /*88b0*/  FFMA R76, R97, UR12, -R168 ;  /* 0x0000000c614c7c23 */ /* 0x000fe200080008a8 */
[----:B------:R-:W-:-:S05]  /*88c0*/  @!P6 FMUL R57, R57, 0.5 ;  /* 0x3f0000003939e820 */ /* 0x000fca0000400000 */
[----:B------:R2:W3:Y:S01]  /*88d0*/  MUFU.EX2 R37, R57 ;  /* 0x0000003900257308 */ /* 0x0004e20000000800 */
[----:B----4-:R-:W-:Y:S01]  /*88e0*/  @!P3 FMUL R36, R36, R36 ;  /* 0x000000242424b220 */ /* 0x010fe20000400000 */
[----:B------:R-:W-:Y:S01]  /*88f0*/  FSETP.GEU.AND P3, PT, R64, -126, PT ;  /* 0xc2fc00004000780b */ /* 0x000fe20003f6e000 */
[----:B------:R-:W-:-:S05]  /*8900*/  @!P4 FMUL R60, R60, 0.5 ;  /* 0x3f0000003c3cc820 */ /* 0x000fca0000400000 */
[----:B------:R4:W5:Y:S01]  /*8910*/  MUFU.EX2 R40, R60 ;  /* 0x0000003c00287308 */ /* 0x0009620000000800 */
[----:B-1----:R-:W-:Y:S01]  /*8920*/  @!P5 FMUL R41, R41, R41 ;  /* 0x000000292929d220 */ /* 0x002fe20000400000 */
[----:B------:R-:W-:Y:S02]  /*8930*/  FSETP.GEU.AND P5, PT, R49, -126, PT ;  /* 0xc2fc00003100780b */ /* 0x000fe40003fae000 */
[----:B--2---:R-:W-:-:S03]  /*8940*/  FMNMX R57, R27, R10, !PT ;  /* 0x0000000a1b397209 */ /* 0x004fc60007800000 */
[----:B------:R-:W-:Y:S01]  /*8950*/  @!P3 FMUL R64, R64, 0.5 ;  /* 0x3f0000004040b820 */ /* 0x000fe20000400000 */
[----:B------:R-:W-:Y:S01]  /*8960*/  FMNMX R10, R30, R57, !PT ;  /* 0x000000391e0a7209 */ /* 0x000fe20007800000 */
[----:B---3--:R-:W-:Y:S01]  /*8970*/  @!P6 FMUL R37, R37, R37 ;  /* 0x000000252525e220 */ /* 0x008fe20000400000 */
[----:B------:R-:W-:Y:S01]  /*8980*/  FSETP.GEU.AND P6, PT, R45, -126, PT ;  /* 0xc2fc00002d00780b */ /* 0x000fe20003fce000 */
[----:B------:R1:W2:Y:S01]  /*8990*/  MUFU.EX2 R44, R64 ;  /* 0x00000040002c7308 */ /* 0x0002a20000000800 */
[----:B------:R-:W-:Y:S01]  /*89a0*/  FMNMX R57, R31, R10, !PT ;  /* 0x0000000a1f397209 */ /* 0x000fe20007800000 */
[--C-:B----4-:R-:W-:Y:S01]  /*89b0*/  FFMA R60, R80, UR12, -R168.reuse ;  /* 0x0000000c503c7c23 */ /* 0x110fe200080008a8 */
[----:B------:R-:W-:-:S01]  /*89c0*/  FFMA R80, R101, UR12, -R168 ;  /* 0x0000000c65507c23 */ /* 0x000fc200080008a8 */
[----:B------:R-:W-:Y:S01]  /*89d0*/  @!P5 FMUL R49, R49, 0.5 ;  /* 0x3f0000003131d820 */ /* 0x000fe20000400000 */
[----:B------:R-:W-:Y:S01]  /*89e0*/  FMNMX R10, R34, R57, !PT ;  /* 0x00000039220a7209 */ /* 0x000fe20007800000 */
[----:B-----5:R-:W-:Y:S01]  /*89f0*/  @!P4 FMUL R40, R40, R40 ;  /* 0x000000282828c220 */ /* 0x020fe20000400000 */
[----:B------:R-:W-:Y:S01]  /*8a00*/  FSETP.GEU.AND P4, PT, R48, -126, PT ;  /* 0xc2fc00003000780b */ /* 0x000fe20003f8e000 */
[--C-:B------:R-:W-:Y:S01]  /*8a10*/  FFMA R57, R77, UR12, -R168.reuse ;  /* 0x0000000c4d397c23 */ /* 0x100fe200080008a8 */
[----:B------:R-:W-:Y:S01]  /*8a20*/  FMNMX R61, R35, R10, !PT ;  /* 0x0000000a233d7209 */ /* 0x000fe20007800000 */
[----:B------:R-:W3:Y:S01]  /*8a30*/  MUFU.EX2 R49, R49 ;  /* 0x0000003100317308 */ /* 0x000ee20000000800 */
[----:B-1----:R-:W-:-:S01]  /*8a40*/  FFMA R64, R84, UR12, -R168 ;  /* 0x0000000c54407c23 */ /* 0x002fc200080008a8 */
[----:B------:R-:W-:Y:S01]  /*8a50*/  @!P6 FMUL R45, R45, 0.5 ;  /* 0x3f0000002d2de820 */ /* 0x000fe20000400000 */
[----:B------:R-:W-:Y:S01]  /*8a60*/  FMNMX R10, R38, R61, !PT ;  /* 0x0000003d260a7209 */ /* 0x000fe20007800000 */
[----:B------:R-:W-:Y:S01]  /*8a70*/  FFMA R84, R105, UR12, -R168 ;  /* 0x0000000c69547c23 */ /* 0x000fe200080008a8 */
[----:B--2---:R-:W-:-:S03]  /*8a80*/  @!P3 FMUL R44, R44, R44 ;  /* 0x0000002c2c2cb220 */ /* 0x004fc60000400000 */
[----:B------:R-:W1:Y:S01]  /*8a90*/  MUFU.EX2 R45, R45 ;  /* 0x0000002d002d7308 */ /* 0x000e620000000800 */
[----:B------:R-:W-:Y:S01]  /*8aa0*/  FSETP.GEU.AND P3, PT, R52, -126, PT ;  /* 0xc2fc00003400780b */ /* 0x000fe20003f6e000 */
[----:B------:R-:W-:Y:S01]  /*8ab0*/  @!P4 FMUL R48, R48, 0.5 ;  /* 0x3f0000003030c820 */ /* 0x000fe20000400000 */
[----:B------:R-:W-:-:S04]  /*8ac0*/  FMNMX R61, R39, R10, !PT ;  /* 0x0000000a273d7209 */ /* 0x000fc80007800000 */
[----:B------:R-:W-:Y:S01]  /*8ad0*/  FMNMX R10, R42, R61, !PT ;  /* 0x0000003d2a0a7209 */ /* 0x000fe20007800000 */
[----:B------:R-:W2:Y:S01]  /*8ae0*/  MUFU.EX2 R48, R48 ;  /* 0x0000003000307308 */ /* 0x000ea20000000800 */
[----:B---3--:R-:W-:Y:S01]  /*8af0*/  @!P5 FMUL R49, R49, R49 ;  /* 0x000000313131d220 */ /* 0x008fe20000400000 */
[----:B------:R-:W-:Y:S01]  /*8b00*/  FSETP.GEU.AND P5, PT, R57, -126, PT ;  /* 0xc2fc00003900780b */ /* 0x000fe20003fae000 */
[----:B------:R-:W-:-:S01]  /*8b10*/  FFMA R61, R81, UR12, -R168 ;  /* 0x0000000c513d7c23 */ /* 0x000fc200080008a8 */
[----:B------:R-:W-:Y:S02]  /*8b20*/  FMNMX R65, R43, R10, !PT ;  /* 0x0000000a2b417209 */ /* 0x000fe40007800000 */
[----:B------:R-:W-:Y:S02]  /*8b30*/  @!P3 FMUL R52, R52, 0.5 ;  /* 0x3f0000003434b820 */ /* 0x000fe40000400000 */
[----:B------:R-:W-:Y:S01]  /*8b40*/  FMNMX R10, R46, R65, !PT ;  /* 0x000000412e0a7209 */ /* 0x000fe20007800000 */
[----:B-1----:R-:W-:Y:S01]  /*8b50*/  @!P6 FMUL R45, R45, R45 ;  /* 0x0000002d2d2de220 */ /* 0x002fe20000400000 */
[----:B------:R-:W-:-:S02]  /*8b60*/  FSETP.GEU.AND P6, PT, R53, -126, PT ;  /* 0xc2fc00003500780b */ /* 0x000fc40003fce000 */
[----:B------:R-:W1:Y:S01]  /*8b70*/  MUFU.EX2 R52, R52 ;  /* 0x0000003400347308 */ /* 0x000e620000000800 */
[----:B------:R-:W-:Y:S02]  /*8b80*/  FMNMX R65, R47, R10, !PT ;  /* 0x0000000a2f417209 */ /* 0x000fe40007800000 */
[----:B------:R-:W-:Y:S01]  /*8b90*/  @!P5 FMUL R57, R57, 0.5 ;  /* 0x3f0000003939d820 */ /* 0x000fe20000400000 */
[----:B--2---:R-:W-:Y:S01]  /*8ba0*/  @!P4 FMUL R48, R48, R48 ;  /* 0x000000303030c220 */ /* 0x004fe20000400000 */
[----:B------:R-:W-:Y:S02]  /*8bb0*/  FSETP.GEU.AND P4, PT, R56, -126, PT ;  /* 0xc2fc00003800780b */ /* 0x000fe40003f8e000 */
[----:B------:R-:W-:Y:S02]  /*8bc0*/  FMNMX R10, R50, R65, !PT ;  /* 0x00000041320a7209 */ /* 0x000fe40007800000 */
[----:B------:R-:W2:Y:S01]  /*8bd0*/  MUFU.EX2 R57, R57 ;  /* 0x0000003900397308 */ /* 0x000ea20000000800 */
[----:B------:R-:W-:-:S01]  /*8be0*/  FFMA R65, R85, UR12, -R168 ;  /* 0x0000000c55417c23 */ /* 0x000fc200080008a8 */
[----:B------:R-:W-:Y:S01]  /*8bf0*/  @!P6 FMUL R53, R53, 0.5 ;  /* 0x3f0000003535e820 */ /* 0x000fe20000400000 */
[----:B------:R-:W-:-:S04]  /*8c00*/  FMNMX R69, R51, R10, !PT ;  /* 0x0000000a33457209 */ /* 0x000fc80007800000 */
[----:B------:R-:W-:Y:S01]  /*8c10*/  FMNMX R10, R54, R69, !PT ;  /* 0x00000045360a7209 */ /* 0x000fe20007800000 */
[----:B------:R-:W3:Y:S01]  /*8c20*/  MUFU.EX2 R53, R53 ;  /* 0x0000003500357308 */ /* 0x000ee20000000800 */
[----:B-1----:R-:W-:Y:S01]  /*8c30*/  @!P3 FMUL R52, R52, R52 ;  /* 0x000000343434b220 */ /* 0x002fe20000400000 */
[----:B------:R-:W-:Y:S01]  /*8c40*/  @!P4 FMUL R56, R56, 0.5 ;  /* 0x3f0000003838c820 */ /* 0x000fe20000400000 */
[----:B------:R-:W-:Y:S02]  /*8c50*/  FSETP.GEU.AND P3, PT, R60, -126, PT ;  /* 0xc2fc00003c00780b */ /* 0x000fe40003f6e000 */
[----:B------:R-:W-:-:S03]  /*8c60*/  FMNMX R69, R55, R10, !PT ;  /* 0x0000000a37457209 */ /* 0x000fc60007800000 */
[----:B------:R-:W1:Y:S01]  /*8c70*/  MUFU.EX2 R56, R56 ;  /* 0x0000003800387308 */ /* 0x000e620000000800 */
[----:B--2---:R-:W-:Y:S01]  /*8c80*/  @!P5 FMUL R57, R57, R57 ;  /* 0x000000393939d220 */ /* 0x004fe20000400000 */
[----:B------:R-:W-:Y:S02]  /*8c90*/  FSETP.GEU.AND P5, PT, R65, -126, PT ;  /* 0xc2fc00004100780b */ /* 0x000fe40003fae000 */
[----:B------:R-:W-:Y:S01]  /*8ca0*/  FMNMX R10, R58, R69, !PT ;  /* 0x000000453a0a7209 */ /* 0x000fe20007800000 */
[----:B------:R-:W-:-:S03]  /*8cb0*/  FFMA R69, R89, UR12, -R168 ;  /* 0x0000000c59457c23 */ /* 0x000fc600080008a8 */
[----:B------:R-:W-:Y:S01]  /*8cc0*/  @!P3 FMUL R60, R60, 0.5 ;  /* 0x3f0000003c3cb820 */ /* 0x000fe20000400000 */
[----:B---3--:R-:W-:Y:S01]  /*8cd0*/  @!P6 FMUL R53, R53, R53 ;  /* 0x000000353535e220 */ /* 0x008fe20000400000 */
[----:B------:R-:W-:Y:S02]  /*8ce0*/  FSETP.GEU.AND P6, PT, R61, -126, PT ;  /* 0xc2fc00003d00780b */ /* 0x000fe40003fce000 */
[----:B------:R-:W-:Y:S02]  /*8cf0*/  FMNMX R73, R59, R10, !PT ;  /* 0x0000000a3b497209 */ /* 0x000fe40007800000 */
[----:B------:R-:W2:Y:S01]  /*8d00*/  MUFU.EX2 R60, R60 ;  /* 0x0000003c003c7308 */ /* 0x000ea20000000800 */
[----:B------:R-:W-:Y:S01]  /*8d10*/  @!P5 FMUL R65, R65, 0.5 ;  /* 0x3f0000004141d820 */ /* 0x000fe20000400000 */
[----:B------:R-:W-:Y:S01]  /*8d20*/  FMNMX R10, R62, R73, !PT ;  /* 0x000000493e0a7209 */ /* 0x000fe20007800000 */
[----:B-1----:R-:W-:Y:S01]  /*8d30*/  @!P4 FMUL R56, R56, R56 ;  /* 0x000000383838c220 */ /* 0x002fe20000400000 */
[----:B------:R-:W-:Y:S01]  /*8d40*/  FSETP.GEU.AND P4, PT, R64, -126, PT ;  /* 0xc2fc00004000780b */ /* 0x000fe20003f8e000 */
[----:B------:R-:W-:-:S01]  /*8d50*/  FFMA R73, R92, UR12, -R168 ;  /* 0x0000000c5c497c23 */ /* 0x000fc200080008a8 */
[----:B------:R-:W-:Y:S01]  /*8d60*/  FMNMX R77, R63, R10, !PT ;  /* 0x0000000a3f4d7209 */ /* 0x000fe20007800000 */
[----:B------:R-:W-:-:S01]  /*8d70*/  FFMA R92, R113, UR12, -R168 ;  /* 0x0000000c715c7c23 */ /* 0x000fc200080008a8 */
[----:B------:R-:W1:Y:S01]  /*8d80*/  MUFU.EX2 R65, R65 ;  /* 0x0000004100417308 */ /* 0x000e620000000800 */
[----:B------:R-:W-:Y:S01]  /*8d90*/  @!P6 FMUL R61, R61, 0.5 ;  /* 0x3f0000003d3de820 */ /* 0x000fe20000400000 */
[----:B------:R-:W-:-:S04]  /*8da0*/  FMNMX R10, R66, R77, !PT ;  /* 0x0000004d420a7209 */ /* 0x000fc80007800000 */
[----:B------:R-:W-:Y:S02]  /*8db0*/  FMNMX R77, R67, R10, !PT ;  /* 0x0000000a434d7209 */ /* 0x000fe40007800000 */
[----:B------:R-:W3:Y:S01]  /*8dc0*/  MUFU.EX2 R61, R61 ;  /* 0x0000003d003d7308 */ /* 0x000ee20000000800 */
[----:B------:R-:W-:Y:S01]  /*8dd0*/  @!P4 FMUL R64, R64, 0.5 ;  /* 0x3f0000004040c820 */ /* 0x000fe20000400000 */
[----:B--2---:R-:W-:Y:S01]  /*8de0*/  @!P3 FMUL R60, R60, R60 ;  /* 0x0000003c3c3cb220 */ /* 0x004fe20000400000 */
[----:B------:R-:W-:Y:S02]  /*8df0*/  FSETP.GEU.AND P3, PT, R68, -126, PT ;  /* 0xc2fc00004400780b */ /* 0x000fe40003f6e000 */
[----:B------:R-:W-:Y:S01]  /*8e00*/  FMNMX R10, R70, R77, !PT ;  /* 0x0000004d460a7209 */ /* 0x000fe20007800000 */
[----:B------:R-:W-:-:S01]  /*8e10*/  FFMA R77, R96, UR12, -R168 ;  /* 0x0000000c604d7c23 */ /* 0x000fc200080008a8 */
[----:B------:R-:W-:Y:S01]  /*8e20*/  FFMA R96, R117, UR12, -R168 ;  /* 0x0000000c75607c23 */ /* 0x000fe200080008a8 */
[----:B------:R-:W2:Y:S01]  /*8e30*/  MUFU.EX2 R64, R64 ;  /* 0x0000004000407308 */ /* 0x000ea20000000800 */
[----:B-1----:R-:W-:Y:S01]  /*8e40*/  @!P5 FMUL R65, R65, R65 ;  /* 0x000000414141d220 */ /* 0x002fe20000400000 */
[----:B------:R-:W-:-:S02]  /*8e50*/  FSETP.GEU.AND P5, PT, R72, -126, PT ;  /* 0xc2fc00004800780b */ /* 0x000fc40003fae000 */
[----:B------:R-:W-:-:S04]  /*8e60*/  FMNMX R81, R71, R10, !PT ;  /* 0x0000000a47517209 */ /* 0x000fc80007800000 */
[----:B------:R-:W-:Y:S01]  /*8e70*/  @!P3 FMUL R68, R68, 0.5 ;  /* 0x3f0000004444b820 */ /* 0x000fe20000400000 */
[----:B---3--:R-:W-:Y:S01]  /*8e80*/  @!P6 FMUL R61, R61, R61 ;  /* 0x0000003d3d3de220 */ /* 0x008fe20000400000 */
[----:B------:R-:W-:Y:S02]  /*8e90*/  FSETP.GEU.AND P6, PT, R69, -126, PT ;  /* 0xc2fc00004500780b */ /* 0x000fe40003fce000 */
[----:B------:R-:W-:Y:S02]  /*8ea0*/  FMNMX R10, R74, R81, !PT ;  /* 0x000000514a0a7209 */ /* 0x000fe40007800000 */
[----:B------:R-:W1:Y:S01]  /*8eb0*/  MUFU.EX2 R68, R68 ;  /* 0x0000004400447308 */ /* 0x000e620000000800 */
[----:B------:R-:W-:Y:S01]  /*8ec0*/  @!P5 FMUL R72, R72, 0.5 ;  /* 0x3f0000004848d820 */ /* 0x000fe20000400000 */
[----:B------:R-:W-:Y:S01]  /*8ed0*/  FMNMX R81, R75, R10, !PT ;  /* 0x0000000a4b517209 */ /* 0x000fe20007800000 */
[----:B--2---:R-:W-:Y:S01]  /*8ee0*/  @!P4 FMUL R64, R64, R64 ;  /* 0x000000404040c220 */ /* 0x004fe20000400000 */
[----:B------:R-:W-:-:S02]  /*8ef0*/  FSETP.GEU.AND P4, PT, R73, -126, PT ;  /* 0xc2fc00004900780b */ /* 0x000fc40003f8e000 */
[----:B------:R-:W-:Y:S01]  /*8f00*/  FMNMX R10, R78, R81, !PT ;  /* 0x000000514e0a7209 */ /* 0x000fe20007800000 */
[--C-:B------:R-:W-:Y:S01]  /*8f10*/  FFMA R81, R100, UR12, -R168.reuse ;  /* 0x0000000c64517c23 */ /* 0x100fe200080008a8 */
[----:B------:R-:W2:Y:S01]  /*8f20*/  MUFU.EX2 R72, R72 ;  /* 0x0000004800487308 */ /* 0x000ea20000000800 */
[----:B------:R-:W-:Y:S01]  /*8f30*/  @!P6 FMUL R69, R69, 0.5 ;  /* 0x3f0000004545e820 */ /* 0x000fe20000400000 */
[----:B------:R-:W-:Y:S01]  /*8f40*/  FMNMX R85, R79, R10, !PT ;  /* 0x0000000a4f557209 */ /* 0x000fe20007800000 */
[----:B------:R-:W-:-:S01]  /*8f50*/  FFMA R100, R121, UR12, -R168 ;  /* 0x0000000c79647c23 */ /* 0x000fc200080008a8 */
[----:B------:R-:W-:Y:S02]  /*8f60*/  FFMA R121, R140, UR12, -R168 ;  /* 0x0000000c8c797c23 */ /* 0x000fe400080008a8 */
[----:B------:R-:W-:Y:S02]  /*8f70*/  FMNMX R10, R82, R85, !PT ;  /* 0x00000055520a7209 */ /* 0x000fe40007800000 */
[----:B------:R-:W3:Y:S01]  /*8f80*/  MUFU.EX2 R69, R69 ;  /* 0x0000004500457308 */ /* 0x000ee20000000800 */
[----:B------:R-:W-:Y:S01]  /*8f90*/  @!P4 FMUL R73, R73, 0.5 ;  /* 0x3f0000004949c820 */ /* 0x000fe20000400000 */
[----:B-1----:R-:W-:Y:S01]  /*8fa0*/  @!P3 FMUL R68, R68, R68 ;  /* 0x000000444444b220 */ /* 0x002fe20000400000 */
[----:B------:R-:W-:-:S02]  /*8fb0*/  FSETP.GEU.AND P3, PT, R77, -126, PT ;  /* 0xc2fc00004d00780b */ /* 0x000fc40003f6e000 */
[----:B------:R-:W-:-:S03]  /*8fc0*/  FMNMX R85, R83, R10, !PT ;  /* 0x0000000a53557209 */ /* 0x000fc60007800000 */
[----:B------:R-:W1:Y:S01]  /*8fd0*/  MUFU.EX2 R73, R73 ;  /* 0x0000004900497308 */ /* 0x000e620000000800 */
[----:B--2---:R-:W-:Y:S01]  /*8fe0*/  @!P5 FMUL R72, R72, R72 ;  /* 0x000000484848d220 */ /* 0x004fe20000400000 */
[----:B------:R-:W-:Y:S02]  /*8ff0*/  FSETP.GEU.AND P5, PT, R80, -126, PT ;  /* 0xc2fc00005000780b */ /* 0x000fe40003fae000 */
[----:B------:R-:W-:Y:S01]  /*9000*/  FMNMX R10, R86, R85, !PT ;  /* 0x00000055560a7209 */ /* 0x000fe20007800000 */
[--C-:B------:R-:W-:Y:S01]  /*9010*/  FFMA R85, R104, UR12, -R168.reuse ;  /* 0x0000000c68557c23 */ /* 0x100fe200080008a8 */
[----:B------:R-:W-:-:S02]  /*9020*/  FFMA R104, R125, UR12, -R168 ;  /* 0x0000000c7d687c23 */ /* 0x000fc400080008a8 */
[----:B------:R-:W-:Y:S01]  /*9030*/  @!P3 FMUL R77, R77, 0.5 ;  /* 0x3f0000004d4db820 */ /* 0x000fe20000400000 */
[----:B---3--:R-:W-:Y:S01]  /*9040*/  @!P6 FMUL R69, R69, R69 ;  /* 0x000000454545e220 */ /* 0x008fe20000400000 */
[----:B------:R-:W-:-:S02]  /*9050*/  FSETP.GEU.AND P6, PT, R76, -126, PT ;  /* 0xc2fc00004c00780b */ /* 0x000fc40003fce000 */
[----:B------:R-:W-:Y:S02]  /*9060*/  FMNMX R89, R87, R10, !PT ;  /* 0x0000000a57597209 */ /* 0x000fe40007800000 */
[----:B------:R-:W2:Y:S01]  /*9070*/  MUFU.EX2 R77, R77 ;  /* 0x0000004d004d7308 */ /* 0x000ea20000000800 */
[----:B------:R-:W-:Y:S01]  /*9080*/  @!P5 FMUL R80, R80, 0.5 ;  /* 0x3f0000005050d820 */ /* 0x000fe20000400000 */
[----:B------:R-:W-:Y:S01]  /*9090*/  FMNMX R10, R90, R89, !PT ;  /* 0x000000595a0a7209 */ /* 0x000fe20007800000 */
[----:B-1----:R-:W-:Y:S01]  /*90a0*/  @!P4 FMUL R73, R73, R73 ;  /* 0x000000494949c220 */ /* 0x002fe20000400000 */
[----:B------:R-:W-:Y:S02]  /*90b0*/  FSETP.GEU.AND P4, PT, R81, -126, PT ;  /* 0xc2fc00005100780b */ /* 0x000fe40003f8e000 */
[----:B------:R-:W-:Y:S02]  /*90c0*/  FMNMX R89, R91, R10, !PT ;  /* 0x0000000a5b597209 */ /* 0x000fe40007800000 */
[----:B------:R-:W1:Y:S01]  /*90d0*/  MUFU.EX2 R80, R80 ;  /* 0x0000005000507308 */ /* 0x000e620000000800 */
[----:B------:R-:W-:Y:S01]  /*90e0*/  @!P6 FMUL R76, R76, 0.5 ;  /* 0x3f0000004c4ce820 */ /* 0x000fe20000400000 */
[----:B------:R-:W-:Y:S01]  /*90f0*/  FMNMX R10, R94, R89, !PT ;  /* 0x000000595e0a7209 */ /* 0x000fe20007800000 */
[----:B------:R-:W-:-:S01]  /*9100*/  FFMA R89, R108, UR12, -R168 ;  /* 0x0000000c6c597c23 */ /* 0x000fc200080008a8 */
[----:B------:R-:W-:-:S02]  /*9110*/  FFMA R108, R129, UR12, -R168 ;  /* 0x0000000c816c7c23 */ /* 0x000fc400080008a8 */
[----:B------:R-:W-:Y:S02]  /*9120*/  FMNMX R93, R95, R10, !PT ;  /* 0x0000000a5f5d7209 */ /* 0x000fe40007800000 */
[----:B------:R-:W3:Y:S01]  /*9130*/  MUFU.EX2 R76, R76 ;  /* 0x0000004c004c7308 */ /* 0x000ee20000000800 */
[----:B------:R-:W-:Y:S01]  /*9140*/  @!P4 FMUL R81, R81, 0.5 ;  /* 0x3f0000005151c820 */ /* 0x000fe20000400000 */
[----:B--2---:R-:W-:Y:S01]  /*9150*/  @!P3 FMUL R77, R77, R77 ;  /* 0x0000004d4d4db220 */ /* 0x004fe20000400000 */
[----:B------:R-:W-:Y:S02]  /*9160*/  FSETP.GEU.AND P3, PT, R85, -126, PT ;  /* 0xc2fc00005500780b */ /* 0x000fe40003f6e000 */
[----:B------:R-:W-:-:S03]  /*9170*/  FMNMX R10, R98, R93, !PT ;  /* 0x0000005d620a7209 */ /* 0x000fc60007800000 */
[----:B------:R-:W2:Y:S01]  /*9180*/  MUFU.EX2 R81, R81 ;  /* 0x0000005100517308 */ /* 0x000ea20000000800 */
[----:B-1----:R-:W-:Y:S01]  /*9190*/  @!P5 FMUL R80, R80, R80 ;  /* 0x000000505050d220 */ /* 0x002fe20000400000 */
[----:B------:R-:W-:Y:S02]  /*91a0*/  FSETP.GEU.AND P5, PT, R88, -126, PT ;  /* 0xc2fc00005800780b */ /* 0x000fe40003fae000 */
[----:B------:R-:W-:-:S04]  /*91b0*/  FMNMX R93, R99, R10, !PT ;  /* 0x0000000a635d7209 */ /* 0x000fc80007800000 */
[----:B------:R-:W-:Y:S01]  /*91c0*/  @!P3 FMUL R85, R85, 0.5 ;  /* 0x3f0000005555b820 */ /* 0x000fe20000400000 */
[----:B---3--:R-:W-:Y:S01]  /*91d0*/  @!P6 FMUL R76, R76, R76 ;  /* 0x0000004c4c4ce220 */ /* 0x008fe20000400000 */
[----:B------:R-:W-:Y:S02]  /*91e0*/  FSETP.GEU.AND P6, PT, R84, -126, PT ;  /* 0xc2fc00005400780b */ /* 0x000fe40003fce000 */
[----:B------:R-:W-:Y:S01]  /*91f0*/  FMNMX R10, R102, R93, !PT ;  /* 0x0000005d660a7209 */ /* 0x000fe20007800000 */
[--C-:B------:R-:W-:Y:S01]  /*9200*/  FFMA R93, R112, UR12, -R168.reuse ;  /* 0x0000000c705d7c23 */ /* 0x100fe200080008a8 */
[----:B------:R-:W1:Y:S01]  /*9210*/  MUFU.EX2 R85, R85 ;  /* 0x0000005500557308 */ /* 0x000e620000000800 */
[----:B------:R-:W-:Y:S01]  /*9220*/  @!P5 FMUL R88, R88, 0.5 ;  /* 0x3f0000005858d820 */ /* 0x000fe20000400000 */
[----:B------:R-:W-:Y:S01]  /*9230*/  FMNMX R97, R103, R10, !PT ;  /* 0x0000000a67617209 */ /* 0x000fe20007800000 */
[----:B--2---:R-:W-:Y:S01]  /*9240*/  @!P4 FMUL R81, R81, R81 ;  /* 0x000000515151c220 */ /* 0x004fe20000400000 */
[----:B------:R-:W-:Y:S01]  /*9250*/  FSETP.GEU.AND P4, PT, R89, -126, PT ;  /* 0xc2fc00005900780b */ /* 0x000fe20003f8e000 */
[----:B------:R-:W-:-:S01]  /*9260*/  FFMA R112, R133, UR12, -R168 ;  /* 0x0000000c85707c23 */ /* 0x000fc200080008a8 */
[----:B------:R-:W-:Y:S01]  /*9270*/  FMNMX R10, R106, R97, !PT ;  /* 0x000000616a0a7209 */ /* 0x000fe20007800000 */
[----:B------:R-:W-:-:S01]  /*9280*/  FADD R169, R20, R81 ;  /* 0x0000005114a97221 */ /* 0x000fc20000000000 */
[----:B------:R-:W2:Y:S01]  /*9290*/  MUFU.EX2 R88, R88 ;  /* 0x0000005800587308 */ /* 0x000ea20000000800 */
[----:B------:R-:W-:Y:S01]  /*92a0*/  @!P6 FMUL R84, R84, 0.5 ;  /* 0x3f0000005454e820 */ /* 0x000fe20000400000 */
[----:B------:R-:W-:-:S02]  /*92b0*/  FMNMX R97, R107, R10, !PT ;  /* 0x0000000a6b617209 */ /* 0x000fc40007800000 */
[----:B------:R-:W-:Y:S02]  /*92c0*/  F2FP.SATFINITE.E4M3.F32.PACK_AB_MERGE_C R20, RZ, R20, RZ ;  /* 0x00000014ff14723e */ /* 0x000fe400048070ff */
[----:B------:R-:W-:Y:S01]  /*92d0*/  FMNMX R10, R110, R97, !PT ;  /* 0x000000616e0a7209 */ /* 0x000fe20007800000 */
[----:B------:R-:W-:-:S01]  /*92e0*/  FFMA R97, R116, UR12, -R168 ;  /* 0x0000000c74617c23 */ /* 0x000fc200080008a8 */
[----:B------:R-:W3:Y:S01]  /*92f0*/  MUFU.EX2 R84, R84 ;  /* 0x0000005400547308 */ /* 0x000ee20000000800 */
[----:B------:R-:W-:Y:S01]  /*9300*/  @!P4 FMUL R89, R89, 0.5 ;  /* 0x3f0000005959c820 */ /* 0x000fe20000400000 */
[----:B-1----:R-:W-:Y:S01]  /*9310*/  @!P3 FMUL R85, R85, R85 ;  /* 0x000000555555b220 */ /* 0x002fe20000400000 */
[----:B------:R-:W-:Y:S02]  /*9320*/  FSETP.GEU.AND P3, PT, R93, -126, PT ;  /* 0xc2fc00005d00780b */ /* 0x000fe40003f6e000 */
[----:B------:R-:W-:Y:S02]  /*9330*/  FMNMX R101, R111, R10, !PT ;  /* 0x0000000a6f657209 */ /* 0x000fe40007800000 */
[----:B------:R-:W-:Y:S01]  /*9340*/  LOP3.LUT R20, R20, 0xff, RZ, 0xc0, !PT ;  /* 0x000000ff14147812 */ /* 0x000fe200078ec0ff */
[----:B------:R-:W1:Y:S01]  /*9350*/  MUFU.EX2 R89, R89 ;  /* 0x0000005900597308 */ /* 0x000e620000000800 */
[----:B--2---:R-:W-:Y:S01]  /*9360*/  @!P5 FMUL R88, R88, R88 ;  /* 0x000000585858d220 */ /* 0x004fe20000400000 */
[----:B------:R-:W-:-:S02]  /*9370*/  FSETP.GEU.AND P5, PT, R96, -126, PT ;  /* 0xc2fc00006000780b */ /* 0x000fc40003fae000 */
[----:B------:R-:W-:Y:S02]  /*9380*/  FMNMX R10, R114, R101, !PT ;  /* 0x00000065720a7209 */ /* 0x000fe40007800000 */
[----:B------:R-:W-:Y:S02]  /*9390*/  F2FP.SATFINITE.E4M3.F32.PACK_AB_MERGE_C R81, RZ, R81, RZ ;  /* 0x00000051ff51723e */ /* 0x000fe400048070ff */
        /* <DEDUP_REMOVED lines=14> */
[----:B------:R-:W-:-:S02]  /*9480*/  FMNMX R10, R122, R105, !PT ;  /* 0x000000697a0a7209 */ /* 0x000fc40007800000 */
[----:B------:R-:W-:Y:S02]  /*9490*/  LOP3.LUT R81, R81, 0xff, RZ, 0xc0, !PT ;  /* 0x000000ff51517812 */ /* 0x000fe400078ec0ff */
[----:B------:R-:W-:Y:S02]  /*94a0*/  FMNMX R105, R123, R10, !PT ;  /* 0x0000000a7b697209 */ /* 0x000fe40007800000 */
[----:B------:R-:W3:Y:S01]  /*94b0*/  MUFU.EX2 R92, R92 ;  /* 0x0000005c005c7308 */ /* 0x000ee20000000800 */
[----:B------:R-:W-:Y:S01]  /*94c0*/  @!P4 FMUL R97, R97, 0.5 ;  /* 0x3f0000006161c820 */ /* 0x000fe20000400000 */
[----:B--2---:R-:W-:Y:S01]  /*94d0*/  @!P3 FMUL R93, R93, R93 ;  /* 0x0000005d5d5db220 */ /* 0x004fe20000400000 */
[----:B------:R-:W-:Y:S02]  /*94e0*/  FSETP.GEU.AND P3, PT, R101, -126, PT ;  /* 0xc2fc00006500780b */ /* 0x000fe40003f6e000 */
[----:B------:R-:W-:Y:S01]  /*94f0*/  FMNMX R10, R126, R105, !PT ;  /* 0x000000697e0a7209 */ /* 0x000fe20007800000 */
[----:B------:R-:W-:-:S02]  /*9500*/  FFMA R105, R124, UR12, -R168 ;  /* 0x0000000c7c697c23 */ /* 0x000fc400080008a8 */
[----:B------:R-:W2:Y:S01]  /*9510*/  MUFU.EX2 R97, R97 ;  /* 0x0000006100617308 */ /* 0x000ea20000000800 */
[----:B-1----:R-:W-:Y:S01]  /*9520*/  @!P5 FMUL R96, R96, R96 ;  /* 0x000000606060d220 */ /* 0x002fe20000400000 */
[----:B------:R-:W-:Y:S02]  /*9530*/  FSETP.GEU.AND P5, PT, R104, -126, PT ;  /* 0xc2fc00006800780b */ /* 0x000fe40003fae000 */
        /* <DEDUP_REMOVED lines=11> */
[----:B------:R-:W-:Y:S01]  /*95f0*/  FADD R170, R32, R97 ;  /* 0x0000006120aa7221 */ /* 0x000fe20000000000 */
[----:B------:R-:W2:Y:S01]  /*9600*/  MUFU.EX2 R104, R104 ;  /* 0x0000006800687308 */ /* 0x000ea20000000800 */
[----:B------:R-:W-:Y:S01]  /*9610*/  @!P6 FMUL R100, R100, 0.5 ;  /* 0x3f0000006464e820 */ /* 0x000fe20000400000 */
[----:B------:R-:W-:Y:S02]  /*9620*/  FMNMX R109, R135, R10, !PT ;  /* 0x0000000a876d7209 */ /* 0x000fe40007800000 */
[----:B------:R-:W-:Y:S02]  /*9630*/  F2FP.SATFINITE.E4M3.F32.PACK_AB_MERGE_C R32, RZ, R32, RZ ;  /* 0x00000020ff20723e */ /* 0x000fe400048070ff */
[----:B------:R-:W-:Y:S01]  /*9640*/  FMNMX R10, R138, R109, !PT ;  /* 0x0000006d8a0a7209 */ /* 0x000fe20007800000 */
[----:B------:R-:W-:-:S01]  /*9650*/  FFMA R109, R128, UR12, -R168 ;  /* 0x0000000c806d7c23 */ /* 0x000fc200080008a8 */
[----:B------:R-:W3:Y:S01]  /*9660*/  MUFU.EX2 R100, R100 ;  /* 0x0000006400647308 */ /* 0x000ee20000000800 */
[----:B------:R-:W-:Y:S01]  /*9670*/  @!P4 FMUL R105, R105, 0.5 ;  /* 0x3f0000006969c820 */ /* 0x000fe20000400000 */
[----:B-1----:R-:W-:Y:S01]  /*9680*/  @!P3 FMUL R101, R101, R101 ;  /* 0x000000656565b220 */ /* 0x002fe20000400000 */
[----:B------:R-:W-:-:S02]  /*9690*/  FMNMX R113, R139, R10, !PT ;  /* 0x0000000a8b717209 */ /* 0x000fc40007800000 */
[----:B------:R-:W-:Y:S02]  /*96a0*/  FSETP.GEU.AND P3, PT, R109, -126, PT ;  /* 0xc2fc00006d00780b */ /* 0x000fe40003f6e000 */
[----:B------:R-:W-:Y:S01]  /*96b0*/  FMNMX R10, R142, R113, !PT ;  /* 0x000000718e0a7209 */ /* 0x000fe20007800000 */
[----:B------:R-:W1:Y:S01]  /*96c0*/  MUFU.EX2 R105, R105 ;  /* 0x0000006900697308 */ /* 0x000e620000000800 */
[----:B--2---:R-:W-:Y:S01]  /*96d0*/  @!P5 FMUL R104, R104, R104 ;  /* 0x000000686868d220 */ /* 0x004fe20000400000 */
[----:B------:R-:W-:Y:S01]  /*96e0*/  FSETP.GEU.AND P5, PT, R112, -126, PT ;  /* 0xc2fc00007000780b */ /* 0x000fe20003fae000 */
[----:B------:R-:W-:-:S01]  /*96f0*/  FFMA R113, R132, UR12, -R168 ;  /* 0x0000000c84717c23 */ /* 0x000fc200080008a8 */
[----:B------:R-:W-:Y:S02]  /*9700*/  FMNMX R117, R143, R10, !PT ;  /* 0x0000000a8f757209 */ /* 0x000fe40007800000 */
[----:B------:R-:W-:Y:S02]  /*9710*/  LOP3.LUT R32, R32, 0xff, RZ, 0xc0, !PT ;  /* 0x000000ff20207812 */ /* 0x000fe400078ec0ff */
[----:B------:R-:W-:Y:S01]  /*9720*/  FMNMX R10, R146, R117, !PT ;  /* 0x00000075920a7209 */ /* 0x000fe20007800000 */
[----:B---3--:R-:W-:Y:S01]  /*9730*/  @!P6 FMUL R100, R100, R100 ;  /* 0x000000646464e220 */ /* 0x008fe20000400000 */
[----:B------:R-:W-:Y:S01]  /*9740*/  FSETP.GEU.AND P6, PT, R108, -126, PT ;  /* 0xc2fc00006c00780b */ /* 0x000fe20003fce000 */
[----:B------:R-:W-:Y:S01]  /*9750*/  @!P3 FMUL R109, R109, 0.5 ;  /* 0x3f0000006d6db820 */ /* 0x000fe20000400000 */
[----:B------:R-:W-:-:S02]  /*9760*/  FMNMX R117, R147, R10, !PT ;  /* 0x0000000a93757209 */ /* 0x000fc40007800000 */
[----:B------:R-:W-:Y:S01]  /*9770*/  F2FP.SATFINITE.E4M3.F32.PACK_AB_MERGE_C R97, RZ, R97, RZ ;  /* 0x00000061ff61723e */ /* 0x000fe200048070ff */
[----:B------:R-:W-:Y:S01]  /*9780*/  @!P5 FMUL R112, R112, 0.5 ;  /* 0x3f0000007070d820 */ /* 0x000fe20000400000 */
[----:B------:R-:W-:Y:S01]  /*9790*/  FMNMX R10, R150, R117, !PT ;  /* 0x00000075960a7209 */ /* 0x000fe20007800000 */
[----:B-1----:R-:W-:Y:S01]  /*97a0*/  @!P4 FMUL R105, R105, R105 ;  /* 0x000000696969c220 */ /* 0x002fe20000400000 */
[----:B------:R-:W-:Y:S01]  /*97b0*/  FSETP.GEU.AND P4, PT, R113, -126, PT ;  /* 0xc2fc00007100780b */ /* 0x000fe20003f8e000 */
[----:B------:R-:W1:Y:S01]  /*97c0*/  MUFU.EX2 R109, R109 ;  /* 0x0000006d006d7308 */ /* 0x000e620000000800 */
[----:B------:R-:W-:Y:S01]  /*97d0*/  FMNMX R10, R151, R10, !PT ;  /* 0x0000000a970a7209 */ /* 0x000fe20007800000 */
[----:B------:R-:W-:Y:S01]  /*97e0*/  FFMA R117, R136, UR12, -R168 ;  /* 0x0000000c88757c23 */ /* 0x000fe200080008a8 */
[----:B------:R-:W-:-:S01]  /*97f0*/  FADD R168, R29, R92 ;  /* 0x0000005c1da87221 */ /* 0x000fc20000000000 */
[----:B------:R-:W-:Y:S01]  /*9800*/  @!P6 FMUL R108, R108, 0.5 ;  /* 0x3f0000006c6ce820 */ /* 0x000fe20000400000 */
[----:B------:R-:W-:Y:S01]  /*9810*/  F2FP.SATFINITE.E4M3.F32.PACK_AB_MERGE_C R29, RZ, R29, RZ ;  /* 0x0000001dff1d723e */ /* 0x000fe200048070ff */
[----:B------:R-:W2:Y:S01]  /*9820*/  SHFL.BFLY PT, R125, R10, 0x1, 0x1f ;  /* 0x0c201f000a7d7f89 */ /* 0x000ea200000e0000 */
[----:B------:R-:W-:Y:S01]  /*9830*/  F2FP.SATFINITE.E4M3.F32.PACK_AB_MERGE_C R92, RZ, R92, RZ ;  /* 0x0000005cff5c723e */ /* 0x000fe200048070ff */
[----:B------:R-:W3:Y:S01]  /*9840*/  MUFU.EX2 R112, R112 ;  /* 0x0000007000707308 */ /* 0x000ee20000000800 */
[----:B------:R-:W-:-:S02]  /*9850*/  LOP3.LUT R29, R29, 0xffff, RZ, 0xc0, !PT ;  /* 0x0000ffff1d1d7812 */ /* 0x000fc400078ec0ff */
[----:B------:R-:W-:Y:S01]  /*9860*/  LOP3.LUT R97, R97, 0xff, RZ, 0xc0, !PT ;  /* 0x000000ff61617812 */ /* 0x000fe200078ec0ff */
[----:B------:R-:W-:-:S04]  /*9870*/  @!P4 FMUL R113, R113, 0.5 ;  /* 0x3f0000007171c820 */ /* 0x000fc80000400000 */
[----:B------:R-:W4:Y:S01]  /*9880*/  MUFU.EX2 R108, R108 ;  /* 0x0000006c006c7308 */ /* 0x000f220000000800 */
[----:B-1----:R-:W-:Y:S01]  /*9890*/  @!P3 FMUL R109, R109, R109 ;  /* 0x0000006d6d6db220 */ /* 0x002fe20000400000 */
[----:B------:R-:W-:-:S06]  /*98a0*/  FSETP.GEU.AND P3, PT, R117, -126, PT ;  /* 0xc2fc00007500780b */ /* 0x000fcc0003f6e000 */
[----:B------:R-:W1:Y:S01]  /*98b0*/  MUFU.EX2 R113, R113 ;  /* 0x0000007100717308 */ /* 0x000e620000000800 */
[----:B---3--:R-:W-:Y:S01]  /*98c0*/  @!P5 FMUL R112, R112, R112 ;  /* 0x000000707070d220 */ /* 0x008fe20000400000 */
[----:B------:R-:W-:Y:S02]  /*98d0*/  FSETP.GEU.AND P5, PT, R120, -126, PT ;  /* 0xc2fc00007800780b */ /* 0x000fe40003fae000 */
[----:B--2---:R-:W-:-:S03]  /*98e0*/  FMNMX R10, R10, R125, !PT ;  /* 0x0000007d0a0a7209 */ /* 0x004fc60007800000 */
[----:B------:R-:W-:Y:S01]  /*98f0*/  @!P3 FMUL R117, R117, 0.5 ;  /* 0x3f0000007575b820 */ /* 0x000fe20000400000 */
[----:B----4-:R-:W-:Y:S01]  /*9900*/  @!P6 FMUL R108, R108, R108 ;  /* 0x0000006c6c6ce220 */ /* 0x010fe20000400000 */
[----:B------:R-:W-:Y:S01]  /*9910*/  FSETP.GEU.AND P6, PT, R137, -126, PT ;  /* 0xc2fc00008900780b */ /* 0x000fe20003fce000 */
[----:B------:R-:W2:Y:S03]  /*9920*/  SHFL.BFLY PT, R125, R10, 0x2, 0x1f ;  /* 0x0c401f000a7d7f89 */ /* 0x000ea600000e0000 */
[----:B------:R-:W3:Y:S02]  /*9930*/  MUFU.EX2 R117, R117 ;  /* 0x0000007500757308 */ /* 0x000ee40000000800 */
[----:B------:R-:W-:Y:S01]  /*9940*/  @!P5 FMUL R120, R120, 0.5 ;  /* 0x3f0000007878d820 */ /* 0x000fe20000400000 */
[----:B-1----:R-:W-:Y:S01]  /*9950*/  @!P4 FMUL R113, R113, R113 ;  /* 0x000000717171c220 */ /* 0x002fe20000400000 */
[----:B------:R-:W-:-:S04]  /*9960*/  FSETP.GEU.AND P4, PT, R121, -126, PT ;  /* 0xc2fc00007900780b */ /* 0x000fc80003f8e000 */
[----:B------:R-:W1:Y:S01]  /*9970*/  MUFU.EX2 R120, R120 ;  /* 0x0000007800787308 */ /* 0x000e620000000800 */
[----:B------:R-:W-:-:S07]  /*9980*/  @!P6 FMUL R137, R137, 0.5 ;  /* 0x3f0000008989e820 */ /* 0x000fce0000400000 */
[----:B------:R-:W4:Y:S01]  /*9990*/  MUFU.EX2 R116, R137 ;  /* 0x0000008900747308 */ /* 0x000f220000000800 */
[----:B---3--:R-:W-:Y:S01]  /*99a0*/  @!P3 FMUL R117, R117, R117 ;  /* 0x000000757575b220 */ /* 0x008fe20000400000 */
[----:B------:R-:W-:Y:S01]  /*99b0*/  @!P4 FMUL R121, R121, 0.5 ;  /* 0x3f0000007979c820 */ /* 0x000fe20000400000 */
[----:B------:R-:W-:Y:S02]  /*99c0*/  FSETP.GEU.AND P3, PT, R144, -126, PT ;  /* 0xc2fc00009000780b */ /* 0x000fe40003f6e000 */
[----:B--2---:R-:W-:-:S03]  /*99d0*/  FMNMX R10, R10, R125, !PT ;  /* 0x0000007d0a0a7209 */ /* 0x004fc60007800000 */
[----:B------:R-:W2:Y:S01]  /*99e0*/  MUFU.EX2 R121, R121 ;  /* 0x0000007900797308 */ /* 0x000ea20000000800 */
[----:B-1----:R-:W-:Y:S01]  /*99f0*/  @!P5 FMUL R120, R120, R120 ;  /* 0x000000787878d220 */ /* 0x002fe20000400000 */
[----:B------:R-:W-:-:S06]  /*9a00*/  FSETP.GEU.AND P5, PT, R148, -126, PT ;  /* 0xc2fc00009400780b */ /* 0x000fcc0003fae000 */
[----:B------:R-:W-:Y:S01]  /*9a10*/  @!P3 FMUL R144, R144, 0.5 ;  /* 0x3f0000009090b820 */ /* 0x000fe20000400000 */
[----:B----4-:R-:W-:Y:S01]  /*9a20*/  @!P6 FMUL R116, R116, R116 ;  /* 0x000000747474e220 */ /* 0x010fe20000400000 */
[----:B------:R-:W-:Y:S02]  /*9a30*/  FSETP.GEU.AND P6, PT, R145, -126, PT ;  /* 0xc2fc00009100780b */ /* 0x000fe40003fce000 */
[----:B------:R1:W3:Y:S03]  /*9a40*/  MUFU.EX2 R125, R144 ;  /* 0x00000090007d7308 */ /* 0x0002e60000000800 */
[----:B------:R-:W-:Y:S01]  /*9a50*/  @!P5 FMUL R148, R148, 0.5 ;  /* 0x3f0000009494d820 */ /* 0x000fe20000400000 */
[----:B--2---:R-:W-:Y:S01]  /*9a60*/  @!P4 FMUL R121, R121, R121 ;  /* 0x000000797979c220 */ /* 0x004fe20000400000 */
[----:B------:R-:W-:-:S03]  /*9a70*/  FSETP.NEU.AND P4, PT, R10, -INF , PT ;  /* 0xff8000000a00780b */ /* 0x000fc60003f8d000 */
[----:B------:R-:W2:Y:S01]  /*9a80*/  MUFU.EX2 R129, R148 ;  /* 0x0000009400817308 */ /* 0x000ea20000000800 */
[----:B-1----:R-:W-:-:S01]  /*9a90*/  FADD R144, R23, R84 ;  /* 0x0000005417907221 */ /* 0x002fc20000000000 */
[----:B------:R-:W-:Y:S01]  /*9aa0*/  FSEL R136, R10, RZ, P4 ;  /* 0x000000ff0a887208 */ /* 0x000fe20002000000 */
[----:B------:R-:W-:Y:S01]  /*9ab0*/  @!P6 FMUL R145, R145, 0.5 ;  /* 0x3f0000009191e820 */ /* 0x000fe20000400000 */
[----:B------:R-:W-:Y:S02]  /*9ac0*/  FSETP.GEU.AND P4, PT, R149, -126, PT ;  /* 0xc2fc00009500780b */ /* 0x000fe40003f8e000 */
[----:B------:R-:W-:Y:S01]  /*9ad0*/  F2FP.SATFINITE.E4M3.F32.PACK_AB_MERGE_C R23, RZ, R23, RZ ;  /* 0x00000017ff17723e */ /* 0x000fe200048070ff */
[C---:B------:R-:W-:Y:S01]  /*9ae0*/  FMUL R132, R136.reuse, UR12 ;  /* 0x0000000c88847c20 */ /* 0x040fe20008400000 */
[----:B------:R-:W1:Y:S01]  /*9af0*/  MUFU.EX2 R124, R145 ;  /* 0x00000091007c7308 */ /* 0x000e620000000800 */
[----:B---3--:R-:W-:Y:S01]  /*9b00*/  @!P3 FMUL R125, R125, R125 ;  /* 0x0000007d7d7db220 */ /* 0x008fe20000400000 */
[----:B------:R-:W-:Y:S01]  /*9b10*/  FADD R9, -R136, R9 ;  /* 0x0000000988097221 */ /* 0x000fe20000000100 */
[----:B------:R-:W-:-:S01]  /*9b20*/  FFMA R128, R26, UR12, -R132 ;  /* 0x0000000c1a807c23 */ /* 0x000fc20008000884 */
[--C-:B------:R-:W-:Y:S01]  /*9b30*/  FFMA R137, R30, UR12, -R132.reuse ;  /* 0x0000000c1e897c23 */ /* 0x100fe20008000884 */
[----:B------:R-:W-:-:S01]  /*9b40*/  FFMA R133, R27, UR12, -R132 ;  /* 0x0000000c1b857c23 */ /* 0x000fc20008000884 */
[--C-:B------:R-:W-:Y:S01]  /*9b50*/  FFMA R140, R31, UR12, -R132.reuse ;  /* 0x0000000c1f8c7c23 */ /* 0x100fe20008000884 */
[----:B------:R-:W-:-:S01]  /*9b60*/  FFMA R141, R34, UR12, -R132 ;  /* 0x0000000c228d7c23 */ /* 0x000fc20008000884 */
[----:B------:R-:W-:Y:S01]  /*9b70*/  FSETP.GEU.AND P3, PT, R128, -126, PT ;  /* 0xc2fc00008000780b */ /* 0x000fe20003f6e000 */
[----:B--2---:R-:W-:Y:S01]  /*9b80*/  @!P5 FMUL R129, R129, R129 ;  /* 0x000000818181d220 */ /* 0x004fe20000400000 */
[----:B------:R-:W-:Y:S01]  /*9b90*/  FSETP.GEU.AND P5, PT, R137, -126, PT ;  /* 0xc2fc00008900780b */ /* 0x000fe20003fae000 */
[----:B------:R-:W-:Y:S01]  /*9ba0*/  @!P4 FMUL R149, R149, 0.5 ;  /* 0x3f0000009595c820 */ /* 0x000fe20000400000 */
[--C-:B------:R-:W-:Y:S01]  /*9bb0*/  FFMA R123, R123, UR12, -R132.reuse ;  /* 0x0000000c7b7b7c23 */ /* 0x100fe20008000884 */
[----:B------:R-:W-:-:S01]  /*9bc0*/  FFMA R127, R127, UR12, -R132 ;  /* 0x0000000c7f7f7c23 */ /* 0x000fc20008000884 */
[--C-:B------:R-:W-:Y:S01]  /*9bd0*/  FFMA R130, R130, UR12, -R132.reuse ;  /* 0x0000000c82827c23 */ /* 0x100fe20008000884 */
[----:B------:R-:W2:Y:S01]  /*9be0*/  MUFU.EX2 R26, R149 ;  /* 0x00000095001a7308 */ /* 0x000ea20000000800 */
[----:B------:R-:W-:-:S01]  /*9bf0*/  FFMA R138, R138, UR12, -R132 ;  /* 0x0000000c8a8a7c23 */ /* 0x000fc20008000884 */
[----:B-1----:R-:W-:Y:S01]  /*9c00*/  @!P6 FMUL R124, R124, R124 ;  /* 0x0000007c7c7ce220 */ /* 0x002fe20000400000 */
[----:B------:R-:W-:Y:S01]  /*9c10*/  FSETP.GEU.AND P6, PT, R133, -126, PT ;  /* 0xc2fc00008500780b */ /* 0x000fe20003fce000 */
[--C-:B------:R-:W-:Y:S01]  /*9c20*/  FFMA R174, R135, UR12, -R132.reuse ;  /* 0x0000000c87ae7c23 */ /* 0x100fe20008000884 */
[----:B------:R-:W-:-:S01]  /*9c30*/  FFMA R173, R134, UR12, -R132 ;  /* 0x0000000c86ad7c23 */ /* 0x000fc20008000884 */
[----:B------:R-:W-:Y:S01]  /*9c40*/  @!P3 FMUL R128, R128, 0.5 ;  /* 0x3f0000008080b820 */ /* 0x000fe20000400000 */
[----:B------:R-:W-:-:S01]  /*9c50*/  FFMA R139, R139, UR12, -R132 ;  /* 0x0000000c8b8b7c23 */ /* 0x000fc20008000884 */
[----:B------:R-:W-:Y:S01]  /*9c60*/  @!P5 FMUL R137, R137, 0.5 ;  /* 0x3f0000008989d820 */ /* 0x000fe20000400000 */
[----:B------:R-:W-:-:S01]  /*9c70*/  FFMA R135, R142, UR12, -R132 ;  /* 0x0000000c8e877c23 */ /* 0x000fc20008000884 */
[----:B------:R1:W3:Y:S01]  /*9c80*/  MUFU.EX2 R27, R128 ;  /* 0x00000080001b7308 */ /* 0x0002e20000000800 */
[----:B------:R-:W-:-:S01]  /*9c90*/  FFMA R171, R146, UR12, -R132 ;  /* 0x0000000c92ab7c23 */ /* 0x000fc20008000884 */
[--C-:B------:R-:W-:Y:S01]  /*9ca0*/  FFMA R175, R147, UR12, -R132.reuse ;  /* 0x0000000c93af7c23 */ /* 0x100fe20008000884 */
[----:B------:R-:W-:-:S01]  /*9cb0*/  FFMA R176, R150, UR12, -R132 ;  /* 0x0000000c96b07c23 */ /* 0x000fc20008000884 */
[----:B------:R-:W-:Y:S01]  /*9cc0*/  FFMA R177, R151, UR12, -R132 ;  /* 0x0000000c97b17c23 */ /* 0x000fe20008000884 */
[----:B------:R-:W-:-:S01]  /*9cd0*/  FADD R134, R36, R101 ;  /* 0x0000006524867221 */ /* 0x000fc20000000000 */
[----:B------:R-:W-:Y:S01]  /*9ce0*/  @!P6 FMUL R133, R133, 0.5 ;  /* 0x3f0000008585e820 */ /* 0x000fe20000400000 */
[----:B--2---:R-:W-:Y:S01]  /*9cf0*/  @!P4 FMUL R26, R26, R26 ;  /* 0x0000001a1a1ac220 */ /* 0x004fe20000400000 */
[----:B------:R2:W4:Y:S01]  /*9d00*/  MUFU.EX2 R31, R137 ;  /* 0x00000089001f7308 */ /* 0x0005220000000800 */
[----:B------:R-:W-:Y:S01]  /*9d10*/  FSETP.GEU.AND P4, PT, R140, -126, PT ;  /* 0xc2fc00008c00780b */ /* 0x000fe20003f8e000 */
[----:B-1----:R-:W-:Y:S01]  /*9d20*/  FFMA R128, R35, UR12, -R132 ;  /* 0x0000000c23807c23 */ /* 0x002fe20008000884 */
[----:B------:R-:W-:-:S01]  /*9d30*/  FADD R142, R22, R85 ;  /* 0x00000055168e7221 */ /* 0x000fc20000000000 */
[----:B------:R-:W-:Y:S01]  /*9d40*/  FADD R147, R17, R72 ;  /* 0x0000004811937221 */ /* 0x000fe20000000000 */
[----:B------:R-:W-:-:S01]  /*9d50*/  FADD R136, R41, R104 ;  /* 0x0000006829887221 */ /* 0x000fc20000000000 */
[----:B------:R-:W-:Y:S01]  /*9d60*/  FADD R149, R18, R77 ;  /* 0x0000004d12957221 */ /* 0x000fe20000000000 */
[----:B------:R-:W-:-:S01]  /*9d70*/  FADD R145, R16, R73 ;  /* 0x0000004910917221 */ /* 0x000fc20000000000 */
[----:B------:R1:W5:Y:S01]  /*9d80*/  MUFU.EX2 R30, R133 ;  /* 0x00000085001e7308 */ /* 0x0003620000000800 */
[----:B---3--:R-:W-:Y:S01]  /*9d90*/  @!P3 FMUL R27, R27, R27 ;  /* 0x0000001b1b1bb220 */ /* 0x008fe20000400000 */
[----:B------:R-:W-:Y:S01]  /*9da0*/  FSETP.GEU.AND P3, PT, R141, -126, PT ;  /* 0xc2fc00008d00780b */ /* 0x000fe20003f6e000 */
[----:B--2---:R-:W-:-:S01]  /*9db0*/  FFMA R137, R39, UR12, -R132 ;  /* 0x0000000c27897c23 */ /* 0x004fc20008000884 */
[----:B------:R-:W-:Y:S01]  /*9dc0*/  FADD R147, R147, R136 ;  /* 0x0000008893937221 */ /* 0x000fe20000000000 */
[----:B------:R-:W-:-:S01]  /*9dd0*/  FADD R136, R44, R109 ;  /* 0x0000006d2c887221 */ /* 0x000fc20000000000 */
[----:B------:R-:W-:Y:S01]  /*9de0*/  @!P4 FMUL R140, R140, 0.5 ;  /* 0x3f0000008c8cc820 */ /* 0x000fe20000400000 */
[----:B------:R-:W-:-:S01]  /*9df0*/  FADD R146, R24, R89 ;  /* 0x0000005918927221 */ /* 0x000fc20000000000 */
[----:B------:R-:W-:Y:S01]  /*9e00*/  FADD R151, R19, R76 ;  /* 0x0000004c13977221 */ /* 0x000fe20000000000 */
[----:B-1----:R-:W-:-:S01]  /*9e10*/  FFMA R133, R38, UR12, -R132 ;  /* 0x0000000c26857c23 */ /* 0x002fc20008000884 */
[----:B----4-:R-:W-:Y:S01]  /*9e20*/  @!P5 FMUL R31, R31, R31 ;  /* 0x0000001f1f1fd220 */ /* 0x010fe20000400000 */
[----:B------:R1:W2:Y:S01]  /*9e30*/  MUFU.EX2 R34, R140 ;  /* 0x0000008c00227308 */ /* 0x0002a20000000800 */
[----:B------:R-:W-:-:S01]  /*9e40*/  FADD R149, R149, R136 ;  /* 0x0000008895957221 */ /* 0x000fc20000000000 */
[----:B------:R-:W-:Y:S01]  /*9e50*/  FADD R136, R45, R108 ;  /* 0x0000006c2d887221 */ /* 0x000fe20000000000 */
[----:B------:R-:W-:Y:S01]  /*9e60*/  FSETP.GEU.AND P5, PT, R133, -126, PT ;  /* 0xc2fc00008500780b */ /* 0x000fe20003fae000 */
[----:B------:R-:W-:Y:S01]  /*9e70*/  @!P3 FMUL R141, R141, 0.5 ;  /* 0x3f0000008d8db820 */ /* 0x000fe20000400000 */
[----:B------:R-:W-:-:S01]  /*9e80*/  FADD R148, R25, R88 ;  /* 0x0000005819947221 */ /* 0x000fc20000000000 */
[----:B-----5:R-:W-:Y:S01]  /*9e90*/  @!P6 FMUL R30, R30, R30 ;  /* 0x0000001e1e1ee220 */ /* 0x020fe20000400000 */
[----:B------:R-:W-:Y:S01]  /*9ea0*/  FSETP.GEU.AND P6, PT, R128, -126, PT ;  /* 0xc2fc00008000780b */ /* 0x000fe20003fce000 */
[----:B------:R3:W4:Y:S01]  /*9eb0*/  MUFU.EX2 R35, R141 ;  /* 0x0000008d00237308 */ /* 0x0007220000000800 */
[----:B-1----:R-:W-:-:S01]  /*9ec0*/  FFMA R140, R42, UR12, -R132 ;  /* 0x0000000c2a8c7c23 */ /* 0x002fc20008000884 */
[----:B------:R-:W-:Y:S01]  /*9ed0*/  FADD R151, R151, R136 ;  /* 0x0000008897977221 */ /* 0x000fe20000000000 */
[----:B------:R-:W-:-:S01]  /*9ee0*/  FADD R150, R28, R93 ;  /* 0x0000005d1c967221 */ /* 0x000fc20000000000 */
[----:B------:R-:W-:Y:S01]  /*9ef0*/  F2FP.SATFINITE.E4M3.F32.PACK_AB_MERGE_C R16, RZ, R16, RZ ;  /* 0x00000010ff10723e */ /* 0x000fe200048070ff */
[----:B------:R-:W-:Y:S01]  /*9f00*/  FMUL R9, R9, UR12 ;  /* 0x0000000c09097c20 */ /* 0x000fe20008400000 */
[----:B------:R-:W-:-:S02]  /*9f10*/  F2FP.SATFINITE.E4M3.F32.PACK_AB_MERGE_C R17, RZ, R17, RZ ;  /* 0x00000011ff11723e */ /* 0x000fc400048070ff */
[----:B------:R-:W-:Y:S01]  /*9f20*/  @!P5 FMUL R133, R133, 0.5 ;  /* 0x3f0000008585d820 */ /* 0x000fe20000400000 */
[----:B--2---:R-:W-:Y:S01]  /*9f30*/  @!P4 FMUL R34, R34, R34 ;  /* 0x000000222222c220 */ /* 0x004fe20000400000 */
[----:B------:R-:W-:Y:S01]  /*9f40*/  FSETP.GEU.AND P4, PT, R137, -126, PT ;  /* 0xc2fc00008900780b */ /* 0x000fe20003f8e000 */
[----:B---3--:R-:W-:Y:S01]  /*9f50*/  FFMA R141, R43, UR12, -R132 ;  /* 0x0000000c2b8d7c23 */ /* 0x008fe20008000884 */
[----:B------:R-:W-:Y:S01]  /*9f60*/  @!P6 FMUL R128, R128, 0.5 ;  /* 0x3f0000008080e820 */ /* 0x000fe20000400000 */
[----:B------:R1:W2:Y:S01]  /*9f70*/  MUFU.EX2 R39, R133 ;  /* 0x0000008500277308 */ /* 0x0002a20000000800 */
[----:B------:R-:W-:Y:S02]  /*9f80*/  F2FP.SATFINITE.E4M3.F32.PACK_AB_MERGE_C R18, RZ, R18, RZ ;  /* 0x00000012ff12723e */ /* 0x000fe400048070ff */
[----:B------:R-:W-:Y:S01]  /*9f90*/  F2FP.SATFINITE.E4M3.F32.PACK_AB_MERGE_C R19, RZ, R19, RZ ;  /* 0x00000013ff13723e */ /* 0x000fe200048070ff */
[----:B----4-:R-:W-:Y:S01]  /*9fa0*/  @!P3 FMUL R35, R35, R35 ;  /* 0x000000232323b220 */ /* 0x010fe20000400000 */
[----:B------:R-:W-:-:S02]  /*9fb0*/  FSETP.GEU.AND P3, PT, R140, -126, PT ;  /* 0xc2fc00008c00780b */ /* 0x000fc40003f6e000 */
[----:B------:R-:W-:Y:S01]  /*9fc0*/  LOP3.LUT R16, R16, 0xff, RZ, 0xc0, !PT ;  /* 0x000000ff10107812 */ /* 0x000fe200078ec0ff */
[----:B------:R3:W4:Y:S01]  /*9fd0*/  MUFU.EX2 R38, R128 ;  /* 0x0000008000267308 */ /* 0x0007220000000800 */
[----:B-1----:R-:W-:-:S01]  /*9fe0*/  FFMA R133, R47, UR12, -R132 ;  /* 0x0000000c2f857c23 */ /* 0x002fc20008000884 */
[----:B------:R-:W-:Y:S01]  /*9ff0*/  @!P4 FMUL R137, R137, 0.5 ;  /* 0x3f0000008989c820 */ /* 0x000fe20000400000 */
[----:B------:R-:W-:Y:S02]  /*a000*/  LOP3.LUT R17, R17, 0xffff, RZ, 0xc0, !PT ;  /* 0x0000ffff11117812 */ /* 0x000fe400078ec0ff */
[----:B------:R-:W-:Y:S02]  /*a010*/  LOP3.LUT R18, R18, 0xff, RZ, 0xc0, !PT ;  /* 0x000000ff12127812 */ /* 0x000fe400078ec0ff */
[----:B------:R-:W-:Y:S01]  /*a020*/  F2FP.SATFINITE.E4M3.F32.PACK_AB_MERGE_C R22, RZ, R22, RZ ;  /* 0x00000016ff16723e */ /* 0x000fe200048070ff */
[----:B------:R1:W5:Y:S01]  /*a030*/  MUFU.EX2 R42, R137 ;  /* 0x00000089002a7308 */ /* 0x0003620000000800 */
[----:B---3--:R-:W-:-:S01]  /*a040*/  FFMA R128, R46, UR12, -R132 ;  /* 0x0000000c2e807c23 */ /* 0x008fc20008000884 */
[----:B--2---:R-:W-:Y:S01]  /*a050*/  @!P5 FMUL R39, R39, R39 ;  /* 0x000000272727d220 */ /* 0x004fe20000400000 */
[----:B------:R-:W-:Y:S01]  /*a060*/  @!P3 FMUL R140, R140, 0.5 ;  /* 0x3f0000008c8cb820 */ /* 0x000fe20000400000 */
[----:B------:R-:W-:-:S02]  /*a070*/  PRMT R16, R17, 0x7604, R16 ;  /* 0x0000760411107816 */ /* 0x000fc40000000010 */
[----:B------:R-:W-:Y:S02]  /*a080*/  FSETP.GEU.AND P5, PT, R128, -126, PT ;  /* 0xc2fc00008000780b */ /* 0x000fe40003fae000 */
[----:B------:R2:W3:Y:S01]  /*a090*/  MUFU.EX2 R43, R140 ;  /* 0x0000008c002b7308 */ /* 0x0004e20000000800 */
[----:B----4-:R-:W-:Y:S01]  /*a0a0*/  @!P6 FMUL R38, R38, R38 ;  /* 0x000000262626e220 */ /* 0x010fe20000400000 */
[----:B------:R-:W-:Y:S01]  /*a0b0*/  FSETP.GEU.AND P6, PT, R141, -126, PT ;  /* 0xc2fc00008d00780b */ /* 0x000fe20003fce000 */
[----:B-1----:R-:W-:-:S01]  /*a0c0*/  FFMA R137, R50, UR12, -R132 ;  /* 0x0000000c32897c23 */ /* 0x002fc20008000884 */
[----:B------:R-:W-:Y:S02]  /*a0d0*/  F2FP.SATFINITE.E4M3.F32.PACK_AB_MERGE_C R24, RZ, R24, RZ ;  /* 0x00000018ff18723e */ /* 0x000fe400048070ff */
[----:B------:R-:W-:Y:S02]  /*a0e0*/  F2FP.SATFINITE.E4M3.F32.PACK_AB_MERGE_C R25, RZ, R25, RZ ;  /* 0x00000019ff19723e */ /* 0x000fe400048070ff */
[----:B------:R-:W-:Y:S01]  /*a0f0*/  F2FP.SATFINITE.E4M3.F32.PACK_AB_MERGE_C R28, RZ, R28, RZ ;  /* 0x0000001cff1c723e */ /* 0x000fe200048070ff */
[----:B-----5:R-:W-:Y:S01]  /*a100*/  @!P4 FMUL R42, R42, R42 ;  /* 0x0000002a2a2ac220 */ /* 0x020fe20000400000 */
[----:B------:R-:W-:Y:S01]  /*a110*/  FSETP.GEU.AND P4, PT, R133, -126, PT ;  /* 0xc2fc00008500780b */ /* 0x000fe20003f8e000 */
[----:B------:R-:W-:Y:S01]  /*a120*/  @!P5 FMUL R128, R128, 0.5 ;  /* 0x3f0000008080d820 */ /* 0x000fe20000400000 */
[----:B--2---:R-:W-:Y:S01]  /*a130*/  FFMA R140, R51, UR12, -R132 ;  /* 0x0000000c338c7c23 */ /* 0x004fe20008000884 */
[----:B------:R-:W-:-:S02]  /*a140*/  LOP3.LUT R28, R28, 0xff, RZ, 0xc0, !PT ;  /* 0x000000ff1c1c7812 */ /* 0x000fc400078ec0ff */
[----:B------:R-:W-:Y:S01]  /*a150*/  @!P6 FMUL R141, R141, 0.5 ;  /* 0x3f0000008d8de820 */ /* 0x000fe20000400000 */
[----:B------:R1:W2:Y:S01]  /*a160*/  MUFU.EX2 R47, R128 ;  /* 0x00000080002f7308 */ /* 0x0002a20000000800 */
[----:B---3--:R-:W-:Y:S01]  /*a170*/  @!P3 FMUL R43, R43, R43 ;  /* 0x0000002b2b2bb220 */ /* 0x008fe20000400000 */
[----:B------:R-:W-:Y:S02]  /*a180*/  FSETP.GEU.AND P3, PT, R137, -126, PT ;  /* 0xc2fc00008900780b */ /* 0x000fe40003f6e000 */
[----:B------:R-:W-:Y:S02]  /*a190*/  F2FP.SATFINITE.E4M3.F32.PACK_AB_MERGE_C R36, RZ, R36, RZ ;  /* 0x00000024ff24723e */ /* 0x000fe400048070ff */
[----:B------:R-:W-:Y:S01]  /*a1a0*/  F2FP.SATFINITE.E4M3.F32.PACK_AB_MERGE_C R41, RZ, R41, RZ ;  /* 0x00000029ff29723e */ /* 0x000fe200048070ff */
[----:B------:R-:W-:Y:S01]  /*a1b0*/  @!P4 FMUL R133, R133, 0.5 ;  /* 0x3f0000008585c820 */ /* 0x000fe20000400000 */
[----:B------:R3:W4:Y:S01]  /*a1c0*/  MUFU.EX2 R46, R141 ;  /* 0x0000008d002e7308 */ /* 0x0007220000000800 */
[----:B-1----:R-:W-:-:S01]  /*a1d0*/  FFMA R128, R55, UR12, -R132 ;  /* 0x0000000c37807c23 */ /* 0x002fc20008000884 */
[----:B------:R-:W-:-:S02]  /*a1e0*/  F2FP.SATFINITE.E4M3.F32.PACK_AB_MERGE_C R44, RZ, R44, RZ ;  /* 0x0000002cff2c723e */ /* 0x000fc400048070ff */
[----:B------:R-:W-:Y:S02]  /*a1f0*/  F2FP.SATFINITE.E4M3.F32.PACK_AB_MERGE_C R45, RZ, R45, RZ ;  /* 0x0000002dff2d723e */ /* 0x000fe400048070ff */
[----:B------:R-:W-:Y:S01]  /*a200*/  LOP3.LUT R44, R44, 0xff, RZ, 0xc0, !PT ;  /* 0x000000ff2c2c7812 */ /* 0x000fe200078ec0ff */
[----:B------:R-:W-:Y:S01]  /*a210*/  @!P3 FMUL R137, R137, 0.5 ;  /* 0x3f0000008989b820 */ /* 0x000fe20000400000 */
[----:B------:R1:W5:Y:S01]  /*a220*/  MUFU.EX2 R50, R133 ;  /* 0x0000008500327308 */ /* 0x0003620000000800 */
[----:B---3--:R-:W-:-:S01]  /*a230*/  FFMA R141, R54, UR12, -R132 ;  /* 0x0000000c368d7c23 */ /* 0x008fc20008000884 */
[----:B--2---:R-:W-:Y:S01]  /*a240*/  @!P5 FMUL R47, R47, R47 ;  /* 0x0000002f2f2fd220 */ /* 0x004fe20000400000 */
[----:B------:R-:W-:Y:S02]  /*a250*/  LOP3.LUT R45, R45, 0xffff, RZ, 0xc0, !PT ;  /* 0x0000ffff2d2d7812 */ /* 0x000fe400078ec0ff */
[----:B------:R-:W-:Y:S02]  /*a260*/  F2FP.SATFINITE.E4M3.F32.PACK_AB_MERGE_C R76, RZ, R76, RZ ;  /* 0x0000004cff4c723e */ /* 0x000fe400048070ff */
[----:B------:R-:W-:Y:S01]  /*a270*/  FSETP.GEU.AND P5, PT, R141, -126, PT ;  /* 0xc2fc00008d00780b */ /* 0x000fe20003fae000 */
[----:B------:R2:W3:Y:S01]  /*a280*/  MUFU.EX2 R51, R137 ;  /* 0x0000008900337308 */ /* 0x0004e20000000800 */
[----:B----4-:R-:W-:Y:S01]  /*a290*/  @!P6 FMUL R46, R46, R46 ;  /* 0x0000002e2e2ee220 */ /* 0x010fe20000400000 */
[----:B------:R-:W-:Y:S01]  /*a2a0*/  FSETP.GEU.AND P6, PT, R140, -126, PT ;  /* 0xc2fc00008c00780b */ /* 0x000fe20003fce000 */
[----:B-1----:R-:W-:-:S01]  /*a2b0*/  FFMA R133, R58, UR12, -R132 ;  /* 0x0000000c3a857c23 */ /* 0x002fc20008000884 */
[----:B------:R-:W-:-:S02]  /*a2c0*/  F2FP.SATFINITE.E4M3.F32.PACK_AB_MERGE_C R73, RZ, R73, RZ ;  /* 0x00000049ff49723e */ /* 0x000fc400048070ff */
[----:B------:R-:W-:Y:S02]  /*a2d0*/  F2FP.SATFINITE.E4M3.F32.PACK_AB_MERGE_C R72, RZ, R72, RZ ;  /* 0x00000048ff48723e */ /* 0x000fe400048070ff */
[----:B------:R-:W-:Y:S01]  /*a2e0*/  F2FP.SATFINITE.E4M3.F32.PACK_AB_MERGE_C R77, RZ, R77, RZ ;  /* 0x0000004dff4d723e */ /* 0x000fe200048070ff */
[----:B-----5:R-:W-:Y:S01]  /*a2f0*/  @!P4 FMUL R50, R50, R50 ;  /* 0x000000323232c220 */ /* 0x020fe20000400000 */
[----:B------:R-:W-:Y:S01]  /*a300*/  FSETP.GEU.AND P4, PT, R128, -126, PT ;  /* 0xc2fc00008000780b */ /* 0x000fe20003f8e000 */
[----:B--2---:R-:W-:-:S01]  /*a310*/  FFMA R137, R59, UR12, -R132 ;  /* 0x0000000c3b897c23 */ /* 0x004fc20008000884 */
[----:B------:R-:W-:Y:S01]  /*a320*/  @!P5 FMUL R141, R141, 0.5 ;  /* 0x3f0000008d8dd820 */ /* 0x000fe20000400000 */
[----:B------:R-:W-:Y:S02]  /*a330*/  LOP3.LUT R72, R72, 0xffff, RZ, 0xc0, !PT ;  /* 0x0000ffff48487812 */ /* 0x000fe400078ec0ff */
[----:B------:R-:W-:Y:S01]  /*a340*/  @!P6 FMUL R140, R140, 0.5 ;  /* 0x3f0000008c8ce820 */ /* 0x000fe20000400000 */
[----:B------:R1:W2:Y:S01]  /*a350*/  MUFU.EX2 R55, R141 ;  /* 0x0000008d00377308 */ /* 0x0002a20000000800 */
[----:B---3--:R-:W-:Y:S01]  /*a360*/  @!P3 FMUL R51, R51, R51 ;  /* 0x000000333333b220 */ /* 0x008fe20000400000 */
[----:B------:R-:W-:-:S02]  /*a370*/  FSETP.GEU.AND P3, PT, R133, -126, PT ;  /* 0xc2fc00008500780b */ /* 0x000fc40003f6e000 */
[----:B------:R-:W-:Y:S02]  /*a380*/  LOP3.LUT R23, R23, 0xffff, RZ, 0xc0, !PT ;  /* 0x0000ffff17177812 */ /* 0x000fe400078ec0ff */
[----:B------:R-:W-:Y:S01]  /*a390*/  F2FP.SATFINITE.E4M3.F32.PACK_AB_MERGE_C R85, RZ, R85, RZ ;  /* 0x00000055ff55723e */ /* 0x000fe200048070ff */
[----:B------:R-:W-:Y:S01]  /*a3a0*/  @!P4 FMUL R128, R128, 0.5 ;  /* 0x3f0000008080c820 */ /* 0x000fe20000400000 */
[----:B------:R3:W4:Y:S01]  /*a3b0*/  MUFU.EX2 R54, R140 ;  /* 0x0000008c00367308 */ /* 0x0007220000000800 */
[----:B-1----:R-:W-:-:S01]  /*a3c0*/  FFMA R141, R63, UR12, -R132 ;  /* 0x0000000c3f8d7c23 */ /* 0x002fc20008000884 */
[----:B------:R-:W-:Y:S02]  /*a3d0*/  F2FP.SATFINITE.E4M3.F32.PACK_AB_MERGE_C R84, RZ, R84, RZ ;  /* 0x00000054ff54723e */ /* 0x000fe400048070ff */
[----:B------:R-:W-:Y:S02]  /*a3e0*/  F2FP.SATFINITE.E4M3.F32.PACK_AB_MERGE_C R101, RZ, R101, RZ ;  /* 0x00000065ff65723e */ /* 0x000fe400048070ff */
[----:B------:R-:W-:Y:S01]  /*a3f0*/  F2FP.SATFINITE.E4M3.F32.PACK_AB_MERGE_C R93, RZ, R93, RZ ;  /* 0x0000005dff5d723e */ /* 0x000fe200048070ff */
[----:B------:R-:W-:Y:S01]  /*a400*/  @!P3 FMUL R133, R133, 0.5 ;  /* 0x3f0000008585b820 */ /* 0x000fe20000400000 */
[----:B------:R1:W5:Y:S01]  /*a410*/  MUFU.EX2 R58, R128 ;  /* 0x00000080003a7308 */ /* 0x0003620000000800 */
[----:B---3--:R-:W-:-:S01]  /*a420*/  FFMA R140, R62, UR12, -R132 ;  /* 0x0000000c3e8c7c23 */ /* 0x008fc20008000884 */
[----:B--2---:R-:W-:Y:S01]  /*a430*/  @!P5 FMUL R55, R55, R55 ;  /* 0x000000373737d220 */ /* 0x004fe20000400000 */
[----:B------:R-:W-:-:S02]  /*a440*/  F2FP.SATFINITE.E4M3.F32.PACK_AB_MERGE_C R89, RZ, R89, RZ ;  /* 0x00000059ff59723e */ /* 0x000fc400048070ff */
[----:B------:R-:W-:Y:S02]  /*a450*/  F2FP.SATFINITE.E4M3.F32.PACK_AB_MERGE_C R88, RZ, R88, RZ ;  /* 0x00000058ff58723e */ /* 0x000fe400048070ff */
[----:B------:R-:W-:Y:S01]  /*a460*/  FSETP.GEU.AND P5, PT, R140, -126, PT ;  /* 0xc2fc00008c00780b */ /* 0x000fe20003fae000 */
[----:B------:R2:W3:Y:S01]  /*a470*/  MUFU.EX2 R59, R133 ;  /* 0x00000085003b7308 */ /* 0x0004e20000000800 */
[----:B----4-:R-:W-:Y:S01]  /*a480*/  @!P6 FMUL R54, R54, R54 ;  /* 0x000000363636e220 */ /* 0x010fe20000400000 */
[----:B------:R-:W-:Y:S01]  /*a490*/  FSETP.GEU.AND P6, PT, R137, -126, PT ;  /* 0xc2fc00008900780b */ /* 0x000fe20003fce000 */
[----:B-1----:R-:W-:-:S01]  /*a4a0*/  FFMA R128, R66, UR12, -R132 ;  /* 0x0000000c42807c23 */ /* 0x002fc20008000884 */
[----:B------:R-:W-:Y:S02]  /*a4b0*/  LOP3.LUT R89, R89, 0xff, RZ, 0xc0, !PT ;  /* 0x000000ff59597812 */ /* 0x000fe400078ec0ff */
[----:B------:R-:W-:Y:S02]  /*a4c0*/  LOP3.LUT R88, R88, 0xffff, RZ, 0xc0, !PT ;  /* 0x0000ffff58587812 */ /* 0x000fe400078ec0ff */
[----:B------:R-:W-:Y:S01]  /*a4d0*/  F2FP.SATFINITE.E4M3.F32.PACK_AB_MERGE_C R109, RZ, R109, RZ ;  /* 0x0000006dff6d723e */ /* 0x000fe200048070ff */
[----:B-----5:R-:W-:Y:S01]  /*a4e0*/  @!P4 FMUL R58, R58, R58 ;  /* 0x0000003a3a3ac220 */ /* 0x020fe20000400000 */
[----:B------:R-:W-:Y:S01]  /*a4f0*/  FSETP.GEU.AND P4, PT, R141, -126, PT ;  /* 0xc2fc00008d00780b */ /* 0x000fe20003f8e000 */
[----:B--2---:R-:W-:-:S01]  /*a500*/  FFMA R133, R67, UR12, -R132 ;  /* 0x0000000c43857c23 */ /* 0x004fc20008000884 */
[----:B------:R-:W-:Y:S01]  /*a510*/  @!P5 FMUL R140, R140, 0.5 ;  /* 0x3f0000008c8cd820 */ /* 0x000fe20000400000 */
[----:B------:R-:W-:-:S02]  /*a520*/  F2FP.SATFINITE.E4M3.F32.PACK_AB_MERGE_C R108, RZ, R108, RZ ;  /* 0x0000006cff6c723e */ /* 0x000fc400048070ff */
[----:B------:R-:W-:Y:S01]  /*a530*/  @!P6 FMUL R137, R137, 0.5 ;  /* 0x3f0000008989e820 */ /* 0x000fe20000400000 */
[----:B------:R1:W2:Y:S01]  /*a540*/  MUFU.EX2 R63, R140 ;  /* 0x0000008c003f7308 */ /* 0x0002a20000000800 */
[----:B---3--:R-:W-:Y:S01]  /*a550*/  @!P3 FMUL R59, R59, R59 ;  /* 0x0000003b3b3bb220 */ /* 0x008fe20000400000 */
[----:B------:R-:W-:Y:S02]  /*a560*/  FSETP.GEU.AND P3, PT, R128, -126, PT ;  /* 0xc2fc00008000780b */ /* 0x000fe40003f6e000 */
[----:B------:R-:W-:-:S03]  /*a570*/  F2FP.SATFINITE.E4M3.F32.PACK_AB_MERGE_C R104, RZ, R104, RZ ;  /* 0x00000068ff68723e */ /* 0x000fc600048070ff */
[----:B------:R-:W-:Y:S01]  /*a580*/  @!P4 FMUL R141, R141, 0.5 ;  /* 0x3f0000008d8dc820 */ /* 0x000fe20000400000 */
[----:B------:R3:W4:Y:S01]  /*a590*/  MUFU.EX2 R62, R137 ;  /* 0x00000089003e7308 */ /* 0x0007220000000800 */
[----:B-1----:R-:W-:-:S01]  /*a5a0*/  FFMA R140, R71, UR12, -R132 ;  /* 0x0000000c478c7c23 */ /* 0x002fc20008000884 */
[----:B------:R-:W-:-:S05]  /*a5b0*/  LOP3.LUT R104, R104, 0xffff, RZ, 0xc0, !PT ;  /* 0x0000ffff68687812 */ /* 0x000fca00078ec0ff */
[----:B------:R-:W-:Y:S01]  /*a5c0*/  @!P3 FMUL R128, R128, 0.5 ;  /* 0x3f0000008080b820 */ /* 0x000fe20000400000 */
[----:B------:R1:W5:Y:S01]  /*a5d0*/  MUFU.EX2 R66, R141 ;  /* 0x0000008d00427308 */ /* 0x0003620000000800 */
[----:B---3--:R-:W-:-:S01]  /*a5e0*/  FFMA R137, R70, UR12, -R132 ;  /* 0x0000000c46897c23 */ /* 0x008fc20008000884 */
[----:B--2---:R-:W-:-:S04]  /*a5f0*/  @!P5 FMUL R63, R63, R63 ;  /* 0x0000003f3f3fd220 */ /* 0x004fc80000400000 */
[----:B------:R-:W-:Y:S02]  /*a600*/  FSETP.GEU.AND P5, PT, R137, -126, PT ;  /* 0xc2fc00008900780b */ /* 0x000fe40003fae000 */
[----:B------:R2:W3:Y:S01]  /*a610*/  MUFU.EX2 R67, R128 ;  /* 0x0000008000437308 */ /* 0x0004e20000000800 */
[----:B----4-:R-:W-:Y:S01]  /*a620*/  @!P6 FMUL R62, R62, R62 ;  /* 0x0000003e3e3ee220 */ /* 0x010fe20000400000 */
[----:B------:R-:W-:Y:S01]  /*a630*/  FSETP.GEU.AND P6, PT, R133, -126, PT ;  /* 0xc2fc00008500780b */ /* 0x000fe20003fce000 */
[----:B-1----:R-:W-:-:S01]  /*a640*/  FFMA R141, R74, UR12, -R132 ;  /* 0x0000000c4a8d7c23 */ /* 0x002fc20008000884 */
[----:B-----5:R-:W-:Y:S01]  /*a650*/  @!P4 FMUL R66, R66, R66 ;  /* 0x000000424242c220 */ /* 0x020fe20000400000 */
[----:B------:R-:W-:-:S06]  /*a660*/  FSETP.GEU.AND P4, PT, R140, -126, PT ;  /* 0xc2fc00008c00780b */ /* 0x000fcc0003f8e000 */
[----:B------:R-:W-:Y:S01]  /*a670*/  @!P5 FMUL R137, R137, 0.5 ;  /* 0x3f0000008989d820 */ /* 0x000fe20000400000 */
[----:B--2---:R-:W-:-:S03]  /*a680*/  FFMA R128, R75, UR12, -R132 ;  /* 0x0000000c4b807c23 */ /* 0x004fc60008000884 */
[----:B------:R-:W-:Y:S01]  /*a690*/  @!P6 FMUL R133, R133, 0.5 ;  /* 0x3f0000008585e820 */ /* 0x000fe20000400000 */
[----:B------:R1:W2:Y:S01]  /*a6a0*/  MUFU.EX2 R71, R137 ;  /* 0x0000008900477308 */ /* 0x0002a20000000800 */
[----:B---3--:R-:W-:Y:S01]  /*a6b0*/  @!P3 FMUL R67, R67, R67 ;  /* 0x000000434343b220 */ /* 0x008fe20000400000 */
[----:B------:R-:W-:Y:S01]  /*a6c0*/  FSETP.GEU.AND P3, PT, R141, -126, PT ;  /* 0xc2fc00008d00780b */ /* 0x000fe20003f6e000 */
[----:B------:R-:W-:-:S05]  /*a6d0*/  @!P4 FMUL R140, R140, 0.5 ;  /* 0x3f0000008c8cc820 */ /* 0x000fca0000400000 */
[----:B------:R3:W4:Y:S01]  /*a6e0*/  MUFU.EX2 R70, R133 ;  /* 0x0000008500467308 */ /* 0x0007220000000800 */
[----:B-1----:R-:W-:-:S06]  /*a6f0*/  FFMA R137, R79, UR12, -R132 ;  /* 0x0000000c4f897c23 */ /* 0x002fcc0008000884 */
        /* <DEDUP_REMOVED lines=56> */
[----:B------:R-:W-:-:S03]  /*aa80*/  FSETP.GEU.AND P3, PT, R133, -126, PT ;  /* 0xc2fc00008500780b */ /* 0x000fc60003f6e000 */
[----:B------:R-:W-:Y:S01]  /*aa90*/  FADD R178, R27, R94 ;  /* 0x0000005e1bb27221 */ /* 0x000fe20000000000 */
[----:B------:R-:W-:Y:S01]  /*aaa0*/  F2FP.SATFINITE.E4M3.F32.PACK_AB_MERGE_C R94, RZ, R94, RZ ;  /* 0x0000005eff5e723e */ /* 0x000fe200048070ff */
[----:B------:R-:W-:Y:S01]  /*aab0*/  @!P4 FMUL R128, R128, 0.5 ;  /* 0x3f0000008080c820 */ /* 0x000fe20000400000 */
[----:B------:R3:W4:Y:S01]  /*aac0*/  MUFU.EX2 R91, R140 ;  /* 0x0000008c005b7308 */ /* 0x0007220000000800 */
[----:B-1----:R-:W-:-:S01]  /*aad0*/  FFMA R141, R103, UR12, -R132 ;  /* 0x0000000c678d7c23 */ /* 0x002fc20008000884 */
[----:B------:R-:W-:-:S05]  /*aae0*/  F2FP.SATFINITE.E4M3.F32.PACK_AB_MERGE_C R27, RZ, R27, RZ ;  /* 0x0000001bff1b723e */ /* 0x000fca00048070ff */
        /* <DEDUP_REMOVED lines=52> */
[----:B--2---:R-:W-:-:S01]  /*ae30*/  FADD R141, R11, R68 ;  /* 0x000000440b8d7221 */ /* 0x004fc20000000000 */
[----:B------:R-:W-:Y:S02]  /*ae40*/  F2FP.SATFINITE.E4M3.F32.PACK_AB_MERGE_C R68, RZ, R68, RZ ;  /* 0x00000044ff44723e */ /* 0x000fe400048070ff */
[----:B------:R-:W-:Y:S01]  /*ae50*/  @!P6 FMUL R128, R128, 0.5 ;  /* 0x3f0000008080e820 */ /* 0x000fe20000400000 */
[----:B------:R1:W2:Y:S01]  /*ae60*/  MUFU.EX2 R122, R133 ;  /* 0x00000085007a7308 */ /* 0x0002a20000000800 */
[----:B---3--:R-:W-:Y:S01]  /*ae70*/  @!P3 FMUL R118, R118, R118 ;  /* 0x000000767676b220 */ /* 0x008fe20000400000 */
[----:B------:R-:W-:Y:S01]  /*ae80*/  FSETP.GEU.AND P3, PT, R140, -126, PT ;  /* 0xc2fc00008c00780b */ /* 0x000fe20003f6e000 */
[----:B------:R-:W-:-:S01]  /*ae90*/  FADD R141, R141, R134 ;  /* 0x000000868d8d7221 */ /* 0x000fc20000000000 */
[----:B------:R-:W-:Y:S01]  /*aea0*/  FADD R134, R37, R100 ;  /* 0x0000006425867221 */ /* 0x000fe20000000000 */
[----:B------:R-:W-:Y:S01]  /*aeb0*/  F2FP.SATFINITE.E4M3.F32.PACK_AB_MERGE_C R37, RZ, R37, RZ ;  /* 0x00000025ff25723e */ /* 0x000fe200048070ff */
[----:B------:R-:W-:-:S02]  /*aec0*/  @!P4 FMUL R137, R137, 0.5 ;  /* 0x3f0000008989c820 */ /* 0x000fc40000400000 */
[----:B------:R3:W4:Y:S01]  /*aed0*/  MUFU.EX2 R115, R128 ;  /* 0x0000008000737308 */ /* 0x0007220000000800 */
[----:B-1----:R-:W-:-:S01]  /*aee0*/  FFMA R133, R131, UR12, -R132 ;  /* 0x0000000c83857c23 */ /* 0x002fc20008000884 */
[----:B------:R-:W-:Y:S01]  /*aef0*/  FADD R131, R52, R117 ;  /* 0x0000007534837221 */ /* 0x000fe20000000000 */
[----:B------:R-:W-:Y:S02]  /*af00*/  LOP3.LUT R37, R37, 0xffff, RZ, 0xc0, !PT ;  /* 0x0000ffff25257812 */ /* 0x000fe400078ec0ff */
[----:B------:R-:W-:Y:S01]  /*af10*/  F2FP.SATFINITE.E4M3.F32.PACK_AB_MERGE_C R11, RZ, R11, RZ ;  /* 0x0000000bff0b723e */ /* 0x000fe200048070ff */
[----:B------:R-:W-:-:S01]  /*af20*/  FADD R142, R142, R131 ;  /* 0x000000838e8e7221 */ /* 0x000fc20000000000 */
[----:B------:R-:W-:Y:S01]  /*af30*/  @!P3 FMUL R140, R140, 0.5 ;  /* 0x3f0000008c8cb820 */ /* 0x000fe20000400000 */
[----:B------:R1:W5:Y:S01]  /*af40*/  MUFU.EX2 R119, R137 ;  /* 0x0000008900777308 */ /* 0x0003620000000800 */
[----:B---3--:R-:W-:-:S01]  /*af50*/  FFMA R128, R126, UR12, -R132 ;  /* 0x0000000c7e807c23 */ /* 0x008fc20008000884 */
[----:B--2---:R-:W-:Y:S01]  /*af60*/  @!P5 FMUL R122, R122, R122 ;  /* 0x0000007a7a7ad220 */ /* 0x004fe20000400000 */
[----:B------:R-:W-:-:S01]  /*af70*/  FADD R131, R53, R116 ;  /* 0x0000007435837221 */ /* 0x000fc20000000000 */
[----:B------:R-:W-:Y:S01]  /*af80*/  FADD R141, R141, R142 ;  /* 0x0000008e8d8d7221 */ /* 0x000fe20000000000 */
[----:B------:R-:W-:-:S02]  /*af90*/  F2FP.SATFINITE.E4M3.F32.PACK_AB_MERGE_C R100, RZ, R100, RZ ;  /* 0x00000064ff64723e */ /* 0x000fc400048070ff */
[----:B------:R-:W-:Y:S01]  /*afa0*/  FSETP.GEU.AND P5, PT, R128, -126, PT ;  /* 0xc2fc00008000780b */ /* 0x000fe20003fae000 */
[----:B------:R2:W3:Y:S01]  /*afb0*/  MUFU.EX2 R126, R140 ;  /* 0x0000008c007e7308 */ /* 0x0004e20000000800 */
[----:B----4-:R-:W-:Y:S01]  /*afc0*/  @!P6 FMUL R115, R115, R115 ;  /* 0x000000737373e220 */ /* 0x010fe20000400000 */
[----:B------:R-:W-:Y:S01]  /*afd0*/  FSETP.GEU.AND P6, PT, R123, -126, PT ;  /* 0xc2fc00007b00780b */ /* 0x000fe20003fce000 */
[----:B------:R-:W-:-:S01]  /*afe0*/  FADD R144, R144, R131 ;  /* 0x0000008390907221 */ /* 0x000fc20000000000 */
[----:B-1----:R-:W-:Y:S01]  /*aff0*/  FADD R137, R61, R124 ;  /* 0x0000007c3d897221 */ /* 0x002fe20000000000 */
[----:B------:R-:W-:Y:S02]  /*b000*/  LOP3.LUT R11, R11, 0xff, RZ, 0xc0, !PT ;  /* 0x000000ff0b0b7812 */ /* 0x000fe400078ec0ff */
[----:B------:R-:W-:Y:S01]  /*b010*/  F2FP.SATFINITE.E4M3.F32.PACK_AB_MERGE_C R117, RZ, R117, RZ ;  /* 0x00000075ff75723e */ /* 0x000fe200048070ff */
[----:B------:R-:W-:-:S01]  /*b020*/  FADD R168, R168, R137 ;  /* 0x00000089a8a87221 */ /* 0x000fc20000000000 */
[----:B-----5:R-:W-:Y:S01]  /*b030*/  @!P4 FMUL R119, R119, R119 ;  /* 0x000000777777c220 */ /* 0x020fe20000400000 */
[----:B------:R-:W-:Y:S01]  /*b040*/  FSETP.GEU.AND P4, PT, R127, -126, PT ;  /* 0xc2fc00007f00780b */ /* 0x000fe20003f8e000 */
[----:B--2---:R-:W-:Y:S01]  /*b050*/  FFMA R140, R143, UR12, -R132 ;  /* 0x0000000c8f8c7c23 */ /* 0x004fe20008000884 */
[----:B------:R-:W-:Y:S01]  /*b060*/  @!P5 FMUL R128, R128, 0.5 ;  /* 0x3f0000008080d820 */ /* 0x000fe20000400000 */
[----:B------:R-:W-:Y:S01]  /*b070*/  FADD R143, R14, R69 ;  /* 0x000000450e8f7221 */ /* 0x000fe20000000000 */
[----:B------:R-:W-:-:S01]  /*b080*/  FADD R137, R21, R80 ;  /* 0x0000005015897221 */ /* 0x000fc20000000000 */
[----:B------:R-:W-:Y:S01]  /*b090*/  @!P6 FMUL R123, R123, 0.5 ;  /* 0x3f0000007b7be820 */ /* 0x000fe20000400000 */
[----:B------:R-:W-:Y:S01]  /*b0a0*/  F2FP.SATFINITE.E4M3.F32.PACK_AB_MERGE_C R14, RZ, R14, RZ ;  /* 0x0000000eff0e723e */ /* 0x000fe200048070ff */
[----:B---3--:R-:W-:Y:S01]  /*b0b0*/  @!P3 FMUL R126, R126, R126 ;  /* 0x0000007e7e7eb220 */ /* 0x008fe20000400000 */
[----:B------:R-:W1:Y:S01]  /*b0c0*/  MUFU.EX2 R128, R128 ;  /* 0x0000008000807308 */ /* 0x000e620000000800 */
[----:B------:R-:W-:Y:S01]  /*b0d0*/  FSETP.GEU.AND P3, PT, R130, -126, PT ;  /* 0xc2fc00008200780b */ /* 0x000fe20003f6e000 */
[----:B------:R-:W-:Y:S01]  /*b0e0*/  FADD R143, R143, R134 ;  /* 0x000000868f8f7221 */ /* 0x000fe20000000000 */
[----:B------:R-:W-:-:S01]  /*b0f0*/  FADD R134, R40, R105 ;  /* 0x0000006928867221 */ /* 0x000fc20000000000 */
[----:B------:R-:W-:Y:S01]  /*b100*/  LOP3.LUT R142, R14, 0xffff, RZ, 0xc0, !PT ;  /* 0x0000ffff0e8e7812 */ /* 0x000fe200078ec0ff */
[----:B------:R-:W-:Y:S01]  /*b110*/  @!P4 FMUL R127, R127, 0.5 ;  /* 0x3f0000007f7fc820 */ /* 0x000fe20000400000 */
[----:B------:R-:W-:Y:S01]  /*b120*/  FADD R179, R59, R126 ;  /* 0x0000007e3bb37221 */ /* 0x000fe20000000000 */
[----:B------:R-:W-:-:S01]  /*b130*/  FADD R145, R145, R134 ;  /* 0x0000008691917221 */ /* 0x000fc20000000000 */
[----:B------:R-:W2:Y:S01]  /*b140*/  MUFU.EX2 R123, R123 ;  /* 0x0000007b007b7308 */ /* 0x000ea20000000800 */
[----:B------:R-:W-:Y:S01]  /*b150*/  F2FP.SATFINITE.E4M3.F32.PACK_AB_MERGE_C R40, RZ, R40, RZ ;  /* 0x00000028ff28723e */ /* 0x000fe200048070ff */
[----:B------:R-:W-:Y:S01]  /*b160*/  FADD R182, R178, R179 ;  /* 0x000000b3b2b67221 */ /* 0x000fe20000000000 */
[----:B------:R-:W-:Y:S01]  /*b170*/  F2FP.SATFINITE.E4M3.F32.PACK_AB_MERGE_C R80, RZ, R80, RZ ;  /* 0x00000050ff50723e */ /* 0x000fe200048070ff */
[----:B------:R-:W-:Y:S01]  /*b180*/  FADD R143, R143, R144 ;  /* 0x000000908f8f7221 */ /* 0x000fe20000000000 */
[----:B------:R-:W-:Y:S01]  /*b190*/  F2FP.SATFINITE.E4M3.F32.PACK_AB_MERGE_C R69, RZ, R69, RZ ;  /* 0x00000045ff45723e */ /* 0x000fe200048070ff */
[----:B------:R-:W-:Y:S01]  /*b1a0*/  @!P3 FMUL R130, R130, 0.5 ;  /* 0x3f0000008282b820 */ /* 0x000fe20000400000 */
[----:B------:R-:W-:Y:S01]  /*b1b0*/  LOP3.LUT R80, R80, 0xffff, RZ, 0xc0, !PT ;  /* 0x0000ffff50507812 */ /* 0x000fe200078ec0ff */
[----:B------:R-:W3:Y:S01]  /*b1c0*/  MUFU.EX2 R15, R127 ;  /* 0x0000007f000f7308 */ /* 0x000ee20000000800 */
[----:B-1----:R-:W-:Y:S01]  /*b1d0*/  @!P5 FMUL R128, R128, R128 ;  /* 0x000000808080d220 */ /* 0x002fe20000400000 */
[----:B------:R-:W-:Y:S01]  /*b1e0*/  FSETP.GEU.AND P5, PT, R138, -126, PT ;  /* 0xc2fc00008a00780b */ /* 0x000fe20003fae000 */
[----:B------:R-:W-:-:S01]  /*b1f0*/  FADD R168, R151, R168 ;  /* 0x000000a897a87221 */ /* 0x000fc20000000000 */
[----:B------:R-:W-:-:S02]  /*b200*/  LOP3.LUT R69, R69, 0xffff, RZ, 0xc0, !PT ;  /* 0x0000ffff45457812 */ /* 0x000fc400078ec0ff */
[----:B------:R-:W-:Y:S01]  /*b210*/  F2FP.SATFINITE.E4M3.F32.PACK_AB_MERGE_C R126, RZ, R126, RZ ;  /* 0x0000007eff7e723e */ /* 0x000fe200048070ff */
[----:B------:R-:W-:Y:S01]  /*b220*/  FADD R143, R143, R168 ;  /* 0x000000a88f8f7221 */ /* 0x000fe20000000000 */
[----:B------:R-:W1:Y:S01]  /*b230*/  MUFU.EX2 R130, R130 ;  /* 0x0000008200827308 */ /* 0x000e620000000800 */
[----:B--2---:R-:W-:Y:S01]  /*b240*/  @!P6 FMUL R123, R123, R123 ;  /* 0x0000007b7b7be220 */ /* 0x004fe20000400000 */
[----:B------:R-:W-:Y:S02]  /*b250*/  FSETP.GEU.AND P6, PT, R133, -126, PT ;  /* 0xc2fc00008500780b */ /* 0x000fe40003fce000 */
[----:B------:R-:W-:Y:S01]  /*b260*/  PRMT R11, R142, 0x7604, R11 ;  /* 0x000076048e0b7816 */ /* 0x000fe2000000000b */
[----:B------:R-:W-:Y:S01]  /*b270*/  FADD R178, R62, R123 ;  /* 0x0000007b3eb27221 */ /* 0x000fe20000000000 */
[----:B------:R-:W-:Y:S01]  /*b280*/  F2FP.SATFINITE.E4M3.F32.PACK_AB_MERGE_C R116, RZ, R116, RZ ;  /* 0x00000074ff74723e */ /* 0x000fe200048070ff */
[----:B------:R-:W-:Y:S01]  /*b290*/  @!P5 FMUL R138, R138, 0.5 ;  /* 0x3f0000008a8ad820 */ /* 0x000fe20000400000 */
[----:B------:R-:W-:Y:S01]  /*b2a0*/  F2FP.SATFINITE.E4M3.F32.PACK_AB_MERGE_C R59, RZ, R59, RZ ;  /* 0x0000003bff3b723e */ /* 0x000fe200048070ff */
[----:B---3--:R-:W-:Y:S01]  /*b2b0*/  @!P4 FMUL R15, R15, R15 ;  /* 0x0000000f0f0fc220 */ /* 0x008fe20000400000 */
[----:B------:R-:W-:Y:S01]  /*b2c0*/  FSETP.GEU.AND P4, PT, R139, -126, PT ;  /* 0xc2fc00008b00780b */ /* 0x000fe20003f8e000 */
[----:B------:R2:W3:Y:S01]  /*b2d0*/  MUFU.EX2 R132, R138 ;  /* 0x0000008a00847308 */ /* 0x0004e20000000800 */
[----:B------:R-:W-:Y:S01]  /*b2e0*/  F2FP.SATFINITE.E4M3.F32.PACK_AB_MERGE_C R62, RZ, R62, RZ ;  /* 0x0000003eff3e723e */ /* 0x000fe200048070ff */
[----:B------:R-:W-:Y:S01]  /*b2f0*/  IMAD.U32 R59, R59, 0x10000, RZ ;  /* 0x000100003b3b7824 */ /* 0x000fe200078e00ff */
[----:B------:R-:W-:Y:S01]  /*b300*/  F2FP.SATFINITE.E4M3.F32.PACK_AB_MERGE_C R52, RZ, R52, RZ ;  /* 0x00000034ff34723e */ /* 0x000fe200048070ff */
[----:B------:R-:W-:Y:S01]  /*b310*/  @!P6 FMUL R133, R133, 0.5 ;  /* 0x3f0000008585e820 */ /* 0x000fe20000400000 */
[----:B------:R-:W-:Y:S01]  /*b320*/  F2FP.SATFINITE.E4M3.F32.PACK_AB_MERGE_C R53, RZ, R53, RZ ;  /* 0x00000035ff35723e */ /* 0x000fe200048070ff */
[----:B-1----:R-:W-:Y:S01]  /*b330*/  @!P3 FMUL R130, R130, R130 ;  /* 0x000000828282b220 */ /* 0x002fe20000400000 */
[----:B------:R-:W-:Y:S01]  /*b340*/  FSETP.GEU.AND P3, PT, R135, -126, PT ;  /* 0xc2fc00008700780b */ /* 0x000fe20003f6e000 */
[----:B------:R1:W4:Y:S01]  /*b350*/  MUFU.EX2 R127, R133 ;  /* 0x00000085007f7308 */ /* 0x0003220000000800 */
[----:B--2---:R-:W-:-:S01]  /*b360*/  FADD R138, R48, R113 ;  /* 0x00000071308a7221 */ /* 0x004fc20000000000 */
[----:B------:R-:W-:-:S02]  /*b370*/  F2FP.SATFINITE.E4M3.F32.PACK_AB_MERGE_C R48, RZ, R48, RZ ;  /* 0x00000030ff30723e */ /* 0x000fc400048070ff */
[----:B------:R-:W-:Y:S01]  /*b380*/  @!P4 FMUL R139, R139, 0.5 ;  /* 0x3f0000008b8bc820 */ /* 0x000fe20000400000 */
[----:B------:R-:W-:Y:S01]  /*b390*/  FADD R169, R169, R138 ;  /* 0x0000008aa9a97221 */ /* 0x000fe20000000000 */
[----:B------:R-:W-:-:S01]  /*b3a0*/  FADD R138, R33, R96 ;  /* 0x00000060218a7221 */ /* 0x000fc20000000000 */
[----:B------:R-:W-:Y:S01]  /*b3b0*/  F2FP.SATFINITE.E4M3.F32.PACK_AB_MERGE_C R33, RZ, R33, RZ ;  /* 0x00000021ff21723e */ /* 0x000fe200048070ff */
[----:B------:R2:W5:Y:S01]  /*b3c0*/  MUFU.EX2 R131, R139 ;  /* 0x0000008b00837308 */ /* 0x0005620000000800 */
[----:B---3--:R-:W-:Y:S01]  /*b3d0*/  @!P5 FMUL R132, R132, R132 ;  /* 0x000000848484d220 */ /* 0x008fe20000400000 */
[----:B------:R-:W-:Y:S01]  /*b3e0*/  FSETP.GEU.AND P5, PT, R171, -126, PT ;  /* 0xc2fc0000ab00780b */ /* 0x000fe20003fae000 */
[----:B-1----:R-:W-:-:S01]  /*b3f0*/  FADD R133, R56, R121 ;  /* 0x0000007938857221 */ /* 0x002fc20000000000 */
[----:B------:R-:W-:Y:S01]  /*b400*/  @!P3 FMUL R135, R135, 0.5 ;  /* 0x3f0000008787b820 */ /* 0x000fe20000400000 */
[----:B------:R-:W-:Y:S02]  /*b410*/  LOP3.LUT R33, R33, 0xffff, RZ, 0xc0, !PT ;  /* 0x0000ffff21217812 */ /* 0x000fe400078ec0ff */
[----:B------:R-:W-:Y:S01]  /*b420*/  FADD R146, R146, R133 ;  /* 0x0000008592927221 */ /* 0x000fe20000000000 */
[----:B------:R1:W3:Y:S01]  /*b430*/  MUFU.EX2 R134, R135 ;  /* 0x0000008700867308 */ /* 0x0002e20000000800 */
[----:B----4-:R-:W-:Y:S01]  /*b440*/  @!P6 FMUL R127, R127, R127 ;  /* 0x0000007f7f7fe220 */ /* 0x010fe20000400000 */
[----:B------:R-:W-:Y:S01]  /*b450*/  FSETP.GEU.AND P6, PT, R140, -126, PT ;  /* 0xc2fc00008c00780b */ /* 0x000fe20003fce000 */
[----:B------:R-:W-:-:S01]  /*b460*/  FADD R133, R57, R120 ;  /* 0x0000007839857221 */ /* 0x000fc20000000000 */
[----:B--2---:R-:W-:Y:S01]  /*b470*/  FADD R139, R65, R26 ;  /* 0x0000001a418b7221 */ /* 0x004fe20000000000 */
[----:B------:R-:W-:Y:S01]  /*b480*/  F2FP.SATFINITE.E4M3.F32.PACK_AB_MERGE_C R65, RZ, R65, RZ ;  /* 0x00000041ff41723e */ /* 0x000fe200048070ff */
[----:B------:R-:W-:Y:S01]  /*b490*/  FADD R179, R70, R127 ;  /* 0x0000007f46b37221 */ /* 0x000fe20000000000 */
[----:B------:R-:W-:Y:S01]  /*b4a0*/  @!P5 FMUL R171, R171, 0.5 ;  /* 0x3f000000ababd820 */ /* 0x000fe20000400000 */
[----:B------:R-:W-:Y:S01]  /*b4b0*/  FADD R148, R148, R133 ;  /* 0x0000008594947221 */ /* 0x000fe20000000000 */
[----:B-----5:R-:W-:Y:S01]  /*b4c0*/  @!P4 FMUL R131, R131, R131 ;  /* 0x000000838383c220 */ /* 0x020fe20000400000 */
[----:B------:R-:W-:Y:S01]  /*b4d0*/  FSETP.GEU.AND P4, PT, R175, -126, PT ;  /* 0xc2fc0000af00780b */ /* 0x000fe20003f8e000 */
[----:B------:R-:W2:Y:S01]  /*b4e0*/  MUFU.EX2 R136, R171 ;  /* 0x000000ab00887308 */ /* 0x000ea20000000800 */
[----:B-1----:R-:W-:-:S01]  /*b4f0*/  FADD R135, R60, R125 ;  /* 0x0000007d3c877221 */ /* 0x002fc20000000000 */
[----:B------:R-:W-:Y:S01]  /*b500*/  FADD R172, R138, R139 ;  /* 0x0000008b8aac7221 */ /* 0x000fe20000000000 */
[----:B------:R-:W-:-:S01]  /*b510*/  FADD R180, R78, R131 ;  /* 0x000000834eb47221 */ /* 0x000fc20000000000 */
[----:B------:R-:W-:Y:S01]  /*b520*/  @!P6 FMUL R140, R140, 0.5 ;  /* 0x3f0000008c8ce820 */ /* 0x000fe20000400000 */
[----:B------:R-:W-:-:S01]  /*b530*/  FADD R150, R150, R135 ;  /* 0x0000008796967221 */ /* 0x000fc20000000000 */
[----:B---3--:R-:W-:Y:S01]  /*b540*/  @!P3 FMUL R134, R134, R134 ;  /* 0x000000868686b220 */ /* 0x008fe20000400000 */
[----:B------:R-:W-:Y:S01]  /*b550*/  FSETP.GEU.AND P3, PT, R173, -126, PT ;  /* 0xc2fc0000ad00780b */ /* 0x000fe20003f6e000 */
[----:B------:R1:W3:Y:S01]  /*b560*/  MUFU.EX2 R133, R140 ;  /* 0x0000008c00857308 */ /* 0x0002e20000000800 */
[----:B------:R-:W-:-:S01]  /*b570*/  FADD R135, R64, R129 ;  /* 0x0000008140877221 */ /* 0x000fc20000000000 */
[----:B------:R-:W-:Y:S01]  /*b580*/  FADD R139, R30, R91 ;  /* 0x0000005b1e8b7221 */ /* 0x000fe20000000000 */
[----:B------:R-:W-:Y:S01]  /*b590*/  F2FP.SATFINITE.E4M3.F32.PACK_AB_MERGE_C R64, RZ, R64, RZ ;  /* 0x00000040ff40723e */ /* 0x000fe200048070ff */
[----:B------:R-:W-:Y:S01]  /*b5a0*/  @!P4 FMUL R175, R175, 0.5 ;  /* 0x3f000000afafc820 */ /* 0x000fe20000400000 */
[----:B------:R-:W-:-:S01]  /*b5b0*/  FADD R170, R170, R135 ;  /* 0x00000087aaaa7221 */ /* 0x000fc20000000000 */
[----:B------:R-:W-:Y:S01]  /*b5c0*/  FADD R183, R139, R178 ;  /* 0x000000b28bb77221 */ /* 0x000fe20000000000 */
[----:B------:R-:W-:-:S01]  /*b5d0*/  FADD R139, R34, R95 ;  /* 0x0000005f228b7221 */ /* 0x000fc20000000000 */
[----:B------:R4:W-:Y:S01]  /*b5e0*/  MUFU.EX2 R135, R175 ;  /* 0x000000af00877308 */ /* 0x0009e20000000800 */
[----:B-1----:R-:W-:-:S01]  /*b5f0*/  FADD R140, R49, R112 ;  /* 0x00000070318c7221 */ /* 0x002fc20000000000 */
[----:B--2---:R-:W-:Y:S01]  /*b600*/  @!P5 FMUL R136, R136, R136 ;  /* 0x000000888888d220 */ /* 0x004fe20000400000 */
[----:B------:R-:W-:Y:S01]  /*b610*/  FSETP.GEU.AND P5, PT, R176, -126, PT ;  /* 0xc2fc0000b000780b */ /* 0x000fe20003fae000 */
[----:B------:R-:W-:Y:S01]  /*b620*/  @!P3 FMUL R173, R173, 0.5 ;  /* 0x3f000000adadb820 */ /* 0x000fe20000400000 */
[----:B------:R-:W-:-:S01]  /*b630*/  FADD R171, R137, R140 ;  /* 0x0000008c89ab7221 */ /* 0x000fc20000000000 */
[----:B------:R-:W-:Y:S01]  /*b640*/  FADD R137, R43, R110 ;  /* 0x0000006e2b897221 */ /* 0x000fe20000000000 */
[----:B------:R-:W-:-:S01]  /*b650*/  FADD R140, R75, R132 ;  /* 0x000000844b8c7221 */ /* 0x000fc20000000000 */
[----:B------:R1:W-:Y:S01]  /*b660*/  MUFU.EX2 R138, R173 ;  /* 0x000000ad008a7308 */ /* 0x0003e20000000800 */
[----:B---3--:R-:W-:Y:S01]  /*b670*/  @!P6 FMUL R133, R133, R133 ;  /* 0x000000858585e220 */ /* 0x008fe20000400000 */
[----:B------:R-:W-:Y:S01]  /*b680*/  FSETP.GEU.AND P6, PT, R174, -126, PT ;  /* 0xc2fc0000ae00780b */ /* 0x000fe20003fce000 */
[----:B------:R-:W-:-:S01]  /*b690*/  FADD R14, R171, R172 ;  /* 0x000000acab0e7221 */ /* 0x000fc20000000000 */
[----:B------:R-:W-:Y:S01]  /*b6a0*/  F2FP.SATFINITE.E4M3.F32.PACK_AB_MERGE_C R171, RZ, R21, RZ ;  /* 0x00000015ffab723e */ /* 0x000fe200048070ff */
[----:B------:R-:W-:-:S01]  /*b6b0*/  FADD R189, R137, R140 ;  /* 0x0000008c89bd7221 */ /* 0x000fc20000000000 */
[----:B------:R-:W-:Y:S01]  /*b6c0*/  FADD R140, R31, R98 ;  /* 0x000000621f8c7221 */ /* 0x000fe20000000000 */
[----:B------:R-:W-:Y:S01]  /*b6d0*/  LOP3.LUT R21, R19, 0xffff, RZ, 0xc0, !PT ;  /* 0x0000ffff13157812 */ /* 0x000fe200078ec0ff */
[----:B----4-:R-:W-:Y:S01]  /*b6e0*/  FADD R175, R63, R128 ;  /* 0x000000803faf7221 */ /* 0x010fe20000000000 */
[----:B------:R-:W-:Y:S01]  /*b6f0*/  LOP3.LUT R171, R171, 0xffff, RZ, 0xc0, !PT ;  /* 0x0000ffffabab7812 */ /* 0x000fe200078ec0ff */
[----:B------:R-:W-:Y:S01]  /*b700*/  @!P5 FMUL R176, R176, 0.5 ;  /* 0x3f000000b0b0d820 */ /* 0x000fe20000400000 */
[----:B-1----:R-:W-:-:S01]  /*b710*/  FADD R173, R46, R107 ;  /* 0x0000006b2ead7221 */ /* 0x002fc20000000000 */
[----:B------:R-:W-:Y:S01]  /*b720*/  PRMT R17, R21, 0x7604, R18 ;  /* 0x0000760415117816 */ /* 0x000fe20000000012 */
[----:B------:R-:W-:-:S01]  /*b730*/  FADD R184, R140, R175 ;  /* 0x000000af8cb87221 */ /* 0x000fc20000000000 */
[----:B------:R-:W-:Y:S01]  /*b740*/  PRMT R18, R171, 0x7604, R20 ;  /* 0x00007604ab127816 */ /* 0x000fe20000000014 */
[----:B------:R-:W-:Y:S01]  /*b750*/  @!P6 FMUL R174, R174, 0.5 ;  /* 0x3f000000aeaee820 */ /* 0x000fe20000400000 */
[----:B------:R-:W1:Y:S01]  /*b760*/  MUFU.EX2 R140, R176 ;  /* 0x000000b0008c7308 */ /* 0x000e620000000800 */
[----:B------:R-:W-:Y:S01]  /*b770*/  LOP3.LUT R20, R22, 0xff, RZ, 0xc0, !PT ;  /* 0x000000ff16147812 */ /* 0x000fe200078ec0ff */
[----:B------:R-:W-:Y:S01]  /*b780*/  FADD R188, R173, R180 ;  /* 0x000000b4adbc7221 */ /* 0x000fe20000000000 */
[----:B------:R-:W-:Y:S01]  /*b790*/  LOP3.LUT R21, R24, 0xff, RZ, 0xc0, !PT ;  /* 0x000000ff18157812 */ /* 0x000fe200078ec0ff */
[----:B------:R-:W-:Y:S01]  /*b7a0*/  FADD R173, R47, R114 ;  /* 0x000000722fad7221 */ /* 0x000fe20000000000 */
[----:B------:R-:W-:Y:S01]  /*b7b0*/  LOP3.LUT R22, R25, 0xffff, RZ, 0xc0, !PT ;  /* 0x0000ffff19167812 */ /* 0x000fe200078ec0ff */
[----:B------:R-:W-:Y:S01]  /*b7c0*/  FADD R180, R79, R134 ;  /* 0x000000864fb47221 */ /* 0x000fe20000000000 */
[----:B------:R-:W-:-:S01]  /*b7d0*/  FADD R175, R82, R133 ;  /* 0x0000008552af7221 */ /* 0x000fc20000000000 */
[----:B------:R2:W3:Y:S01]  /*b7e0*/  MUFU.EX2 R137, R174 ;  /* 0x000000ae00897308 */ /* 0x0004e20000000800 */
[----:B------:R-:W-:Y:S01]  /*b7f0*/  PRMT R21, R22, 0x7604, R21 ;  /* 0x0000760416157816 */ /* 0x000fe20000000015 */
[----:B------:R-:W-:Y:S01]  /*b800*/  FADD R191, R173, R180 ;  /* 0x000000b4adbf7221 */ /* 0x000fe20000000000 */
[----:B------:R-:W-:Y:S01]  /*b810*/  PRMT R22, R29, 0x7604, R28 ;  /* 0x000076041d167816 */ /* 0x000fe2000000001c */
[----:B------:R-:W-:Y:S01]  /*b820*/  FADD R173, R35, R102 ;  /* 0x0000006623ad7221 */ /* 0x000fe20000000000 */
[----:B------:R-:W-:Y:S01]  /*b830*/  LOP3.LUT R24, R36, 0xff, RZ, 0xc0, !PT ;  /* 0x000000ff24187812 */ /* 0x000fe200078ec0ff */
[----:B------:R-:W-:Y:S01]  /*b840*/  FADD R180, R83, R136 ;  /* 0x0000008853b47221 */ /* 0x000fe20000000000 */
[----:B------:R-:W-:Y:S01]  /*b850*/  LOP3.LUT R25, R40, 0xff, RZ, 0xc0, !PT ;  /* 0x000000ff28197812 */ /* 0x000fe200078ec0ff */
[----:B------:R-:W-:Y:S01]  /*b860*/  FADD R178, R66, R15 ;  /* 0x0000000f42b27221 */ /* 0x000fe20000000000 */
[----:B--2---:R-:W-:-:S01]  /*b870*/  FADD R174, R50, R111 ;  /* 0x0000006f32ae7221 */ /* 0x004fc20000000000 */
[----:B------:R-:W-:Y:S01]  /*b880*/  LOP3.LUT R28, R41, 0xffff, RZ, 0xc0, !PT ;  /* 0x0000ffff291c7812 */ /* 0x000fe200078ec0ff */
[----:B-1----:R-:W-:Y:S01]  /*b890*/  @!P5 FMUL R140, R140, R140 ;  /* 0x0000008c8c8cd220 */ /* 0x002fe20000400000 */
[----:B------:R-:W-:Y:S01]  /*b8a0*/  F2FP.SATFINITE.E4M3.F32.PACK_AB_MERGE_C R35, RZ, R35, RZ ;  /* 0x00000023ff23723e */ /* 0x000fe200048070ff */
[----:B------:R-:W-:-:S01]  /*b8b0*/  FADD R190, R174, R175 ;  /* 0x000000afaebe7221 */ /* 0x000fc20000000000 */
[----:B------:R-:W-:Y:S01]  /*b8c0*/  FADD R175, R51, R118 ;  /* 0x0000007633af7221 */ /* 0x000fe20000000000 */
[----:B------:R-:W-:Y:S01]  /*b8d0*/  PRMT R24, R37, 0x7604, R24 ;  /* 0x0000760425187816 */ /* 0x000fe20000000018 */
[----:B------:R-:W-:Y:S01]  /*b8e0*/  FADD R185, R139, R178 ;  /* 0x000000b28bb97221 */ /* 0x000fe20000000000 */
        /* <DEDUP_REMOVED lines=8> */
[----:B------:R-:W-:Y:S01]  /*b970*/  LOP3.LUT R45, R76, 0xffff, RZ, 0xc0, !PT ;  /* 0x0000ffff4c2d7812 */ /* 0x000fe200078ec0ff */
[----:B------:R-:W-:Y:S01]  /*b980*/  IMAD.U32 R76, R35, 0x10000, RZ ;  /* 0x00010000234c7824 */ /* 0x000fe200078e00ff */
[----:B------:R-:W-:Y:S01]  /*b990*/  LOP3.LUT R41, R73, 0xff, RZ, 0xc0, !PT ;  /* 0x000000ff49297812 */ /* 0x000fe200078ec0ff */
[----:B------:R-:W-:Y:S01]  /*b9a0*/  FADD R180, R87, R140 ;  /* 0x0000008c57b47221 */ /* 0x000fe20000000000 */
[----:B------:R-:W-:Y:S01]  /*b9b0*/  LOP3.LUT R44, R77, 0xff, RZ, 0xc0, !PT ;  /* 0x000000ff4d2c7812 */ /* 0x000fe200078ec0ff */
[----:B------:R-:W-:Y:S01]  /*b9c0*/  FADD R186, R173, R178 ;  /* 0x000000b2adba7221 */ /* 0x000fe20000000000 */
[----:B------:R-:W-:Y:S01]  /*b9d0*/  PRMT R37, R40, 0x7604, R37 ;  /* 0x0000760428257816 */ /* 0x000fe20000000025 */
[----:B------:R-:W-:Y:S01]  /*b9e0*/  FADD R187, R174, R179 ;  /* 0x000000b3aebb7221 */ /* 0x000fe20000000000 */
[----:B------:R-:W-:Y:S01]  /*b9f0*/  F2FP.SATFINITE.E4M3.F32.PACK_AB_MERGE_C R55, RZ, R55, RZ ;  /* 0x00000037ff37723e */ /* 0x000fe200048070ff */
[----:B------:R-:W-:Y:S01]  /*ba00*/  FADD R173, R39, R106 ;  /* 0x0000006a27ad7221 */ /* 0x000fe20000000000 */
[----:B------:R-:W-:Y:S01]  /*ba10*/  LOP3.LUT R40, R68, 0xff, RZ, 0xc0, !PT ;  /* 0x000000ff44287812 */ /* 0x000fe200078ec0ff */
[----:B------:R-:W-:Y:S01]  /*ba20*/  FADD R174, R42, R103 ;  /* 0x000000672aae7221 */ /* 0x000fe20000000000 */
[----:B------:R-:W-:Y:S01]  /*ba30*/  F2FP.SATFINITE.E4M3.F32.PACK_AB_MERGE_C R49, RZ, R49, RZ ;  /* 0x00000031ff31723e */ /* 0x000fe200048070ff */
[----:B------:R-:W-:Y:S01]  /*ba40*/  @!P4 FMUL R135, R135, R135 ;  /* 0x000000878787c220 */ /* 0x000fe20000400000 */
[----:B------:R-:W-:Y:S01]  /*ba50*/  PRMT R41, R72, 0x7604, R41 ;  /* 0x0000760448297816 */ /* 0x000fe20000000029 */
[----:B------:R-:W-:Y:S01]  /*ba60*/  FADD R176, R54, R115 ;  /* 0x0000007336b07221 */ /* 0x000fe20000000000 */
[----:B------:R-:W-:Y:S01]  /*ba70*/  PRMT R44, R45, 0x7604, R44 ;  /* 0x000076042d2c7816 */ /* 0x000fe2000000002c */
[----:B------:R-:W-:Y:S01]  /*ba80*/  FADD R181, R86, R135 ;  /* 0x0000008756b57221 */ /* 0x000fe20000000000 */
[----:B------:R-:W-:Y:S01]  /*ba90*/  LOP3.LUT R76, R17, 0xff0000, R76, 0xf8, !PT ;  /* 0x00ff0000114c7812 */ /* 0x000fe200078ef84c */
[----:B------:R-:W-:Y:S01]  /*baa0*/  IMAD.U32 R17, R94, 0x10000, RZ ;  /* 0x000100005e117824 */ /* 0x000fe200078e00ff */
[----:B------:R-:W-:Y:S01]  /*bab0*/  PRMT R20, R23, 0x7604, R20 ;  /* 0x0000760417147816 */ /* 0x000fe20000000014 */
[----:B------:R-:W-:Y:S01]  /*bac0*/  @!P3 FMUL R138, R138, R138 ;  /* 0x0000008a8a8ab220 */ /* 0x000fe20000400000 */
[----:B------:R-:W-:Y:S01]  /*bad0*/  PRMT R45, R80, 0x7604, R81 ;  /* 0x00007604502d7816 */ /* 0x000fe20000000051 */
[----:B------:R-:W-:Y:S01]  /*bae0*/  IMAD.U32 R80, R55, 0x10000, RZ ;  /* 0x0001000037507824 */ /* 0x000fe200078e00ff */
[----:B------:R-:W-:Y:S01]  /*baf0*/  F2FP.SATFINITE.E4M3.F32.PACK_AB_MERGE_C R129, RZ, R129, RZ ;  /* 0x00000081ff81723e */ /* 0x000fe200048070ff */
[----:B---3--:R-:W-:Y:S01]  /*bb00*/  @!P6 FMUL R137, R137, R137 ;  /* 0x000000898989e220 */ /* 0x008fe20000400000 */
[----:B------:R-:W-:Y:S01]  /*bb10*/  F2FP.SATFINITE.E4M3.F32.PACK_AB_MERGE_C R72, RZ, R26, RZ ;  /* 0x0000001aff48723e */ /* 0x000fe200048070ff */
[----:B------:R-:W-:Y:S01]  /*bb20*/  FADD R192, R176, R181 ;  /* 0x000000b5b0c07221 */ /* 0x000fe20000000000 */
[----:B------:R-:W-:Y:S01]  /*bb30*/  PRMT R23, R33, 0x7604, R32 ;  /* 0x0000760421177816 */ /* 0x000fe20000000020 */
[----:B------:R-:W-:Y:S01]  /*bb40*/  FADD R178, R71, R138 ;  /* 0x0000008a47b27221 */ /* 0x000fe20000000000 */
[----:B------:R-:W-:Y:S01]  /*bb50*/  PRMT R40, R69, 0x7604, R40 ;  /* 0x0000760445287816 */ /* 0x000fe20000000028 */
[----:B------:R-:W-:Y:S01]  /*bb60*/  FADD R176, R58, R119 ;  /* 0x000000773ab07221 */ /* 0x000fe20000000000 */
[----:B------:R-:W-:Y:S01]  /*bb70*/  F2FP.SATFINITE.E4M3.F32.PACK_AB_MERGE_C R110, RZ, R110, RZ ;  /* 0x0000006eff6e723e */ /* 0x000fe200048070ff */
[----:B------:R-:W-:Y:S01]  /*bb80*/  FADD R147, R147, R148 ;  /* 0x0000009493937221 */ /* 0x000fe20000000000 */
[----:B------:R-:W-:Y:S01]  /*bb90*/  LOP3.LUT R29, R48, 0xff, RZ, 0xc0, !PT ;  /* 0x000000ff301d7812 */ /* 0x000fe200078ec0ff */
[----:B------:R-:W-:Y:S01]  /*bba0*/  FADD R145, R145, R146 ;  /* 0x0000009291917221 */ /* 0x000fe20000000000 */
[----:B------:R-:W-:Y:S01]  /*bbb0*/  LOP3.LUT R32, R49, 0xffff, RZ, 0xc0, !PT ;  /* 0x0000ffff31207812 */ /* 0x000fe200078ec0ff */
        /* <DEDUP_REMOVED lines=9> */
[----:B------:R-:W-:Y:S01]  /*bc50*/  F2FP.SATFINITE.E4M3.F32.PACK_AB_MERGE_C R57, RZ, R57, RZ ;  /* 0x00000039ff39723e */ /* 0x000fe200048070ff */
[----:B------:R-:W-:Y:S01]  /*bc60*/  FADD R14, R143, R14 ;  /* 0x0000000e8f0e7221 */ /* 0x000fe20000000000 */
[----:B------:R-:W-:Y:S01]  /*bc70*/  LOP3.LUT R64, R129, 0xff, RZ, 0xc0, !PT ;  /* 0x000000ff81407812 */ /* 0x000fe200078ec0ff */
[----:B------:R-:W-:Y:S01]  /*bc80*/  FADD R141, R141, R170 ;  /* 0x000000aa8d8d7221 */ /* 0x000fe20000000000 */
[----:B------:R-:W-:Y:S01]  /*bc90*/  LOP3.LUT R73, R72, 0xffff, RZ, 0xc0, !PT ;  /* 0x0000ffff48497812 */ /* 0x000fe200078ec0ff */
[----:B------:R-:W-:Y:S01]  /*bca0*/  IMAD.U32 R72, R27, 0x10000, RZ ;  /* 0x000100001b487824 */ /* 0x000fe200078e00ff */
[----:B------:R-:W-:Y:S01]  /*bcb0*/  F2FP.SATFINITE.E4M3.F32.PACK_AB_MERGE_C R39, RZ, R39, RZ ;  /* 0x00000027ff27723e */ /* 0x000fe200048070ff */
[----:B------:R-:W-:Y:S01]  /*bcc0*/  FADD R141, R141, R14 ;  /* 0x0000000e8d8d7221 */ /* 0x000fe20000000000 */
[----:B------:R-:W-:Y:S01]  /*bcd0*/  F2FP.SATFINITE.E4M3.F32.PACK_AB_MERGE_C R42, RZ, R42, RZ ;  /* 0x0000002aff2a723e */ /* 0x000fe200048070ff */
[----:B------:R-:W-:Y:S01]  /*bce0*/  FADD R173, R173, R178 ;  /* 0x000000b2adad7221 */ /* 0x000fe20000000000 */
[----:B------:R-:W-:Y:S01]  /*bcf0*/  LOP3.LUT R40, R40, 0xff0000, R17, 0xf8, !PT ;  /* 0x00ff000028287812 */ /* 0x000fe200078ef811 */
[----:B------:R-:W-:Y:S01]  /*bd00*/  IMAD.U32 R17, R110, 0x10000, RZ ;  /* 0x000100006e117824 */ /* 0x000fe200078e00ff */
[----:B------:R-:W-:Y:S01]  /*bd10*/  LOP3.LUT R80, R23, 0xff0000, R80, 0xf8, !PT ;  /* 0x00ff000017507812 */ /* 0x000fe200078ef850 */
[----:B------:R-:W-:Y:S01]  /*bd20*/  IMAD.U32 R23, R140, 0x10000, RZ ;  /* 0x000100008c177824 */ /* 0x000fe200078e00ff */
[----:B------:R-:W-:Y:S01]  /*bd30*/  PRMT R48, R49, 0x7604, R48 ;  /* 0x0000760431307816 */ /* 0x000fe20000000030 */
[----:B------:R-:W-:Y:S01]  /*bd40*/  IMAD.U32 R39, R39, 0x10000, RZ ;  /* 0x0001000027277824 */ /* 0x000fe200078e00ff */
[----:B------:R-:W-:Y:S01]  /*bd50*/  LOP3.LUT R33, R56, 0xff, RZ, 0xc0, !PT ;  /* 0x000000ff38217812 */ /* 0x000fe200078ec0ff */
[----:B------:R-:W-:Y:S01]  /*bd60*/  FADD R180, R175, R180 ;  /* 0x000000b4afb47221 */ /* 0x000fe20000000000 */
[----:B------:R-:W-:Y:S01]  /*bd70*/  LOP3.LUT R36, R57, 0xffff, RZ, 0xc0, !PT ;  /* 0x0000ffff39247812 */ /* 0x000fe200078ec0ff */
        /* <DEDUP_REMOVED lines=13> */
[----:B------:R-:W-:Y:S01]  /*be50*/  FSETP.GEU.AND P4, PT, R177, -126, PT ;  /* 0xc2fc0000b100780b */ /* 0x000fe20003f8e000 */
[----:B------:R-:W-:Y:S01]  /*be60*/  FADD R142, R142, R149 ;  /* 0x000000958e8e7221 */ /* 0x000fe20000000000 */
[----:B------:R-:W-:Y:S01]  /*be70*/  LOP3.LUT R48, R48, 0xff0000, R17, 0xf8, !PT ;  /* 0x00ff000030307812 */ /* 0x000fe200078ef811 */
[----:B------:R-:W-:Y:S01]  /*be80*/  IMAD.U32 R17, R126, 0x10000, RZ ;  /* 0x000100007e117824 */ /* 0x000fe200078e00ff */
[----:B------:R-:W-:Y:S01]  /*be90*/  LOP3.LUT R64, R64, 0xff0000, R23, 0xf8, !PT ;  /* 0x00ff000040407812 */ /* 0x000fe200078ef817 */
[----:B------:R-:W-:Y:S01]  /*bea0*/  IMAD.SHL.U32 R23, R42, 0x1000000, RZ ;  /* 0x010000002a177824 */ /* 0x000fe200078e00ff */
[----:B------:R-:W-:Y:S01]  /*beb0*/  PRMT R56, R57, 0x7604, R56 ;  /* 0x0000760439387816 */ /* 0x000fe20000000038 */
[----:B------:R-:W-:Y:S01]  /*bec0*/  FADD R144, R144, R151 ;  /* 0x0000009790907221 */ /* 0x000fe20000000000 */
[----:B------:R-:W-:Y:S01]  /*bed0*/  F2FP.SATFINITE.E4M3.F32.PACK_AB_MERGE_C R132, RZ, R132, RZ ;  /* 0x00000084ff84723e */ /* 0x000fe200048070ff */
[----:B------:R-:W-:Y:S01]  /*bee0*/  FADD R169, R146, R169 ;  /* 0x000000a992a97221 */ /* 0x000fe20000000000 */
[----:B------:R-:W-:Y:S01]  /*bef0*/  LOP3.LUT R11, R11, 0xff0000, R72, 0xf8, !PT ;  /* 0x00ff00000b0b7812 */ /* 0x000fe200078ef848 */
[----:B------:R-:W-:Y:S01]  /*bf00*/  IMAD.U32 R72, R47, 0x10000, RZ ;  /* 0x000100002f487824 */ /* 0x000fe200078e00ff */
[----:B------:R-:W-:Y:S01]  /*bf10*/  LOP3.LUT R18, R18, 0xff0000, R39, 0xf8, !PT ;  /* 0x00ff000012127812 */ /* 0x000fe200078ef827 */
[----:B------:R-:W-:Y:S01]  /*bf20*/  @!P4 FMUL R177, R177, 0.5 ;  /* 0x3f000000b1b1c820 */ /* 0x000fe20000400000 */
[----:B------:R-:W-:Y:S01]  /*bf30*/  LOP3.LUT R50, R50, 0xffff, RZ, 0xc0, !PT ;  /* 0x0000ffff32327812 */ /* 0x000fe200078ec0ff */
[----:B------:R-:W-:Y:S01]  /*bf40*/  FADD R142, R142, R169 ;  /* 0x000000a98e8e7221 */ /* 0x000fe20000000000 */
[----:B------:R-:W-:Y:S01]  /*bf50*/  LOP3.LUT R26, R117, 0xff, RZ, 0xc0, !PT ;  /* 0x000000ff751a7812 */ /* 0x000fe200078ec0ff */
[----:B------:R1:W2:Y:S01]  /*bf60*/  MUFU.EX2 R139, R177 ;  /* 0x000000b1008b7308 */ /* 0x0002a20000000800 */
[----:B------:R-:W-:-:S02]  /*bf70*/  LOP3.LUT R65, R116, 0xffff, RZ, 0xc0, !PT ;  /* 0x0000ffff74417812 */ /* 0x000fc400078ec0ff */
[----:B------:R-:W-:Y:S02]  /*bf80*/  F2FP.SATFINITE.E4M3.F32.PACK_AB_MERGE_C R31, RZ, R31, RZ ;  /* 0x0000001fff1f723e */ /* 0x000fe400048070ff */
[----:B------:R-:W-:Y:S02]  /*bf90*/  F2FP.SATFINITE.E4M3.F32.PACK_AB_MERGE_C R34, RZ, R34, RZ ;  /* 0x00000022ff22723e */ /* 0x000fe400048070ff */
[----:B------:R-:W-:Y:S01]  /*bfa0*/  LOP3.LUT R56, R56, 0xff0000, R17, 0xf8, !PT ;  /* 0x00ff000038387812 */ /* 0x000fe200078ef811 */
[----:B------:R-:W-:Y:S01]  /*bfb0*/  IMAD.U32 R17, R132, 0x10000, RZ ;  /* 0x0001000084117824 */ /* 0x000fe200078e00ff */
[----:B------:R-:W-:Y:S01]  /*bfc0*/  F2FP.SATFINITE.E4M3.F32.PACK_AB_MERGE_C R102, RZ, R102, RZ ;  /* 0x00000066ff66723e */ /* 0x000fe200048070ff */
[----:B------:R-:W-:Y:S01]  /*bfd0*/  IMAD.U32 R31, R31, 0x10000, RZ ;  /* 0x000100001f1f7824 */ /* 0x000fe200078e00ff */
[----:B------:R-:W-:Y:S01]  /*bfe0*/  LOP3.LUT R18, R18, R23, RZ, 0xfc, !PT ;  /* 0x0000001712127212 */ /* 0x000fe200078efcff */
[----:B------:R-:W-:Y:S01]  /*bff0*/  IMAD.SHL.U32 R23, R50, 0x1000000, RZ ;  /* 0x0100000032177824 */ /* 0x000fe200078e00ff */
[----:B------:R-:W-:Y:S01]  /*c000*/  PRMT R26, R65, 0x7604, R26 ;  /* 0x00007604411a7816 */ /* 0x000fe2000000001a */
[----:B-1----:R-:W-:-:S01]  /*c010*/  FADD R177, R74, R137 ;  /* 0x000000894ab17221 */ /* 0x002fc20000000000 */
[----:B------:R-:W-:-:S02]  /*c020*/  LOP3.LUT R34, R34, 0xffff, RZ, 0xc0, !PT ;  /* 0x0000ffff22227812 */ /* 0x000fc400078ec0ff */
[----:B------:R-:W-:Y:S01]  /*c030*/  PRMT R29, R32, 0x7604, R29 ;  /* 0x00007604201d7816 */ /* 0x000fe2000000001d */
[----:B--2---:R-:W-:Y:S01]  /*c040*/  @!P4 FMUL R139, R139, R139 ;  /* 0x0000008b8b8bc220 */ /* 0x004fe20000400000 */
[----:B------:R-:W-:Y:S01]  /*c050*/  LOP3.LUT R72, R21, 0xff0000, R72, 0xf8, !PT ;  /* 0x00ff000015487812 */ /* 0x000fe200078ef848 */
[----:B------:R-:W-:Y:S01]  /*c060*/  IMAD.U32 R21, R102, 0x10000, RZ ;  /* 0x0001000066157824 */ /* 0x000fe200078e00ff */
[----:B------:R-:W-:Y:S01]  /*c070*/  LOP3.LUT R62, R62, 0xffff, RZ, 0xc0, !PT ;  /* 0x0000ffff3e3e7812 */ /* 0x000fe200078ec0ff */
[----:B------:R-:W-:Y:S01]  /*c080*/  FADD R179, R90, R139 ;  /* 0x0000008b5ab37221 */ /* 0x000fe20000000000 */
[----:B------:R-:W-:Y:S01]  /*c090*/  LOP3.LUT R32, R52, 0xff, RZ, 0xc0, !PT ;  /* 0x000000ff34207812 */ /* 0x000fe200078ec0ff */
[----:B------:R-:W-:Y:S01]  /*c0a0*/  FADD R174, R174, R177 ;  /* 0x000000b1aeae7221 */ /* 0x000fe20000000000 */
[----:B------:R-:W-:Y:S01]  /*c0b0*/  LOP3.LUT R53, R53, 0xffff, RZ, 0xc0, !PT ;  /* 0x0000ffff35357812 */ /* 0x000fe200078ec0ff */
[----:B------:R-:W-:Y:S01]  /*c0c0*/  FADD R179, R176, R179 ;  /* 0x000000b3b0b37221 */ /* 0x000fe20000000000 */
[----:B------:R-:W-:-:S02]  /*c0d0*/  F2FP.SATFINITE.E4M3.F32.PACK_AB_MERGE_C R43, RZ, R43, RZ ;  /* 0x0000002bff2b723e */ /* 0x000fc400048070ff */
[----:B------:R-:W-:Y:S01]  /*c0e0*/  F2FP.SATFINITE.E4M3.F32.PACK_AB_MERGE_C R46, RZ, R46, RZ ;  /* 0x0000002eff2e723e */ /* 0x000fe200048070ff */
[----:B------:R-:W-:-:S01]  /*c0f0*/  FADD R19, R174, R179 ;  /* 0x000000b3ae137221 */ /* 0x000fc20000000000 */
[----:B------:R-:W-:Y:S01]  /*c100*/  F2FP.SATFINITE.E4M3.F32.PACK_AB_MERGE_C R106, RZ, R106, RZ ;  /* 0x0000006aff6a723e */ /* 0x000fe200048070ff */
[----:B------:R-:W-:Y:S01]  /*c110*/  IMAD.U32 R43, R43, 0x10000, RZ ;  /* 0x000100002b2b7824 */ /* 0x000fe200078e00ff */
[----:B------:R-:W-:Y:S01]  /*c120*/  F2FP.SATFINITE.E4M3.F32.PACK_AB_MERGE_C R103, RZ, R103, RZ ;  /* 0x00000067ff67723e */ /* 0x000fe200048070ff */
[----:B------:R-:W-:-:S01]  /*c130*/  FADD R19, R148, R19 ;  /* 0x0000001394137221 */ /* 0x000fc20000000000 */
[----:B------:R-:W-:Y:S01]  /*c140*/  F2FP.SATFINITE.E4M3.F32.PACK_AB_MERGE_C R60, RZ, R60, RZ ;  /* 0x0000003cff3c723e */ /* 0x000fe200048070ff */
[----:B------:R-:W-:Y:S01]  /*c150*/  IMAD.U32 R106, R106, 0x10000, RZ ;  /* 0x000100006a6a7824 */ /* 0x000fe200078e00ff */
[----:B------:R-:W-:Y:S01]  /*c160*/  F2FP.SATFINITE.E4M3.F32.PACK_AB_MERGE_C R61, RZ, R61, RZ ;  /* 0x0000003dff3d723e */ /* 0x000fe200048070ff */
[----:B------:R-:W-:-:S01]  /*c170*/  FADD R19, R144, R19 ;  /* 0x0000001390137221 */ /* 0x000fc20000000000 */
[----:B------:R-:W-:Y:S01]  /*c180*/  LOP3.LUT R26, R26, 0xff0000, R17, 0xf8, !PT ;  /* 0x00ff00001a1a7812 */ /* 0x000fe200078ef811 */
[----:B------:R-:W-:Y:S01]  /*c190*/  IMAD.SHL.U32 R17, R34, 0x1000000, RZ ;  /* 0x0100000022117824 */ /* 0x000fe200078e00ff */
[----:B------:R-:W-:Y:S01]  /*c1a0*/  F2FP.SATFINITE.E4M3.F32.PACK_AB_MERGE_C R118, RZ, R118, RZ ;  /* 0x00000076ff76723e */ /* 0x000fe200048070ff */
[----:B------:R-:W-:-:S01]  /*c1b0*/  FADD R142, R142, R19 ;  /* 0x000000138e8e7221 */ /* 0x000fc20000000000 */
[----:B------:R-:W-:Y:S01]  /*c1c0*/  LOP3.LUT R72, R72, R23, RZ, 0xfc, !PT ;  /* 0x0000001748487212 */ /* 0x000fe200078efcff */
[----:B------:R-:W-:Y:S01]  /*c1d0*/  IMAD.SHL.U32 R23, R62, 0x1000000, RZ ;  /* 0x010000003e177824 */ /* 0x000fe200078e00ff */
[----:B------:R-:W-:-:S02]  /*c1e0*/  PRMT R32, R53, 0x7604, R32 ;  /* 0x0000760435207816 */ /* 0x000fc40000000020 */
[----:B------:R-:W-:Y:S02]  /*c1f0*/  LOP3.LUT R16, R16, 0xff0000, R31, 0xf8, !PT ;  /* 0x00ff000010107812 */ /* 0x000fe400078ef81f */
[----:B------:R-:W-:Y:S02]  /*c200*/  LOP3.LUT R46, R46, 0xffff, RZ, 0xc0, !PT ;  /* 0x0000ffff2e2e7812 */ /* 0x000fe400078ec0ff */
[----:B------:R-:W-:Y:S02]  /*c210*/  F2FP.SATFINITE.E4M3.F32.PACK_AB_MERGE_C R96, RZ, R96, RZ ;  /* 0x00000060ff60723e */ /* 0x000fe400048070ff */
[----:B------:R-:W-:Y:S02]  /*c220*/  LOP3.LUT R52, R93, 0xff, RZ, 0xc0, !PT ;  /* 0x000000ff5d347812 */ /* 0x000fe400078ec0ff */
[----:B------:R-:W-:Y:S02]  /*c230*/  LOP3.LUT R53, R92, 0xffff, RZ, 0xc0, !PT ;  /* 0x0000ffff5c357812 */ /* 0x000fe400078ec0ff */
[----:B------:R-:W-:-:S02]  /*c240*/  LOP3.LUT R24, R24, 0xff0000, R59, 0xf8, !PT ;  /* 0x00ff000018187812 */ /* 0x000fc400078ef83b */
[----:B------:R-:W-:Y:S02]  /*c250*/  LOP3.LUT R103, R103, 0xffff, RZ, 0xc0, !PT ;  /* 0x0000ffff67677812 */ /* 0x000fe400078ec0ff */
[----:B------:R-:W-:Y:S02]  /*c260*/  LOP3.LUT R60, R60, 0xff, RZ, 0xc0, !PT ;  /* 0x000000ff3c3c7812 */ /* 0x000fe400078ec0ff */
[----:B------:R-:W-:Y:S02]  /*c270*/  LOP3.LUT R61, R61, 0xffff, RZ, 0xc0, !PT ;  /* 0x0000ffff3d3d7812 */ /* 0x000fe400078ec0ff */
[----:B------:R-:W-:Y:S02]  /*c280*/  F2FP.SATFINITE.E4M3.F32.PACK_AB_MERGE_C R98, RZ, R98, RZ ;  /* 0x00000062ff62723e */ /* 0x000fe400048070ff */
[----:B------:R-:W-:Y:S02]  /*c290*/  F2FP.SATFINITE.E4M3.F32.PACK_AB_MERGE_C R95, RZ, R95, RZ ;  /* 0x0000005fff5f723e */ /* 0x000fe400048070ff */
[----:B------:R-:W-:Y:S01]  /*c2a0*/  F2FP.SATFINITE.E4M3.F32.PACK_AB_MERGE_C R71, RZ, R71, RZ ;  /* 0x00000047ff47723e */ /* 0x000fe200048070ff */
[----:B------:R-:W-:Y:S01]  /*c2b0*/  IMAD.U32 R98, R98, 0x10000, RZ ;  /* 0x0001000062627824 */ /* 0x000fe200078e00ff */
[----:B------:R-:W-:Y:S01]  /*c2c0*/  LOP3.LUT R44, R44, 0xff0000, R21, 0xf8, !PT ;  /* 0x00ff00002c2c7812 */ /* 0x000fe200078ef815 */
[----:B------:R-:W-:Y:S01]  /*c2d0*/  IMAD.U32 R21, R118, 0x10000, RZ ;  /* 0x0001000076157824 */ /* 0x000fe200078e00ff */
[----:B------:R-:W-:-:S02]  /*c2e0*/  F2FP.SATFINITE.E4M3.F32.PACK_AB_MERGE_C R122, RZ, R122, RZ ;  /* 0x0000007aff7a723e */ /* 0x000fc400048070ff */
[----:B------:R-:W-:Y:S02]  /*c2f0*/  F2FP.SATFINITE.E4M3.F32.PACK_AB_MERGE_C R119, RZ, R119, RZ ;  /* 0x00000077ff77723e */ /* 0x000fe400048070ff */
[----:B------:R-:W-:Y:S01]  /*c300*/  LOP3.LUT R16, R16, R17, RZ, 0xfc, !PT ;  /* 0x0000001110107212 */ /* 0x000fe200078efcff */
[----:B------:R-:W-:Y:S01]  /*c310*/  IMAD.SHL.U32 R17, R46, 0x1000000, RZ ;  /* 0x010000002e117824 */ /* 0x000fe200078e00ff */
[----:B------:R-:W-:Y:S01]  /*c320*/  PRMT R33, R36, 0x7604, R33 ;  /* 0x0000760424217816 */ /* 0x000fe20000000021 */
[----:B------:R-:W-:Y:S01]  /*c330*/  IMAD.U32 R122, R122, 0x10000, RZ ;  /* 0x000100007a7a7824 */ /* 0x000fe200078e00ff */
[----:B------:R-:W-:Y:S02]  /*c340*/  LOP3.LUT R96, R96, 0xffff, RZ, 0xc0, !PT ;  /* 0x0000ffff60607812 */ /* 0x000fe400078ec0ff */
[----:B------:R-:W-:Y:S02]  /*c350*/  PRMT R52, R53, 0x7604, R52 ;  /* 0x0000760435347816 */ /* 0x000fe40000000034 */
[----:B------:R-:W-:-:S02]  /*c360*/  F2FP.SATFINITE.E4M3.F32.PACK_AB_MERGE_C R63, RZ, R63, RZ ;  /* 0x0000003fff3f723e */ /* 0x000fc400048070ff */
[----:B------:R-:W-:Y:S02]  /*c370*/  F2FP.SATFINITE.E4M3.F32.PACK_AB_MERGE_C R67, RZ, R67, RZ ;  /* 0x00000043ff43723e */ /* 0x000fe400048070ff */
[----:B------:R-:W-:Y:S01]  /*c380*/  F2FP.SATFINITE.E4M3.F32.PACK_AB_MERGE_C R130, RZ, R130, RZ ;  /* 0x00000082ff82723e */ /* 0x000fe200048070ff */
[----:B------:R-:W-:Y:S01]  /*c390*/  IMAD.U32 R84, R63, 0x10000, RZ ;  /* 0x000100003f547824 */ /* 0x000fe200078e00ff */
[----:B------:R-:W-:Y:S01]  /*c3a0*/  F2FP.SATFINITE.E4M3.F32.PACK_AB_MERGE_C R70, RZ, R70, RZ ;  /* 0x00000046ff46723e */ /* 0x000fe200048070ff */
[----:B------:R-:W-:Y:S01]  /*c3b0*/  IMAD.U32 R67, R67, 0x10000, RZ ;  /* 0x0001000043437824 */ /* 0x000fe200078e00ff */
[----:B------:R-:W-:Y:S02]  /*c3c0*/  F2FP.SATFINITE.E4M3.F32.PACK_AB_MERGE_C R74, RZ, R74, RZ ;  /* 0x0000004aff4a723e */ /* 0x000fe400048070ff */
[----:B------:R-:W-:Y:S01]  /*c3d0*/  LOP3.LUT R23, R24, R23, RZ, 0xfc, !PT ;  /* 0x0000001718177212 */ /* 0x000fe200078efcff */
[----:B------:R-:W-:Y:S01]  /*c3e0*/  IMAD.SHL.U32 R24, R103, 0x1000000, RZ ;  /* 0x0100000067187824 */ /* 0x000fe200078e00ff */
[----:B------:R-:W-:-:S02]  /*c3f0*/  PRMT R36, R61, 0x7604, R60 ;  /* 0x000076043d247816 */ /* 0x000fc4000000003c */
[----:B------:R-:W-:Y:S02]  /*c400*/  LOP3.LUT R20, R20, 0xff0000, R43, 0xf8, !PT ;  /* 0x00ff000014147812 */ /* 0x000fe400078ef82b */
[----:B------:R-:W-:Y:S02]  /*c410*/  F2FP.SATFINITE.E4M3.F32.PACK_AB_MERGE_C R30, RZ, R30, RZ ;  /* 0x0000001eff1e723e */ /* 0x000fe400048070ff */
[----:B------:R-:W-:Y:S02]  /*c420*/  LOP3.LUT R95, R95, 0xffff, RZ, 0xc0, !PT ;  /* 0x0000ffff5f5f7812 */ /* 0x000fe400078ec0ff */
[----:B------:R-:W-:Y:S01]  /*c430*/  PRMT R49, R88, 0x7604, R89 ;  /* 0x0000760458317816 */ /* 0x000fe20000000059 */
[----:B------:R-:W-:Y:S01]  /*c440*/  IMAD.U32 R88, R71, 0x10000, RZ ;  /* 0x0001000047587824 */ /* 0x000fe200078e00ff */
[----:B------:R-:W-:Y:S02]  /*c450*/  F2FP.SATFINITE.E4M3.F32.PACK_AB_MERGE_C R113, RZ, R113, RZ ;  /* 0x00000071ff71723e */ /* 0x000fe400048070ff */
[----:B------:R-:W-:-:S02]  /*c460*/  F2FP.SATFINITE.E4M3.F32.PACK_AB_MERGE_C R112, RZ, R112, RZ ;  /* 0x00000070ff70723e */ /* 0x000fc400048070ff */
[----:B------:R-:W-:Y:S02]  /*c470*/  LOP3.LUT R60, R109, 0xff, RZ, 0xc0, !PT ;  /* 0x000000ff6d3c7812 */ /* 0x000fe400078ec0ff */
[----:B------:R-:W-:Y:S02]  /*c480*/  LOP3.LUT R61, R108, 0xffff, RZ, 0xc0, !PT ;  /* 0x0000ffff6c3d7812 */ /* 0x000fe400078ec0ff */
[----:B------:R-:W-:Y:S02]  /*c490*/  F2FP.SATFINITE.E4M3.F32.PACK_AB_MERGE_C R51, RZ, R51, RZ ;  /* 0x00000033ff33723e */ /* 0x000fe400048070ff */
[----:B------:R-:W-:Y:S02]  /*c4a0*/  LOP3.LUT R45, R45, 0xff0000, R106, 0xf8, !PT ;  /* 0x00ff00002d2d7812 */ /* 0x000fe400078ef86a */
[----:B------:R-:W-:Y:S01]  /*c4b0*/  F2FP.SATFINITE.E4M3.F32.PACK_AB_MERGE_C R54, RZ, R54, RZ ;  /* 0x00000036ff36723e */ /* 0x000fe200048070ff */
[----:B------:R-:W-:Y:S01]  /*c4c0*/  IMAD.U32 R51, R51, 0x10000, RZ ;  /* 0x0001000033337824 */ /* 0x000fe200078e00ff */
[----:B------:R-:W-:-:S02]  /*c4d0*/  LOP3.LUT R119, R119, 0xffff, RZ, 0xc0, !PT ;  /* 0x0000ffff77777812 */ /* 0x000fc400078ec0ff */
[----:B------:R-:W-:Y:S02]  /*c4e0*/  F2FP.SATFINITE.E4M3.F32.PACK_AB_MERGE_C R114, RZ, R114, RZ ;  /* 0x00000072ff72723e */ /* 0x000fe400048070ff */
[----:B------:R-:W-:Y:S02]  /*c4f0*/  F2FP.SATFINITE.E4M3.F32.PACK_AB_MERGE_C R111, RZ, R111, RZ ;  /* 0x0000006fff6f723e */ /* 0x000fe400048070ff */
[----:B------:R-:W-:Y:S01]  /*c500*/  PRMT R53, R96, 0x7604, R97 ;  /* 0x0000760460357816 */ /* 0x000fe20000000061 */
[----:B------:R-:W-:Y:S01]  /*c510*/  IMAD.U32 R114, R114, 0x10000, RZ ;  /* 0x0001000072727824 */ /* 0x000fe200078e00ff */
[----:B------:R-:W-:Y:S02]  /*c520*/  F2FP.SATFINITE.E4M3.F32.PACK_AB_MERGE_C R121, RZ, R121, RZ ;  /* 0x00000079ff79723e */ /* 0x000fe400048070ff */
[----:B------:R-:W-:Y:S02]  /*c530*/  F2FP.SATFINITE.E4M3.F32.PACK_AB_MERGE_C R120, RZ, R120, RZ ;  /* 0x00000078ff78723e */ /* 0x000fe400048070ff */
[----:B------:R-:W-:Y:S01]  /*c540*/  LOP3.LUT R52, R52, 0xff0000, R21, 0xf8, !PT ;  /* 0x00ff000034347812 */ /* 0x000fe200078ef815 */
[----:B------:R-:W-:Y:S01]  /*c550*/  IMAD.U32 R21, R130, 0x10000, RZ ;  /* 0x0001000082157824 */ /* 0x000fe200078e00ff */
[----:B------:R-:W-:-:S02]  /*c560*/  F2FP.SATFINITE.E4M3.F32.PACK_AB_MERGE_C R138, RZ, R138, RZ ;  /* 0x0000008aff8a723e */ /* 0x000fc400048070ff */
[----:B------:R-:W-:Y:S02]  /*c570*/  LOP3.LUT R70, R70, 0xffff, RZ, 0xc0, !PT ;  /* 0x0000ffff46467812 */ /* 0x000fe400078ec0ff */
[----:B------:R-:W-:Y:S01]  /*c580*/  LOP3.LUT R74, R74, 0xffff, RZ, 0xc0, !PT ;  /* 0x0000ffff4a4a7812 */ /* 0x000fe200078ec0ff */
[----:B------:R-:W-:Y:S01]  /*c590*/  IMAD.U32 R138, R138, 0x10000, RZ ;  /* 0x000100008a8a7824 */ /* 0x000fe200078e00ff */
[----:B------:R-:W-:Y:S02]  /*c5a0*/  F2FP.SATFINITE.E4M3.F32.PACK_AB_MERGE_C R137, RZ, R137, RZ ;  /* 0x00000089ff89723e */ /* 0x000fe400048070ff */
[----:B------:R-:W-:Y:S01]  /*c5b0*/  LOP3.LUT R30, R30, 0xffff, RZ, 0xc0, !PT ;  /* 0x0000ffff1e1e7812 */ /* 0x000fe200078ec0ff */
[----:B------:R-:W-:Y:S01]  /*c5c0*/  IMAD.SHL.U32 R31, R74, 0x1000000, RZ ;  /* 0x010000004a1f7824 */ /* 0x000fe200078e00ff */
[----:B------:R-:W-:Y:S01]  /*c5d0*/  LOP3.LUT R17, R20, R17, RZ, 0xfc, !PT ;  /* 0x0000001114117212 */ /* 0x000fe200078efcff */
[----:B------:R-:W-:Y:S01]  /*c5e0*/  IMAD.SHL.U32 R20, R95, 0x1000000, RZ ;  /* 0x010000005f147824 */ /* 0x000fe200078e00ff */
[----:B------:R-:W-:Y:S01]  /*c5f0*/  LOP3.LUT R113, R113, 0xff, RZ, 0xc0, !PT ;  /* 0x000000ff71717812 */ /* 0x000fe200078ec0ff */
[----:B------:R-:W-:Y:S01]  /*c600*/  IMAD.SHL.U32 R30, R30, 0x1000000, RZ ;  /* 0x010000001e1e7824 */ /* 0x000fe200078e00ff */
[----:B------:R-:W-:-:S02]  /*c610*/  LOP3.LUT R112, R112, 0xffff, RZ, 0xc0, !PT ;  /* 0x0000ffff70707812 */ /* 0x000fc400078ec0ff */
[----:B------:R-:W-:Y:S02]  /*c620*/  PRMT R60, R61, 0x7604, R60 ;  /* 0x000076043d3c7816 */ /* 0x000fe4000000003c */
[----:B------:R-:W-:Y:S02]  /*c630*/  F2FP.SATFINITE.E4M3.F32.PACK_AB_MERGE_C R134, RZ, R134, RZ ;  /* 0x00000086ff86723e */ /* 0x000fe400048070ff */
[----:B------:R-:W-:Y:S02]  /*c640*/  LOP3.LUT R54, R54, 0xffff, RZ, 0xc0, !PT ;  /* 0x0000ffff36367812 */ /* 0x000fe400078ec0ff */
[----:B------:R-:W-:Y:S01]  /*c650*/  LOP3.LUT R45, R45, R24, RZ, 0xfc, !PT ;  /* 0x000000182d2d7212 */ /* 0x000fe200078efcff */
[----:B------:R-:W-:Y:S01]  /*c660*/  IMAD.SHL.U32 R24, R119, 0x1000000, RZ ;  /* 0x0100000077187824 */ /* 0x000fe200078e00ff */
[----:B------:R-:W-:Y:S02]  /*c670*/  LOP3.LUT R41, R41, 0xff0000, R98, 0xf8, !PT ;  /* 0x00ff000029297812 */ /* 0x000fe400078ef862 */
[----:B------:R-:W-:-:S02]  /*c680*/  LOP3.LUT R111, R111, 0xffff, RZ, 0xc0, !PT ;  /* 0x0000ffff6f6f7812 */ /* 0x000fc400078ec0ff */
[----:B------:R-:W-:Y:S02]  /*c690*/  LOP3.LUT R68, R121, 0xff, RZ, 0xc0, !PT ;  /* 0x000000ff79447812 */ /* 0x000fe400078ec0ff */
[----:B------:R-:W-:Y:S02]  /*c6a0*/  LOP3.LUT R69, R120, 0xffff, RZ, 0xc0, !PT ;  /* 0x0000ffff78457812 */ /* 0x000fe400078ec0ff */
[----:B------:R-:W-:Y:S01]  /*c6b0*/  LOP3.LUT R88, R29, 0xff0000, R88, 0xf8, !PT ;  /* 0x00ff00001d587812 */ /* 0x000fe200078ef858 */
[----:B------:R-:W-:Y:S01]  /*c6c0*/  IMAD.SHL.U32 R29, R70, 0x1000000, RZ ;  /* 0x01000000461d7824 */ /* 0x000fe200078e00ff */
[----:B------:R-:W-:Y:S02]  /*c6d0*/  LOP3.LUT R53, R53, 0xff0000, R122, 0xf8, !PT ;  /* 0x00ff000035357812 */ /* 0x000fe400078ef87a */
[----:B------:R-:W-:Y:S02]  /*c6e0*/  F2FP.SATFINITE.E4M3.F32.PACK_AB_MERGE_C R38, RZ, R38, RZ ;  /* 0x00000026ff26723e */ /* 0x000fe400048070ff */
[----:B------:R-:W-:-:S02]  /*c6f0*/  F2FP.SATFINITE.E4M3.F32.PACK_AB_MERGE_C R66, RZ, R66, RZ ;  /* 0x00000042ff42723e */ /* 0x000fc400048070ff */
[----:B------:R-:W-:Y:S02]  /*c700*/  LOP3.LUT R137, R137, 0xffff, RZ, 0xc0, !PT ;  /* 0x0000ffff89897812 */ /* 0x000fe400078ec0ff */
[----:B------:R-:W-:Y:S02]  /*c710*/  F2FP.SATFINITE.E4M3.F32.PACK_AB_MERGE_C R15, RZ, R15, RZ ;  /* 0x0000000fff0f723e */ /* 0x000fe400048070ff */
[----:B------:R-:W-:Y:S02]  /*c720*/  PRMT R61, R112, 0x7604, R113 ;  /* 0x00007604703d7816 */ /* 0x000fe40000000071 */
[----:B------:R-:W-:Y:S01]  /*c730*/  LOP3.LUT R84, R25, 0xff0000, R84, 0xf8, !PT ;  /* 0x00ff000019547812 */ /* 0x000fe200078ef854 */
[----:B------:R-:W-:Y:S01]  /*c740*/  IMAD.SHL.U32 R25, R54, 0x1000000, RZ ;  /* 0x0100000036197824 */ /* 0x000fe200078e00ff */
[----:B------:R-:W-:Y:S02]  /*c750*/  LOP3.LUT R28, R28, 0xff0000, R67, 0xf8, !PT ;  /* 0x00ff00001c1c7812 */ /* 0x000fe400078ef843 */
[----:B------:R-:W-:Y:S01]  /*c760*/  LOP3.LUT R60, R60, 0xff0000, R21, 0xf8, !PT ;  /* 0x00ff00003c3c7812 */ /* 0x000fe200078ef815 */
[----:B------:R-:W-:Y:S01]  /*c770*/  IMAD.U32 R21, R134, 0x10000, RZ ;  /* 0x0001000086157824 */ /* 0x000fe200078e00ff */
[----:B------:R-:W-:Y:S01]  /*c780*/  LOP3.LUT R41, R41, R20, RZ, 0xfc, !PT ;  /* 0x0000001429297212 */ /* 0x000fe200078efcff */
[----:B------:R-:W-:Y:S01]  /*c790*/  IMAD.SHL.U32 R20, R111, 0x1000000, RZ ;  /* 0x010000006f147824 */ /* 0x000fe200078e00ff */
[----:B------:R-:W-:-:S02]  /*c7a0*/  FSETP.GEU.AND P3, PT, R12, -126, PT ;  /* 0xc2fc00000c00780b */ /* 0x000fc40003f6e000 */
[----:B------:R-:W-:Y:S02]  /*c7b0*/  PRMT R68, R69, 0x7604, R68 ;  /* 0x0000760445447816 */ /* 0x000fe40000000044 */
[----:B------:R-:W-:Y:S02]  /*c7c0*/  LOP3.LUT R22, R22, 0xff0000, R51, 0xf8, !PT ;  /* 0x00ff000016167812 */ /* 0x000fe400078ef833 */
[----:B------:R-:W-:Y:S02]  /*c7d0*/  LOP3.LUT R38, R38, 0xffff, RZ, 0xc0, !PT ;  /* 0x0000ffff26267812 */ /* 0x000fe400078ec0ff */
[----:B------:R-:W-:Y:S02]  /*c7e0*/  LOP3.LUT R66, R66, 0xffff, RZ, 0xc0, !PT ;  /* 0x0000ffff42427812 */ /* 0x000fe400078ec0ff */
[----:B------:R-:W-:Y:S01]  /*c7f0*/  LOP3.LUT R53, R53, R24, RZ, 0xfc, !PT ;  /* 0x0000001835357212 */ /* 0x000fe200078efcff */
[----:B------:R-:W-:Y:S01]  /*c800*/  IMAD.SHL.U32 R24, R137, 0x1000000, RZ ;  /* 0x0100000089187824 */ /* 0x000fe200078e00ff */
[----:B------:R-:W-:Y:S01]  /*c810*/  LOP3.LUT R49, R49, 0xff0000, R114, 0xf8, !PT ;  /* 0x00ff000031317812 */ /* 0x000fe200078ef872 */
[----:B------:R-:W-:Y:S01]  /*c820*/  @!P3 FMUL R12, R12, 0.5 ;  /* 0x3f0000000c0cb820 */ /* 0x000fe20000400000 */
[----:B------:R-:W-:-:S02]  /*c830*/  LOP3.LUT R15, R15, 0xffff, RZ, 0xc0, !PT ;  /* 0x0000ffff0f0f7812 */ /* 0x000fc400078ec0ff */
[----:B------:R-:W-:Y:S01]  /*c840*/  F2FP.SATFINITE.E4M3.F32.PACK_AB_MERGE_C R75, RZ, R75, RZ ;  /* 0x0000004bff4b723e */ /* 0x000fe200048070ff */
[----:B------:R-:W1:Y:S01]  /*c850*/  MUFU.EX2 R14, R12 ;  /* 0x0000000c000e7308 */ /* 0x000e620000000800 */
[----:B------:R-:W-:Y:S02]  /*c860*/  LOP3.LUT R61, R61, 0xff0000, R138, 0xf8, !PT ;  /* 0x00ff00003d3d7812 */ /* 0x000fe400078ef88a */
[----:B------:R-:W-:Y:S01]  /*c870*/  LOP3.LUT R28, R28, R29, RZ, 0xfc, !PT ;  /* 0x0000001d1c1c7212 */ /* 0x000fe200078efcff */
[----:B------:R-:W-:Y:S01]  /*c880*/  IMAD.U32 R75, R75, 0x10000, RZ ;  /* 0x000100004b4b7824 */ /* 0x000fe200078e00ff */
[----:B------:R-:W-:Y:S02]  /*c890*/  LOP3.LUT R31, R88, R31, RZ, 0xfc, !PT ;  /* 0x0000001f581f7212 */ /* 0x000fe400078efcff */
[----:B------:R-:W-:Y:S02]  /*c8a0*/  F2FP.SATFINITE.E4M3.F32.PACK_AB_MERGE_C R78, RZ, R78, RZ ;  /* 0x0000004eff4e723e */ /* 0x000fe400048070ff */
[----:B------:R-:W-:-:S02]  /*c8b0*/  F2FP.SATFINITE.E4M3.F32.PACK_AB_MERGE_C R79, RZ, R79, RZ ;  /* 0x0000004fff4f723e */ /* 0x000fc400048070ff */
[----:B------:R-:W-:Y:S02]  /*c8c0*/  LOP3.LUT R11, R11, R30, RZ, 0xfc, !PT ;  /* 0x0000001e0b0b7212 */ /* 0x000fe400078efcff */
[----:B------:R-:W-:Y:S01]  /*c8d0*/  F2FP.SATFINITE.E4M3.F32.PACK_AB_MERGE_C R82, RZ, R82, RZ ;  /* 0x00000052ff52723e */ /* 0x000fe200048070ff */
[----:B------:R-:W-:Y:S01]  /*c8e0*/  IMAD.U32 R92, R79, 0x10000, RZ ;  /* 0x000100004f5c7824 */ /* 0x000fe200078e00ff */
[----:B------:R-:W-:Y:S01]  /*c8f0*/  LOP3.LUT R68, R68, 0xff0000, R21, 0xf8, !PT ;  /* 0x00ff000044447812 */ /* 0x000fe200078ef815 */
[----:B------:R-:W-:Y:S01]  /*c900*/  IMAD.SHL.U32 R21, R38, 0x1000000, RZ ;  /* 0x0100000026157824 */ /* 0x000fe200078e00ff */
[----:B------:R-:W-:Y:S01]  /*c910*/  LOP3.LUT R22, R22, R25, RZ, 0xfc, !PT ;  /* 0x0000001916167212 */ /* 0x000fe200078efcff */
[----:B------:R-:W-:Y:S01]  /*c920*/  IMAD.SHL.U32 R25, R66, 0x1000000, RZ ;  /* 0x0100000042197824 */ /* 0x000fe200078e00ff */
[----:B------:R-:W-:Y:S01]  /*c930*/  LOP3.LUT R49, R49, R20, RZ, 0xfc, !PT ;  /* 0x0000001431317212 */ /* 0x000fe200078efcff */
[----:B------:R-:W-:Y:S01]  /*c940*/  IMAD.SHL.U32 R20, R15, 0x1000000, RZ ;  /* 0x010000000f147824 */ /* 0x000fe200078e00ff */
[----:B------:R-:W-:Y:S01]  /*c950*/  F2FP.SATFINITE.E4M3.F32.PACK_AB_MERGE_C R83, RZ, R83, RZ ;  /* 0x00000053ff53723e */ /* 0x000fe200048070ff */
[----:B-1----:R-:W-:Y:S01]  /*c960*/  @!P3 FMUL R14, R14, R14 ;  /* 0x0000000e0e0eb220 */ /* 0x002fe20000400000 */
[----:B------:R-:W-:-:S02]  /*c970*/  F2FP.SATFINITE.E4M3.F32.PACK_AB_MERGE_C R86, RZ, R86, RZ ;  /* 0x00000056ff56723e */ /* 0x000fc400048070ff */
[----:B------:R-:W-:Y:S01]  /*c980*/  LOP3.LUT R78, R78, 0xffff, RZ, 0xc0, !PT ;  /* 0x0000ffff4e4e7812 */ /* 0x000fe200078ec0ff */
[----:B------:R-:W-:Y:S01]  /*c990*/  IMAD.U32 R83, R83, 0x10000, RZ ;  /* 0x0001000053537824 */ /* 0x000fe200078e00ff */
[----:B------:R-:W-:Y:S01]  /*c9a0*/  LOP3.LUT R61, R61, R24, RZ, 0xfc, !PT ;  /* 0x000000183d3d7212 */ /* 0x000fe200078efcff */
[----:B------:R-:W-:Y:S01]  /*c9b0*/  FFMA R3, R14, R3, R141 ;  /* 0x000000030e037223 */ /* 0x000fe2000000008d */
[----:B------:R-:W-:Y:S01]  /*c9c0*/  SEL R34, R31, R28, P1 ;  /* 0x0000001c1f227207 */ /* 0x000fe20000800000 */
[-C--:B------:R-:W-:Y:S01]  /*c9d0*/  FMUL R152, R152, R14.reuse ;  /* 0x0000000e98987220 */ /* 0x080fe20000400000 */
[----:B------:R-:W-:Y:S01]  /*c9e0*/  LOP3.LUT R82, R82, 0xffff, RZ, 0xc0, !PT ;  /* 0x0000ffff52527812 */ /* 0x000fe200078ec0ff */
[-C--:B------:R-:W-:Y:S01]  /*c9f0*/  FMUL R153, R153, R14.reuse ;  /* 0x0000000e99997220 */ /* 0x080fe20000400000 */
[----:B------:R-:W-:Y:S01]  /*ca00*/  SEL R24, R16, R11, P1 ;  /* 0x0000000b10187207 */ /* 0x000fe20000800000 */
[----:B------:R-:W-:Y:S01]  /*ca10*/  FMUL R156, R156, R14 ;  /* 0x0000000e9c9c7220 */ /* 0x000fe20000400000 */
[----:B------:R-:W-:Y:S01]  /*ca20*/  SEL R15, R11, R16, P1 ;  /* 0x000000100b0f7207 */ /* 0x000fe20000800000 */
[----:B------:R-:W-:Y:S01]  /*ca30*/  IMAD.MOV.U32 R16, RZ, RZ, 0x3021 ;  /* 0x00003021ff107424 */ /* 0x000fe200078e00ff */
[----:B------:R-:W-:Y:S01]  /*ca40*/  SEL R31, R28, R31, P1 ;  /* 0x0000001f1c1f7207 */ /* 0x000fe20000800000 */
[----:B------:R-:W-:Y:S01]  /*ca50*/  IMAD.MOV.U32 R28, RZ, RZ, 0x2130 ;  /* 0x00002130ff1c7424 */ /* 0x000fe200078e00ff */
[----:B------:R-:W-:Y:S01]  /*ca60*/  FSETP.GEU.AND P4, PT, R9, -126, PT ;  /* 0xc2fc00000900780b */ /* 0x000fe20003f8e000 */
[----:B------:R-:W-:Y:S01]  /*ca70*/  IMAD.SHL.U32 R82, R82, 0x1000000, RZ ;  /* 0x0100000052527824 */ /* 0x000fe200078e00ff */
[----:B------:R-:W-:Y:S01]  /*ca80*/  LOP3.LUT R21, R76, R21, RZ, 0xfc, !PT ;  /* 0x000000154c157212 */ /* 0x000fe200078efcff */
[-C--:B------:R-:W-:Y:S01]  /*ca90*/  FMUL R157, R157, R14.reuse ;  /* 0x0000000e9d9d7220 */ /* 0x080fe20000400000 */
[----:B------:R-:W-:Y:S01]  /*caa0*/  LOP3.LUT R84, R84, R25, RZ, 0xfc, !PT ;  /* 0x0000001954547212 */ /* 0x000fe200078efcff */
[----:B------:R-:W-:Y:S01]  /*cab0*/  IMAD.SHL.U32 R25, R78, 0x1000000, RZ ;  /* 0x010000004e197824 */ /* 0x000fe200078e00ff */
[----:B------:R-:W-:Y:S01]  /*cac0*/  LOP3.LUT R86, R86, 0xffff, RZ, 0xc0, !PT ;  /* 0x0000ffff56567812 */ /* 0x000fe200078ec0ff */
[-C--:B------:R-:W-:Y:S01]  /*cad0*/  FMUL R160, R160, R14.reuse ;  /* 0x0000000ea0a07220 */ /* 0x080fe20000400000 */
[----:B------:R-:W-:Y:S01]  /*cae0*/  LOP3.LUT R32, R32, 0xff0000, R75, 0xf8, !PT ;  /* 0x00ff000020207812 */ /* 0x000fe200078ef84b */
[-C--:B------:R-:W-:Y:S01]  /*caf0*/  FMUL R161, R161, R14.reuse ;  /* 0x0000000ea1a17220 */ /* 0x080fe20000400000 */
[----:B------:R-:W-:Y:S01]  /*cb00*/  LOP3.LUT R33, R33, 0xff0000, R92, 0xf8, !PT ;  /* 0x00ff000021217812 */ /* 0x000fe200078ef85c */
[----:B------:R-:W-:Y:S01]  /*cb10*/  IMAD.SHL.U32 R29, R86, 0x1000000, RZ ;  /* 0x01000000561d7824 */ /* 0x000fe200078e00ff */
[-C--:B------:R-:W-:Y:S01]  /*cb20*/  SHF.R.U32.HI R16, RZ, R13.reuse, R16 ;  /* 0x0000000dff107219 */ /* 0x080fe20000011610 */
[----:B------:R-:W-:Y:S01]  /*cb30*/  @!P4 FMUL R9, R9, 0.5 ;  /* 0x3f0000000909c820 */ /* 0x000fe20000400000 */
[----:B------:R-:W-:Y:S01]  /*cb40*/  SHF.R.U32.HI R28, RZ, R13, R28 ;  /* 0x0000000dff1c7219 */ /* 0x000fe2000001161c */
[-C--:B------:R-:W-:Y:S01]  /*cb50*/  FMUL R164, R164, R14.reuse ;  /* 0x0000000ea4a47220 */ /* 0x080fe20000400000 */
[----:B------:R-:W-:Y:S01]  /*cb60*/  SEL R30, R18, R21, P1 ;  /* 0x00000015121e7207 */ /* 0x000fe20000800000 */
[----:B------:R-:W-:Y:S01]  /*cb70*/  FMUL R165, R165, R14 ;  /* 0x0000000ea5a57220 */ /* 0x000fe20000400000 */
[----:B------:R-:W-:Y:S01]  /*cb80*/  SEL R21, R21, R18, P1 ;  /* 0x0000001215157207 */ /* 0x000fe20000800000 */
[----:B------:R-:W1:Y:S01]  /*cb90*/  MUFU.EX2 R9, R9 ;  /* 0x0000000900097308 */ /* 0x000e620000000800 */
[----:B------:R-:W-:-:S02]  /*cba0*/  F2FP.SATFINITE.E4M3.F32.PACK_AB_MERGE_C R105, RZ, R105, RZ ;  /* 0x00000069ff69723e */ /* 0x000fc400048070ff */
[----:B------:R-:W-:Y:S02]  /*cbb0*/  LOP3.LUT R36, R36, 0xff0000, R83, 0xf8, !PT ;  /* 0x00ff000024247812 */ /* 0x000fe400078ef853 */
[----:B------:R-:W-:Y:S02]  /*cbc0*/  LOP3.LUT R25, R32, R25, RZ, 0xfc, !PT ;  /* 0x0000001920197212 */ /* 0x000fe400078efcff */
[----:B------:R-:W-:Y:S02]  /*cbd0*/  F2FP.SATFINITE.E4M3.F32.PACK_AB_MERGE_C R91, RZ, R91, RZ ;  /* 0x0000005bff5b723e */ /* 0x000fe400048070ff */
[----:B------:R-:W-:Y:S02]  /*cbe0*/  SEL R18, R72, R17, P1 ;  /* 0x0000001148127207 */ /* 0x000fe40000800000 */
[----:B------:R-:W-:Y:S02]  /*cbf0*/  LOP3.LUT R82, R33, R82, RZ, 0xfc, !PT ;  /* 0x0000005221527212 */ /* 0x000fe400078efcff */
[----:B------:R-:W-:-:S02]  /*cc00*/  SEL R17, R17, R72, P1 ;  /* 0x0000004811117207 */ /* 0x000fc40000800000 */
[----:B------:R-:W-:Y:S02]  /*cc10*/  LOP3.LUT R11, R16, 0xf, RZ, 0xc0, !PT ;  /* 0x0000000f100b7812 */ /* 0x000fe400078ec0ff */
[----:B------:R-:W-:Y:S01]  /*cc20*/  LOP3.LUT R12, R28, 0xf, RZ, 0xc0, !PT ;  /* 0x0000000f1c0c7812 */ /* 0x000fe200078ec0ff */
[----:B-1----:R-:W-:Y:S01]  /*cc30*/  @!P4 FMUL R9, R9, R9 ;  /* 0x000000090909c220 */ /* 0x002fe20000400000 */
[----:B------:R-:W-:Y:S01]  /*cc40*/  F2FP.SATFINITE.E4M3.F32.PACK_AB_MERGE_C R128, RZ, R128, RZ ;  /* 0x00000080ff80723e */ /* 0x000fe200048070ff */
[----:B------:R-:W-:Y:S01]  /*cc50*/  SHFL.IDX PT, R18, R18, R11, 0x1c1f ;  /* 0x001c1f0b12127589 */ /* 0x000fe200000e0000 */
[----:B------:R-:W-:Y:S01]  /*cc60*/  F2FP.SATFINITE.E4M3.F32.PACK_AB_MERGE_C R99, RZ, R99, RZ ;  /* 0x00000063ff63723e */ /* 0x000fe200048070ff */
[----:B------:R-:W-:Y:S01]  /*cc70*/  FFMA R2, R9, R2, R142 ;  /* 0x0000000209027223 */ /* 0x000fe2000000008e */
[----:B------:R-:W-:Y:S01]  /*cc80*/  LOP3.LUT R105, R105, 0xff, RZ, 0xc0, !PT ;  /* 0x000000ff69697812 */ /* 0x000fe200078ec0ff */
[----:B------:R-:W-:Y:S01]  /*cc90*/  SHFL.IDX PT, R16, R15, R12, 0x1c1f ;  /* 0x001c1f0c0f107589 */ /* 0x000fe200000e0000 */
[----:B------:R-:W-:Y:S01]  /*cca0*/  LOP3.LUT R29, R36, R29, RZ, 0xfc, !PT ;  /* 0x0000001d241d7212 */ /* 0x000fe200078efcff */
[----:B------:R-:W-:Y:S01]  /*ccb0*/  IMAD.U32 R128, R128, 0x10000, RZ ;  /* 0x0001000080807824 */ /* 0x000fe200078e00ff */
[----:B------:R-:W-:Y:S01]  /*ccc0*/  LOP3.LUT R91, R91, 0xffff, RZ, 0xc0, !PT ;  /* 0x0000ffff5b5b7812 */ /* 0x000fe200078ec0ff */
[----:B------:R-:W-:Y:S01]  /*ccd0*/  SHFL.IDX PT, R17, R17, R12, 0x1c1f ;  /* 0x001c1f0c11117589 */ /* 0x000fe200000e0000 */
[----:B------:R-:W-:Y:S01]  /*cce0*/  F2FP.SATFINITE.E4M3.F32.PACK_AB_MERGE_C R107, RZ, R107, RZ ;  /* 0x0000006bff6b723e */ /* 0x000fe200048070ff */
[----:B------:R-:W-:Y:S01]  /*ccf0*/  FMUL R154, R154, R9 ;  /* 0x000000099a9a7220 */ /* 0x000fe20000400000 */
[----:B------:R-:W-:Y:S01]  /*cd00*/  SEL R36, R82, R25, P1 ;  /* 0x0000001952247207 */ /* 0x000fe20000800000 */
[----:B------:R-:W-:Y:S01]  /*cd10*/  IMAD.SHL.U32 R91, R91, 0x1000000, RZ ;  /* 0x010000005b5b7824 */ /* 0x000fe200078e00ff */
[----:B------:R-:W-:Y:S01]  /*cd20*/  SEL R33, R25, R82, P1 ;  /* 0x0000005219217207 */ /* 0x000fe20000800000 */
[----:B------:R-:W-:Y:S01]  /*cd30*/  SHFL.IDX PT, R30, R30, R11, 0x1c1f ;  /* 0x001c1f0b1e1e7589 */ /* 0x000fe200000e0000 */
[----:B------:R-:W-:Y:S01]  /*cd40*/  F2FP.SATFINITE.E4M3.F32.PACK_AB_MERGE_C R125, RZ, R125, RZ ;  /* 0x0000007dff7d723e */ /* 0x000fe200048070ff */
[-C--:B------:R-:W-:Y:S01]  /*cd50*/  FMUL R155, R155, R9.reuse ;  /* 0x000000099b9b7220 */ /* 0x080fe20000400000 */
[----:B------:R-:W-:Y:S01]  /*cd60*/  F2FP.SATFINITE.E4M3.F32.PACK_AB_MERGE_C R124, RZ, R124, RZ ;  /* 0x0000007cff7c723e */ /* 0x000fe200048070ff */
[----:B------:R-:W1:Y:S01]  /*cd70*/  SHFL.IDX PT, R25, R24, R11, 0x1c1f ;  /* 0x001c1f0b18197589 */ /* 0x000e6200000e0000 */
[----:B------:R-:W-:Y:S01]  /*cd80*/  LOP3.LUT R99, R99, 0xffff, RZ, 0xc0, !PT ;  /* 0x0000ffff63637812 */ /* 0x000fe200078ec0ff */
[----:B------:R-:W-:Y:S01]  /*cd90*/  FMUL R158, R158, R9 ;  /* 0x000000099e9e7220 */ /* 0x000fe20000400000 */
[----:B------:R-:W-:Y:S01]  /*cda0*/  F2FP.SATFINITE.E4M3.F32.PACK_AB_MERGE_C R115, RZ, R115, RZ ;  /* 0x00000073ff73723e */ /* 0x000fe200048070ff */
[----:B------:R-:W-:Y:S01]  /*cdb0*/  SHFL.IDX PT, R21, R21, R12, 0x1c1f ;  /* 0x001c1f0c15157589 */ /* 0x000fe200000e0000 */
[----:B------:R-:W-:Y:S01]  /*cdc0*/  F2FP.SATFINITE.E4M3.F32.PACK_AB_MERGE_C R123, RZ, R123, RZ ;  /* 0x0000007bff7b723e */ /* 0x000fe200048070ff */
[----:B------:R-:W-:Y:S01]  /*cdd0*/  IMAD.SHL.U32 R99, R99, 0x1000000, RZ ;  /* 0x0100000063637824 */ /* 0x000fe200078e00ff */
[----:B------:R-:W-:Y:S01]  /*cde0*/  F2FP.SATFINITE.E4M3.F32.PACK_AB_MERGE_C R58, RZ, R58, RZ ;  /* 0x0000003aff3a723e */ /* 0x000fe200048070ff */
[----:B------:R-:W-:Y:S01]  /*cdf0*/  FMUL R159, R159, R9 ;  /* 0x000000099f9f7220 */ /* 0x000fe20000400000 */
[----:B------:R-:W-:Y:S01]  /*ce00*/  F2FP.SATFINITE.E4M3.F32.PACK_AB_MERGE_C R131, RZ, R131, RZ ;  /* 0x00000083ff83723e */ /* 0x000fe200048070ff */
[----:B------:R-:W-:Y:S01]  /*ce10*/  FMUL R162, R162, R9 ;  /* 0x00000009a2a27220 */ /* 0x000fe20000400000 */
[----:B------:R-:W-:Y:S01]  /*ce20*/  F2FP.SATFINITE.E4M3.F32.PACK_AB_MERGE_C R133, RZ, R133, RZ ;  /* 0x00000085ff85723e */ /* 0x000fe200048070ff */
[-C--:B------:R-:W-:Y:S01]  /*ce30*/  FMUL R163, R163, R9.reuse ;  /* 0x00000009a3a37220 */ /* 0x080fe20000400000 */
[----:B------:R-:W-:Y:S01]  /*ce40*/  PRMT R57, R104, 0x7604, R105 ;  /* 0x0000760468397816 */ /* 0x000fe20000000069 */
[-C--:B------:R-:W-:Y:S01]  /*ce50*/  FMUL R166, R166, R9.reuse ;  /* 0x00000009a6a67220 */ /* 0x080fe20000400000 */
[----:B------:R-:W-:Y:S01]  /*ce60*/  F2FP.SATFINITE.E4M3.F32.PACK_AB_MERGE_C R136, RZ, R136, RZ ;  /* 0x00000088ff88723e */ /* 0x000fe200048070ff */
[----:B------:R-:W-:Y:S01]  /*ce70*/  FMUL R167, R167, R9 ;  /* 0x00000009a7a77220 */ /* 0x000fe20000400000 */
[----:B------:R-:W-:Y:S01]  /*ce80*/  LOP3.LUT R107, R107, 0xffff, RZ, 0xc0, !PT ;  /* 0x0000ffff6b6b7812 */ /* 0x000fe200078ec0ff */
[----:B------:R-:W-:Y:S01]  /*ce90*/  SHFL.IDX PT, R35, R34, R11, 0x1c1f ;  /* 0x001c1f0b22237589 */ /* 0x000fe200000e0000 */
[----:B------:R-:W-:Y:S01]  /*cea0*/  F2FP.SATFINITE.E4M3.F32.PACK_AB_MERGE_C R127, RZ, R127, RZ ;  /* 0x0000007fff7f723e */ /* 0x000fe200048070ff */
[----:B------:R-:W-:Y:S01]  /*ceb0*/  IMAD.U32 R136, R136, 0x10000, RZ ;  /* 0x0001000088887824 */ /* 0x000fe200078e00ff */
[----:B------:R-:W-:Y:S01]  /*cec0*/  F2FP.SATFINITE.E4M3.F32.PACK_AB_MERGE_C R135, RZ, R135, RZ ;  /* 0x00000087ff87723e */ /* 0x000fe200048070ff */
[----:B------:R-:W-:Y:S01]  /*ced0*/  IMAD.SHL.U32 R107, R107, 0x1000000, RZ ;  /* 0x010000006b6b7824 */ /* 0x000fe200078e00ff */
[----:B------:R-:W-:Y:S01]  /*cee0*/  F2FP.SATFINITE.E4M3.F32.PACK_AB_MERGE_C R139, RZ, R139, RZ ;  /* 0x0000008bff8b723e */ /* 0x000fe200048070ff */
[----:B------:R-:W-:Y:S01]  /*cef0*/  SHFL.IDX PT, R14, R31, R12, 0x1c1f ;  /* 0x001c1f0c1f0e7589 */ /* 0x000fe200000e0000 */
[----:B------:R-:W-:-:S02]  /*cf00*/  F2FP.SATFINITE.E4M3.F32.PACK_AB_MERGE_C R87, RZ, R87, RZ ;  /* 0x00000057ff57723e */ /* 0x000fc400048070ff */
[----:B------:R-:W-:Y:S02]  /*cf10*/  F2FP.SATFINITE.E4M3.F32.PACK_AB_MERGE_C R90, RZ, R90, RZ ;  /* 0x0000005aff5a723e */ /* 0x000fe400048070ff */
[----:B------:R-:W-:Y:S01]  /*cf20*/  LOP3.LUT R125, R125, 0xff, RZ, 0xc0, !PT ;  /* 0x000000ff7d7d7812 */ /* 0x000fe200078ec0ff */
[----:B------:R-:W-:Y:S01]  /*cf30*/  IMAD.U32 R96, R87, 0x10000, RZ ;  /* 0x0001000057607824 */ /* 0x000fe200078e00ff */
[----:B------:R-:W-:Y:S02]  /*cf40*/  LOP3.LUT R124, R124, 0xffff, RZ, 0xc0, !PT ;  /* 0x0000ffff7c7c7812 */ /* 0x000fe400078ec0ff */
[----:B------:R-:W-:Y:S02]  /*cf50*/  LOP3.LUT R115, R115, 0xffff, RZ, 0xc0, !PT ;  /* 0x0000ffff73737812 */ /* 0x000fe400078ec0ff */
[----:B------:R-:W-:Y:S02]  /*cf60*/  LOP3.LUT R123, R123, 0xffff, RZ, 0xc0, !PT ;  /* 0x0000ffff7b7b7812 */ /* 0x000fe400078ec0ff */
[----:B------:R-:W-:Y:S01]  /*cf70*/  LOP3.LUT R58, R58, 0xffff, RZ, 0xc0, !PT ;  /* 0x0000ffff3a3a7812 */ /* 0x000fe200078ec0ff */
[----:B------:R-:W-:Y:S01]  /*cf80*/  IMAD.SHL.U32 R115, R115, 0x1000000, RZ ;  /* 0x0100000073737824 */ /* 0x000fe200078e00ff */
[----:B------:R-:W-:Y:S01]  /*cf90*/  LOP3.LUT R131, R131, 0xffff, RZ, 0xc0, !PT ;  /* 0x0000ffff83837812 */ /* 0x000fe200078ec0ff */
[----:B------:R-:W-:Y:S01]  /*cfa0*/  IMAD.SHL.U32 R123, R123, 0x1000000, RZ ;  /* 0x010000007b7b7824 */ /* 0x000fe200078e00ff */
[----:B------:R-:W-:Y:S01]  /*cfb0*/  LOP3.LUT R133, R133, 0xffff, RZ, 0xc0, !PT ;  /* 0x0000ffff85857812 */ /* 0x000fe200078ec0ff */
[----:B------:R-:W-:Y:S01]  /*cfc0*/  IMAD.SHL.U32 R27, R58, 0x1000000, RZ ;  /* 0x010000003a1b7824 */ /* 0x000fe200078e00ff */
[----:B------:R-:W-:Y:S01]  /*cfd0*/  LOP3.LUT R57, R57, 0xff0000, R128, 0xf8, !PT ;  /* 0x00ff000039397812 */ /* 0x000fe200078ef880 */
[----:B------:R-:W-:Y:S01]  /*cfe0*/  IMAD.SHL.U32 R131, R131, 0x1000000, RZ ;  /* 0x0100000083837824 */ /* 0x000fe200078e00ff */
[----:B------:R-:W-:Y:S01]  /*cff0*/  LOP3.LUT R127, R127, 0xffff, RZ, 0xc0, !PT ;  /* 0x0000ffff7f7f7812 */ /* 0x000fe200078ec0ff */
[----:B------:R-:W-:Y:S01]  /*d000*/  IMAD.SHL.U32 R133, R133, 0x1000000, RZ ;  /* 0x0100000085857824 */ /* 0x000fe200078e00ff */
[----:B------:R-:W-:-:S02]  /*d010*/  LOP3.LUT R135, R135, 0xffff, RZ, 0xc0, !PT ;  /* 0x0000ffff87877812 */ /* 0x000fc400078ec0ff */
[----:B------:R-:W-:Y:S01]  /*d020*/  LOP3.LUT R139, R139, 0xffff, RZ, 0xc0, !PT ;  /* 0x0000ffff8b8b7812 */ /* 0x000fe200078ec0ff */
[----:B------:R-:W-:Y:S01]  /*d030*/  IMAD.SHL.U32 R127, R127, 0x1000000, RZ ;  /* 0x010000007f7f7824 */ /* 0x000fe200078e00ff */
[----:B------:R-:W-:Y:S02]  /*d040*/  LOP3.LUT R90, R90, 0xffff, RZ, 0xc0, !PT ;  /* 0x0000ffff5a5a7812 */ /* 0x000fe400078ec0ff */
[----:B------:R-:W-:Y:S01]  /*d050*/  PRMT R65, R124, 0x7604, R125 ;  /* 0x000076047c417816 */ /* 0x000fe2000000007d */
[----:B------:R-:W-:Y:S01]  /*d060*/  IMAD.SHL.U32 R139, R139, 0x1000000, RZ ;  /* 0x010000008b8b7824 */ /* 0x000fe200078e00ff */
[----:B------:R-:W-:Y:S01]  /*d070*/  LOP3.LUT R40, R40, R91, RZ, 0xfc, !PT ;  /* 0x0000005b28287212 */ /* 0x000fe200078efcff */
[----:B------:R-:W-:Y:S01]  /*d080*/  IMAD.SHL.U32 R90, R90, 0x1000000, RZ ;  /* 0x010000005a5a7824 */ /* 0x000fe200078e00ff */
[----:B------:R-:W-:Y:S02]  /*d090*/  LOP3.LUT R44, R44, R99, RZ, 0xfc, !PT ;  /* 0x000000632c2c7212 */ /* 0x000fe400078efcff */
[----:B------:R-:W-:Y:S01]  /*d0a0*/  LOP3.LUT R57, R57, R20, RZ, 0xfc, !PT ;  /* 0x0000001439397212 */ /* 0x000fe200078efcff */
[----:B------:R-:W-:Y:S01]  /*d0b0*/  IMAD.SHL.U32 R20, R135, 0x1000000, RZ ;  /* 0x0100000087147824 */ /* 0x000fe200078e00ff */
[----:B------:R-:W-:-:S02]  /*d0c0*/  LOP3.LUT R65, R65, 0xff0000, R136, 0xf8, !PT ;  /* 0x00ff000041417812 */ /* 0x000fc400078ef888 */
[----:B------:R-:W-:Y:S02]  /*d0d0*/  LOP3.LUT R48, R48, R107, RZ, 0xfc, !PT ;  /* 0x0000006b30307212 */ /* 0x000fe400078efcff */
[----:B------:R-:W-:Y:S02]  /*d0e0*/  SEL R42, R41, R40, P1 ;  /* 0x00000028292a7207 */ /* 0x000fe40000800000 */
[----:B------:R-:W-:Y:S02]  /*d0f0*/  LOP3.LUT R37, R37, 0xff0000, R96, 0xf8, !PT ;  /* 0x00ff000025257812 */ /* 0x000fe400078ef860 */
[----:B------:R-:W-:Y:S02]  /*d100*/  SEL R41, R40, R41, P1 ;  /* 0x0000002928297207 */ /* 0x000fe40000800000 */
[----:B------:R-:W-:Y:S01]  /*d110*/  LOP3.LUT R52, R52, R115, RZ, 0xfc, !PT ;  /* 0x0000007334347212 */ /* 0x000fe200078efcff */
[----:B------:R-:W-:Y:S01]  /*d120*/  SHFL.IDX PT, R42, R42, R11, 0x1c1f ;  /* 0x001c1f0b2a2a7589 */ /* 0x000fe200000e0000 */
[----:B------:R-:W-:-:S02]  /*d130*/  LOP3.LUT R56, R56, R123, RZ, 0xfc, !PT ;  /* 0x0000007b38387212 */ /* 0x000fc400078efcff */
[----:B------:R-:W-:Y:S01]  /*d140*/  SEL R40, R45, R44, P1 ;  /* 0x0000002c2d287207 */ /* 0x000fe20000800000 */
[----:B------:R-:W-:Y:S01]  /*d150*/  SHFL.IDX PT, R41, R41, R12, 0x1c1f ;  /* 0x001c1f0c29297589 */ /* 0x000fe200000e0000 */
[----:B------:R-:W-:Y:S02]  /*d160*/  LOP3.LUT R27, R80, R27, RZ, 0xfc, !PT ;  /* 0x0000001b501b7212 */ /* 0x000fe400078efcff */
[----:B------:R-:W-:Y:S01]  /*d170*/  LOP3.LUT R26, R26, R131, RZ, 0xfc, !PT ;  /* 0x000000831a1a7212 */ /* 0x000fe200078efcff */
[----:B------:R-:W-:Y:S01]  /*d180*/  SHFL.IDX PT, R9, R40, R11, 0x1c1f ;  /* 0x001c1f0b28097589 */ /* 0x000fe200000e0000 */
[----:B------:R-:W-:Y:S02]  /*d190*/  LOP3.LUT R133, R68, R133, RZ, 0xfc, !PT ;  /* 0x0000008544857212 */ /* 0x000fe400078efcff */
[----:B------:R-:W-:Y:S02]  /*d1a0*/  SEL R45, R44, R45, P1 ;  /* 0x0000002d2c2d7207 */ /* 0x000fe40000800000 */
[----:B------:R-:W-:-:S02]  /*d1b0*/  LOP3.LUT R60, R60, R127, RZ, 0xfc, !PT ;  /* 0x0000007f3c3c7212 */ /* 0x000fc400078efcff */
[----:B------:R-:W-:Y:S02]  /*d1c0*/  LOP3.LUT R20, R65, R20, RZ, 0xfc, !PT ;  /* 0x0000001441147212 */ /* 0x000fe400078efcff */
[----:B------:R-:W-:Y:S02]  /*d1d0*/  LOP3.LUT R139, R64, R139, RZ, 0xfc, !PT ;  /* 0x0000008b408b7212 */ /* 0x000fe400078efcff */
[----:B------:R-:W-:Y:S02]  /*d1e0*/  SEL R44, R49, R48, P1 ;  /* 0x00000030312c7207 */ /* 0x000fe40000800000 */
[----:B------:R-:W-:Y:S02]  /*d1f0*/  LOP3.LUT R90, R37, R90, RZ, 0xfc, !PT ;  /* 0x0000005a255a7212 */ /* 0x000fe400078efcff */
[----:B------:R-:W-:Y:S01]  /*d200*/  SEL R49, R48, R49, P1 ;  /* 0x0000003130317207 */ /* 0x000fe20000800000 */
[----:B------:R-:W-:Y:S01]  /*d210*/  SHFL.IDX PT, R15, R44, R11, 0x1c1f ;  /* 0x001c1f0b2c0f7589 */ /* 0x000fe200000e0000 */
[----:B------:R-:W-:-:S02]  /*d220*/  SEL R48, R53, R52, P1 ;  /* 0x0000003435307207 */ /* 0x000fc40000800000 */
[----:B------:R-:W-:Y:S01]  /*d230*/  SEL R50, R57, R56, P1 ;  /* 0x0000003839327207 */ /* 0x000fe20000800000 */
[----:B------:R-:W2:Y:S01]  /*d240*/  SHFL.IDX PT, R46, R49, R12, 0x1c1f ;  /* 0x001c1f0c312e7589 */ /* 0x000ea200000e0000 */
[----:B------:R-:W-:Y:S02]  /*d250*/  SEL R32, R27, R22, P1 ;  /* 0x000000161b207207 */ /* 0x000fe40000800000 */
[----:B------:R-:W-:Y:S01]  /*d260*/  SEL R19, R22, R27, P1 ;  /* 0x0000001b16137207 */ /* 0x000fe20000800000 */
[----:B------:R-:W-:Y:S01]  /*d270*/  SHFL.IDX PT, R48, R48, R11, 0x1c1f ;  /* 0x001c1f0b30307589 */ /* 0x000fe200000e0000 */
[----:B------:R-:W-:Y:S02]  /*d280*/  SEL R53, R52, R53, P1 ;  /* 0x0000003534357207 */ /* 0x000fe40000800000 */
[----:B------:R-:W-:Y:S01]  /*d290*/  SEL R57, R56, R57, P1 ;  /* 0x0000003938397207 */ /* 0x000fe20000800000 */
[----:B------:R-:W-:Y:S01]  /*d2a0*/  SHFL.IDX PT, R32, R32, R11, 0x1c1f ;  /* 0x001c1f0b20207589 */ /* 0x000fe200000e0000 */
[----:B------:R-:W-:-:S02]  /*d2b0*/  SEL R54, R133, R26, P1 ;  /* 0x0000001a85367207 */ /* 0x000fc40000800000 */
[----:B------:R-:W-:Y:S01]  /*d2c0*/  SEL R22, R84, R23, P1 ;  /* 0x0000001754167207 */ /* 0x000fe20000800000 */
[----:B------:R-:W3:Y:S01]  /*d2d0*/  SHFL.IDX PT, R53, R53, R12, 0x1c1f ;  /* 0x001c1f0c35357589 */ /* 0x000ee200000e0000 */
[----:B------:R-:W-:Y:S02]  /*d2e0*/  SEL R52, R61, R60, P1 ;  /* 0x0000003c3d347207 */ /* 0x000fe40000800000 */
[----:B------:R-:W-:Y:S01]  /*d2f0*/  SEL R133, R26, R133, P1 ;  /* 0x000000851a857207 */ /* 0x000fe20000800000 */
[----:B------:R-:W4:Y:S01]  /*d300*/  SHFL.IDX PT, R19, R19, R12, 0x1c1f ;  /* 0x001c1f0c13137589 */ /* 0x000f2200000e0000 */
[----:B------:R-:W-:Y:S02]  /*d310*/  SEL R56, R139, R20, P1 ;  /* 0x000000148b387207 */ /* 0x000fe40000800000 */
[----:B------:R-:W-:Y:S01]  /*d320*/  SEL R23, R23, R84, P1 ;  /* 0x0000005417177207 */ /* 0x000fe20000800000 */
[----:B------:R-:W-:Y:S01]  /*d330*/  SHFL.IDX PT, R37, R36, R11, 0x1c1f ;  /* 0x001c1f0b24257589 */ /* 0x000fe200000e0000 */
[----:B------:R-:W-:-:S02]  /*d340*/  SEL R38, R90, R29, P1 ;  /* 0x0000001d5a267207 */ /* 0x000fc40000800000 */
[----:B------:R-:W-:Y:S01]  /*d350*/  SEL R43, R29, R90, P1 ;  /* 0x0000005a1d2b7207 */ /* 0x000fe20000800000 */
[----:B------:R-:W-:Y:S01]  /*d360*/  SHFL.IDX PT, R50, R50, R11, 0x1c1f ;  /* 0x001c1f0b32327589 */ /* 0x000fe200000e0000 */
[----:B------:R-:W-:Y:S02]  /*d370*/  SEL R61, R60, R61, P1 ;  /* 0x0000003d3c3d7207 */ /* 0x000fe40000800000 */
[----:B------:R-:W-:Y:S01]  /*d380*/  SEL R139, R20, R139, P1 ;  /* 0x0000008b148b7207 */ /* 0x000fe20000800000 */
[----:B------:R-:W-:Y:S01]  /*d390*/  SHFL.IDX PT, R39, R38, R11, 0x1c1f ;  /* 0x001c1f0b26277589 */ /* 0x000fe200000e0000 */
[CCC-:B-1----:R-:W-:Y:S02]  /*d3a0*/  PRMT R24, R25.reuse, R6.reuse, R16.reuse ;  /* 0x0000000619187216 */ /* 0x1c2fe40000000010 */
[----:B------:R-:W-:Y:S01]  /*d3b0*/  PRMT R25, R25, R5, R16 ;  /* 0x0000000519197216 */ /* 0x000fe20000000010 */
[----:B------:R-:W1:Y:S01]  /*d3c0*/  SHFL.IDX PT, R57, R57, R12, 0x1c1f ;  /* 0x001c1f0c39397589 */ /* 0x000e6200000e0000 */
[----:B------:R-:W-:-:S02]  /*d3d0*/  PRMT R28, R18, R6, R17 ;  /* 0x00000006121c7216 */ /* 0x000fc40000000011 */
[-C--:B------:R-:W-:Y:S01]  /*d3e0*/  PRMT R29, R18, R5.reuse, R17 ;  /* 0x00000005121d7216 */ /* 0x080fe20000000011 */
[----:B------:R-:W5:Y:S01]  /*d3f0*/  SHFL.IDX PT, R16, R33, R12, 0x1c1f ;  /* 0x001c1f0c21107589 */ /* 0x000f6200000e0000 */
[----:B------:R-:W-:Y:S02]  /*d400*/  SHF.L.U32 R55, R4, 0x1f, RZ ;  /* 0x0000001f04377819 */ /* 0x000fe400000006ff */
[-C--:B--2---:R-:W-:Y:S01]  /*d410*/  PRMT R44, R15, R6.reuse, R46 ;  /* 0x000000060f2c7216 */ /* 0x084fe2000000002e */
[----:B------:R-:W2:Y:S01]  /*d420*/  SHFL.IDX PT, R18, R43, R12, 0x1c1f ;  /* 0x001c1f0c2b127589 */ /* 0x000ea200000e0000 */
[----:B------:R1:W2:Y:S01]  /*d430*/  SYNCS.PHASECHK.TRANS64.TRYWAIT P3, [UR6+0xb000], R55 ;  /* 0x00b00037ff0075a7 */ /* 0x0002a20008060146 */
[C-C-:B------:R-:W-:Y:S02]  /*d440*/  PRMT R26, R30.reuse, R6, R21.reuse ;  /* 0x000000061e1a7216 */ /* 0x140fe40000000015 */
[----:B------:R-:W-:Y:S01]  /*d450*/  SHFL.IDX PT, R54, R54, R11, 0x1c1f ;  /* 0x001c1f0b36367589 */ /* 0x000fe200000e0000 */
[----:B------:R-:W-:-:S02]  /*d460*/  PRMT R27, R30, R5, R21 ;  /* 0x000000051e1b7216 */ /* 0x000fc40000000015 */
[-C--:B------:R-:W-:Y:S01]  /*d470*/  PRMT R40, R42, R6.reuse, R41 ;  /* 0x000000062a287216 */ /* 0x080fe20000000029 */
[----:B------:R-:W2:Y:S01]  /*d480*/  SHFL.IDX PT, R133, R133, R12, 0x1c1f ;  /* 0x001c1f0c85857589 */ /* 0x000ea200000e0000 */
[-C--:B---3--:R-:W-:Y:S02]  /*d490*/  PRMT R47, R48, R5.reuse, R53 ;  /* 0x00000005302f7216 */ /* 0x088fe40000000035 */
[CCC-:B----4-:R-:W-:Y:S01]  /*d4a0*/  PRMT R30, R32.reuse, R6.reuse, R19.reuse ;  /* 0x00000006201e7216 */ /* 0x1d0fe20000000013 */
[----:B------:R-:W-:Y:S01]  /*d4b0*/  SHFL.IDX PT, R22, R22, R11, 0x1c1f ;  /* 0x001c1f0b16167589 */ /* 0x000fe200000e0000 */
[-C--:B------:R-:W-:Y:S02]  /*d4c0*/  PRMT R31, R32, R5.reuse, R19 ;  /* 0x00000005201f7216 */ /* 0x080fe40000000013 */
[----:B------:R-:W-:Y:S01]  /*d4d0*/  PRMT R34, R35, R6, R14 ;  /* 0x0000000623227216 */ /* 0x000fe2000000000e */
[----:B------:R-:W3:Y:S01]  /*d4e0*/  SHFL.IDX PT, R23, R23, R12, 0x1c1f ;  /* 0x001c1f0c17177589 */ /* 0x000ee200000e0000 */
[----:B------:R-:W-:-:S02]  /*d4f0*/  PRMT R41, R42, R5, R41 ;  /* 0x000000052a297216 */ /* 0x000fc40000000029 */
[-C--:B-1----:R-:W-:Y:S01]  /*d500*/  PRMT R49, R50, R5.reuse, R57 ;  /* 0x0000000532317216 */ /* 0x082fe20000000039 */
[----:B------:R1:W4:Y:S01]  /*d510*/  SHFL.IDX PT, R20, R45, R12, 0x1c1f ;  /* 0x001c1f0c2d147589 */ /* 0x00032200000e0000 */
[-C--:B-----5:R-:W-:Y:S02]  /*d520*/  PRMT R36, R37, R6.reuse, R16 ;  /* 0x0000000625247216 */ /* 0x0a0fe40000000010 */
[-C--:B------:R-:W-:Y:S01]  /*d530*/  PRMT R35, R35, R5.reuse, R14 ;  /* 0x0000000523237216 */ /* 0x080fe2000000000e */
[----:B------:R-:W-:Y:S01]  /*d540*/  SHFL.IDX PT, R52, R52, R11, 0x1c1f ;  /* 0x001c1f0b34347589 */ /* 0x000fe200000e0000 */
[----:B--2---:R-:W-:Y:S02]  /*d550*/  PRMT R38, R39, R6, R18 ;  /* 0x0000000627267216 */ /* 0x004fe40000000012 */
[-C--:B------:R-:W-:Y:S01]  /*d560*/  PRMT R37, R37, R5.reuse, R16 ;  /* 0x0000000525257216 */ /* 0x080fe20000000010 */
[----:B------:R-:W2:Y:S01]  /*d570*/  SHFL.IDX PT, R61, R61, R12, 0x1c1f ;  /* 0x001c1f0c3d3d7589 */ /* 0x000ea200000e0000 */
[----:B------:R-:W-:-:S02]  /*d580*/  PRMT R39, R39, R5, R18 ;  /* 0x0000000527277216 */ /* 0x000fc40000000012 */
[-C--:B-1----:R-:W-:Y:S01]  /*d590*/  PRMT R45, R15, R5.reuse, R46 ;  /* 0x000000050f2d7216 */ /* 0x082fe2000000002e */
[----:B------:R-:W-:Y:S01]  /*d5a0*/  SHFL.IDX PT, R56, R56, R11, 0x1c1f ;  /* 0x001c1f0b38387589 */ /* 0x000fe200000e0000 */
[-C--:B------:R-:W-:Y:S02]  /*d5b0*/  PRMT R46, R48, R6.reuse, R53 ;  /* 0x00000006302e7216 */ /* 0x080fe40000000035 */
[-C--:B------:R-:W-:Y:S01]  /*d5c0*/  PRMT R48, R50, R6.reuse, R57 ;  /* 0x0000000632307216 */ /* 0x080fe20000000039 */
[----:B------:R-:W1:Y:S01]  /*d5d0*/  SHFL.IDX PT, R139, R139, R12, 0x1c1f ;  /* 0x001c1f0c8b8b7589 */ /* 0x000e6200000e0000 */
[CCC-:B------:R-:W-:Y:S02]  /*d5e0*/  PRMT R132, R54.reuse, R6.reuse, R133.reuse ;  /* 0x0000000636847216 */ /* 0x1c0fe40000000085 */
[----:B------:R-:W-:Y:S02]  /*d5f0*/  PRMT R133, R54, R5, R133 ;  /* 0x0000000536857216 */ /* 0x000fe40000000085 */
[----:B---3--:R-:W-:-:S02]  /*d600*/  PRMT R32, R22, R6, R23 ;  /* 0x0000000616207216 */ /* 0x008fc40000000017 */
[-C--:B------:R-:W-:Y:S02]  /*d610*/  PRMT R33, R22, R5.reuse, R23 ;  /* 0x0000000516217216 */ /* 0x080fe40000000017 */
[CCC-:B----4-:R-:W-:Y:S02]  /*d620*/  PRMT R42, R9.reuse, R6.reuse, R20.reuse ;  /* 0x00000006092a7216 */ /* 0x1d0fe40000000014 */
[-C--:B------:R-:W-:Y:S02]  /*d630*/  PRMT R43, R9, R5.reuse, R20 ;  /* 0x00000005092b7216 */ /* 0x080fe40000000014 */
[CCC-:B--2---:R-:W-:Y:S02]  /*d640*/  PRMT R50, R52.reuse, R6.reuse, R61.reuse ;  /* 0x0000000634327216 */ /* 0x1c4fe4000000003d */
[----:B------:R-:W-:Y:S02]  /*d650*/  PRMT R51, R52, R5, R61 ;  /* 0x0000000534337216 */ /* 0x000fe4000000003d */
[----:B-1----:R-:W-:-:S02]  /*d660*/  PRMT R134, R56, R6, R139 ;  /* 0x0000000638867216 */ /* 0x002fc4000000008b */
[----:B------:R-:W-:Y:S01]  /*d670*/  PRMT R135, R56, R5, R139 ;  /* 0x0000000538877216 */ /* 0x000fe2000000008b */
[----:B------:R-:W-:Y:S06]  /*d680*/  @!P0 BRA `(.L_x_27) ;  /* 0x0000000000048947 */ /* 0x000fec0003800000 */
[----:B------:R-:W-:Y:S01]  /*d690*/  BPT.TRAP 0x1 ;  /* 0x000000040000795c */ /* 0x000fe20000300000 */
.L_x_27:
[----:B------:R-:W-:Y:S05]  /*d6a0*/  @P3 BRA `(.L_x_28) ;  /* 0x0000000000083947 */ /* 0x000fea0003800000 */
[----:B------:R-:W1:Y:S02]  /*d6b0*/  SYNCS.PHASECHK.TRANS64.TRYWAIT P3, [UR6+0xb000], R55 ;  /* 0x00b00037ff0075a7 */ /* 0x000e640008060146 */
[----:B-1----:R-:W-:Y:S05]  /*d6c0*/  @!P3 BRA `(.L_x_29) ;  /* 0x000000980024b947 */ /* 0x002fea0003800000 */
.L_x_28:
[----:B------:R-:W-:Y:S01]  /*d6d0*/  ULEA UR6, UR7, UR8, 0x9 ;  /* 0x0000000807067291 */ /* 0x000fe2000f8e483f */
[----:B------:R-:W-:Y:S01]  /*d6e0*/  WARPGROUP.ARRIVE ;  /* 0x00000000000079c5 */ /* 0x000fe20000000000 */
[----:B------:R-:W-:Y:S02]  /*d6f0*/  UMOV UR15, 0x40000040 ;  /* 0x40000040000f7882 */ /* 0x000fe40000000000 */
[----:B------:R-:W-:-:S03]  /*d700*/  UIADD3 UR10, UR6, 0x2, URZ ;  /* 0x00000002060a7890 */ /* 0x000fc6000fffe03f */
[----:B------:R-:W-:Y:S02]  /*d710*/  UMOV UR14, UR6 ;  /* 0x00000006000e7c82 */ /* 0x000fe40008000000 */
[----:B------:R-:W-:Y:S01]  /*d720*/  QGMMA.64x32x32.F32.E4M3.E4M3 R152, R24, gdesc[UR12], R152, gsb0 ;  /* 0x0060000c18987df3 */ /* 0x000fe20008000898 */
[----:B------:R-:W-:Y:S01]  /*d730*/  UMOV UR15, 0x40000040 ;  /* 0x40000040000f7882 */ /* 0x000fe20000000000 */
[----:B------:R-:W-:Y:S01]  /*d740*/  UMOV UR14, UR10 ;  /* 0x0000000a000e7c82 */ /* 0x000fe20008000000 */
[----:B------:R-:W-:Y:S01]  /*d750*/  UIADD3 UR10, UR6, 0x4, URZ ;  /* 0x00000004060a7890 */ /* 0x000fe2000fffe03f */
[----:B------:R-:W-:Y:S02]  /*d760*/  WARPGROUP.DEPBAR.LE gsb0, 0x0 ;  /* 0x00008000000079c5 */ /* 0x000fe40000010000 */
[----:B------:R-:W-:-:S06]  /*d770*/  WARPGROUP.ARRIVE ;  /* 0x00000000000079c5 */ /* 0x000fcc0000000000 */
[----:B------:R-:W-:Y:S01]  /*d780*/  QGMMA.64x32x32.F32.E4M3.E4M3 R152, R28, gdesc[UR12], R152, gsb0 ;  /* 0x0060000c1c987df3 */ /* 0x000fe20008000898 */
[----:B------:R-:W-:Y:S01]  /*d790*/  UMOV UR14, UR10 ;  /* 0x0000000a000e7c82 */ /* 0x000fe20008000000 */
[----:B------:R-:W-:Y:S01]  /*d7a0*/  UMOV UR15, 0x40000040 ;  /* 0x40000040000f7882 */ /* 0x000fe20000000000 */
        /* <DEDUP_REMOVED lines=18> */
[----:B------:R-:W-:Y:S02]  /*d8d0*/  UIADD3 UR10, UR6, 0x104, URZ ;  /* 0x00000104060a7890 */ /* 0x000fe4000fffe03f */
[----:B------:R-:W-:Y:S01]  /*d8e0*/  UIADD3 UR6, UR6, 0x106, URZ ;  /* 0x0000010606067890 */ /* 0x000fe2000fffe03f */
[----:B------:R-:W-:Y:S02]  /*d8f0*/  WARPGROUP.DEPBAR.LE gsb0, 0x0 ;  /* 0x00008000000079c5 */ /* 0x000fe40000010000 */
[----:B------:R-:W-:-:S06]  /*d900*/  WARPGROUP.ARRIVE ;  /* 0x00000000000079c5 */ /* 0x000fcc0000000000 */
[----:B------:R-:W-:Y:S01]  /*d910*/  QGMMA.64x32x32.F32.E4M3.E4M3 R152, R44, gdesc[UR12], R152, gsb0 ;  /* 0x0060000c2c987df3 */ /* 0x000fe20008000898 */
[----:B------:R-:W-:Y:S01]  /*d920*/  UMOV UR14, UR10 ;  /* 0x0000000a000e7c82 */ /* 0x000fe20008000000 */
[----:B------:R-:W-:Y:S01]  /*d930*/  UMOV UR15, 0x40000040 ;  /* 0x40000040000f7882 */ /* 0x000fe20000000000 */
[----:B------:R-:W-:Y:S02]  /*d940*/  WARPGROUP.DEPBAR.LE gsb0, 0x0 ;  /* 0x00008000000079c5 */ /* 0x000fe40000010000 */
[----:B------:R-:W-:-:S06]  /*d950*/  WARPGROUP.ARRIVE ;  /* 0x00000000000079c5 */ /* 0x000fcc0000000000 */
[----:B------:R-:W-:Y:S01]  /*d960*/  QGMMA.64x32x32.F32.E4M3.E4M3 R152, R48, gdesc[UR12], R152, gsb0 ;  /* 0x0060000c30987df3 */ /* 0x000fe20008000898 */
[----:B------:R-:W-:Y:S01]  /*d970*/  UMOV UR14, UR6 ;  /* 0x00000006000e7c82 */ /* 0x000fe20008000000 */
[----:B------:R-:W-:Y:S01]  /*d980*/  UMOV UR15, 0x40000040 ;  /* 0x40000040000f7882 */ /* 0x000fe20000000000 */
[----:B------:R-:W-:Y:S02]  /*d990*/  WARPGROUP.DEPBAR.LE gsb0, 0x0 ;  /* 0x00008000000079c5 */ /* 0x000fe40000010000 */
[----:B------:R-:W-:-:S06]  /*d9a0*/  WARPGROUP.ARRIVE ;  /* 0x00000000000079c5 */ /* 0x000fcc0000000000 */
[----:B------:R-:W-:Y:S03]  /*d9b0*/  QGMMA.64x32x32.F32.E4M3.E4M3 R152, R132, gdesc[UR12], R152, gsb0 ;  /* 0x0060000c84987df3 */ /* 0x000fe60008000898 */
[----:B------:R-:W-:Y:S02]  /*d9c0*/  WARPGROUP.DEPBAR.LE gsb0, 0x0 ;  /* 0x00008000000079c5 */ /* 0x000fe40000010000 */
[----:B------:R-:W-:Y:S05]  /*d9d0*/  @!P0 BRA `(.L_x_30) ;  /* 0x0000000000048947 */ /* 0x000fea0003800000 */
[----:B------:R-:W-:Y:S01]  /*d9e0*/  BPT.TRAP 0x1 ;  /* 0x000000040000795c */ /* 0x000fe20000300000 */
.L_x_30:
[----:B------:R-:W-:-:S04]  /*d9f0*/  ULEA UR6, UR9, UR37, 0x3 ;  /* 0x0000002509067291 */ /* 0x000fc8000f8e183f */
[----:B------:R-:W-:-:S04]  /*da00*/  UIADD3 UR6, UR6, 0xb028, URZ ;  /* 0x0000b02806067890 */ /* 0x000fc8000fffe03f */
[----:B------:R-:W-:-:S09]  /*da10*/  UPRMT UR6, URZ, 0x654, UR6 ;  /* 0x000006543f067896 */ /* 0x000fd20008000006 */
[----:B------:R-:W-:Y:S01]  /*da20*/  SYNCS.ARRIVE.TRANS64.RED.A1T0 RZ, [UR6], RZ ;  /* 0x000000ffffff79a7 */ /* 0x000fe20008100406 */
[----:B------:R-:W-:Y:S05]  /*da30*/  @P2 BRA `(.L_x_31) ;  /* 0x0000000000042947 */ /* 0x000fea0003800000 */
[----:B------:R-:W-:Y:S01]  /*da40*/  BPT.TRAP 0x1 ;  /* 0x000000040000795c */ /* 0x000fe20000300000 */
.L_x_31:
[----:B------:R-:W-:-:S04]  /*da50*/  UIADD3 UR9, UR9, 0x1, URZ ;  /* 0x0000000109097890 */ /* 0x000fc8000fffe03f */
[----:B------:R-:W-:-:S04]  /*da60*/  UISETP.NE.AND UP0, UPT, UR9, 0x5, UPT ;  /* 0x000000050900788c */ /* 0x000fc8000bf05270 */
[----:B------:R-:W-:Y:S01]  /*da70*/  USEL UR9, UR9, URZ, UP0 ;  /* 0x0000003f09097287 */ /* 0x000fe20008000000 */
[----:B------:R-:W-:Y:S11]  /*da80*/  @!P0 BRA `(.L_x_32) ;  /* 0x0000000000048947 */ /* 0x000ff60003800000 */
[----:B------:R-:W-:Y:S01]  /*da90*/  BPT.TRAP 0x1 ;  /* 0x000000040000795c */ /* 0x000fe20000300000 */
.L_x_32:
[----:B------:R-:W-:-:S04]  /*daa0*/  ULEA UR6, UR9, UR37, 0x3 ;  /* 0x0000002509067291 */ /* 0x000fc8000f8e183f */
[----:B------:R-:W-:-:S04]  /*dab0*/  UIADD3 UR6, UR6, 0xb028, URZ ;  /* 0x0000b02806067890 */ /* 0x000fc8000fffe03f */
[----:B------:R-:W-:-:S09]  /*dac0*/  UPRMT UR6, URZ, 0x654, UR6 ;  /* 0x000006543f067896 */ /* 0x000fd20008000006 */
[----:B------:R-:W-:Y:S01]  /*dad0*/  SYNCS.ARRIVE.TRANS64.RED.A1T0 RZ, [UR6], RZ ;  /* 0x000000ffffff79a7 */ /* 0x000fe20008100406 */
[----:B------:R-:W-:Y:S05]  /*dae0*/  @P2 BRA `(.L_x_33) ;  /* 0x0000000000042947 */ /* 0x000fea0003800000 */
[----:B------:R-:W-:Y:S01]  /*daf0*/  BPT.TRAP 0x1 ;  /* 0x000000040000795c */ /* 0x000fe20000300000 */
.L_x_33:
[----:B------:R-:W-:Y:S01]  /*db00*/  UIADD3 UR10, UR7, 0x1, URZ ;  /* 0x00000001070a7890 */ /* 0x000fe2000fffe03f */
[C---:B------:R-:W-:Y:S01]  /*db10*/  ISETP.GT.AND P3, PT, R8.reuse, 0x2, PT ;  /* 0x000000020800780c */ /* 0x040fe20003f64270 */
[----:B------:R-:W-:Y:S01]  /*db20*/  UIADD3 UR9, UR9, 0x1, URZ ;  /* 0x0000000109097890 */ /* 0x000fe2000fffe03f */
[----:B------:R-:W-:Y:S01]  /*db30*/  VIADD R8, R8, 0xffffffff ;  /* 0xffffffff08087836 */ /* 0x000fe20000000000 */
[----:B------:R-:W-:Y:S01]  /*db40*/  UISETP.NE.AND UP2, UPT, UR10, 0x5, UPT ;  /* 0x000000050a00788c */ /* 0x000fe2000bf45270 */
[----:B------:R-:W-:Y:S01]  /*db50*/  VIADD R0, R0, 0x100 ;  /* 0x0000010000007836 */ /* 0x000fe20000000000 */
[----:B------:R-:W-:Y:S01]  /*db60*/  UISETP.NE.AND UP0, UPT, UR9, 0x5, UPT ;  /* 0x000000050900788c */ /* 0x000fe2000bf05270 */
[----:B------:R-:W-:Y:S01]  /*db70*/  IMAD.MOV.U32 R15, RZ, RZ, R7 ;  /* 0x000000ffff0f7224 */ /* 0x000fe200078e0007 */
[----:B------:R-:W-:Y:S01]  /*db80*/  USEL UR6, URZ, 0x1, UP2 ;  /* 0x000000013f067887 */ /* 0x000fe20009000000 */
[----:B------:R-:W-:Y:S01]  /*db90*/  IMAD.MOV.U32 R9, RZ, RZ, R10 ;  /* 0x000000ffff097224 */ /* 0x000fe200078e000a */
[----:B------:R-:W-:-:S02]  /*dba0*/  USEL UR9, UR9, URZ, UP0 ;  /* 0x0000003f09097287 */ /* 0x000fc40008000000 */
[----:B------:R-:W-:Y:S02]  /*dbb0*/  USEL UR10, UR10, URZ, UP2 ;  /* 0x0000003f0a0a7287 */ /* 0x000fe40009000000 */
[----:B------:R-:W-:Y:S01]  /*dbc0*/  LOP3.LUT R4, R4, UR6, RZ, 0x3c, !PT ;  /* 0x0000000604047c12 */ /* 0x000fe2000f8e3cff */
[----:B------:R-:W-:Y:S09]  /*dbd0*/  @P3 BRA `(.L_x_34) ;  /* 0xffffffa000103947 */ /* 0x000ff2000383ffff */
.L_x_23:
[----:B------:R-:W-:-:S13]  /*dbe0*/  ISETP.GE.AND P3, PT, R8, 0x1, PT ;  /* 0x000000010800780c */ /* 0x000fda0003f66270 */
[----:B------:R-:W-:Y:S05]  /*dbf0*/  @!P3 BRA `(.L_x_35) ;  /* 0x00000070000cb947 */ /* 0x000fea0003800000 */
[----:B------:R-:W-:Y:S01]  /*dc00*/  IMAD.MOV.U32 R9, RZ, RZ, R7 ;  /* 0x000000ffff097224 */ /* 0x000fe200078e0007 */
[----:B------:R-:W-:Y:S01]  /*dc10*/  ULDC UR12, c[0x0][0x28c] ;  /* 0x0000a300000c7ab9 */ /* 0x000fe20000000800 */
[----:B------:R-:W-:Y:S01]  /*dc20*/  IMAD.MOV.U32 R13, RZ, RZ, R10 ;  /* 0x000000ffff0d7224 */ /* 0x000fe200078e000a */
[----:B------:R-:W-:-:S06]  /*dc30*/  ULDC UR13, c[0x0][0x604] ;  /* 0x00018100000d7ab9 */ /* 0x000fcc0000000800 */
.L_x_46:
[----:B------:R-:W-:Y:S05]  /*dc40*/  @!P0 BRA `(.L_x_36) ;  /* 0x0000000000048947 */ /* 0x000fea0003800000 */
[----:B------:R-:W-:Y:S01]  /*dc50*/  BPT.TRAP 0x1 ;  /* 0x000000040000795c */ /* 0x000fe20000300000 */
.L_x_36:
[----:B------:R-:W-:Y:S01]  /*dc60*/  ULEA UR6, UR10, UR37, 0x3 ;  /* 0x000000250a067291 */ /* 0x000fe2000f8e183f */
[----:B------:R-:W-:-:S08]  /*dc70*/  SHF.L.U32 R7, R4, 0x1f, RZ ;  /* 0x0000001f04077819 */ /* 0x000fd000000006ff */
[----:B------:R-:W2:Y:S02]  /*dc80*/  SYNCS.PHASECHK.TRANS64.TRYWAIT P3, [UR6+0xb000], R7 ;  /* 0x00b00007ff0075a7 */ /* 0x000ea40008060146 */
[----:B--2---:R-:W-:Y:S05]  /*dc90*/  @!P3 BRA `(.L_x_37) ;  /* 0x0000009000c8b947 */ /* 0x004fea0003800000 */
.L_x_104:
[----:B------:R-:W-:Y:S01]  /*dca0*/  ULEA UR6, UR10, UR8, 0x9 ;  /* 0x000000080a067291 */ /* 0x000fe2000f8e483f */
[----:B-1----:R-:W-:Y:S01]  /*dcb0*/  WARPGROUP.ARRIVE ;  /* 0x00000000000079c5 */ /* 0x002fe20000000000 */
        /* <DEDUP_REMOVED lines=10> */
.L_x_38:
[C---:B------:R-:W-:Y:S01]  /*dd60*/  VIADD R16, R0.reuse, 0x8 ;  /* 0x0000000800107836 */ /* 0x040fe20000000000 */
[C---:B------:R-:W-:Y:S01]  /*dd70*/  ISETP.GE.AND P6, PT, R0.reuse, UR12, PT ;  /* 0x0000000c00007c0c */ /* 0x040fe2000bfc6270 */
[C---:B--2---:R-:W-:Y:S01]  /*dd80*/  VIADD R10, R0.reuse, 0x1 ;  /* 0x00000001000a7836 */ /* 0x044fe20000000000 */
[----:B------:R-:W-:Y:S01]  /*dd90*/  P2R R14, PR, RZ, 0x4 ;  /* 0x00000004ff0e7803 */ /* 0x000fe20000000000 */
[----:B------:R-:W-:Y:S01]  /*dda0*/  VIADD R17, R0, 0x9 ;  /* 0x0000000900117836 */ /* 0x000fe20000000000 */
[----:B------:R-:W-:Y:S01]  /*ddb0*/  ISETP.GE.AND P5, PT, R16, UR12, PT ;  /* 0x0000000c10007c0c */ /* 0x000fe2000bfa6270 */
[----:B------:R-:W-:Y:S01]  /*ddc0*/  VIADD R16, R0, 0x11 ;  /* 0x0000001100107836 */ /* 0x000fe20000000000 */
[----:B------:R-:W-:Y:S01]  /*ddd0*/  ISETP.GE.AND P4, PT, R10, UR12, PT ;  /* 0x0000000c0a007c0c */ /* 0x000fe2000bf86270 */
[C---:B------:R-:W-:Y:S01]  /*dde0*/  VIADD R10, R0.reuse, 0x10 ;  /* 0x00000010000a7836 */ /* 0x040fe20000000000 */
[----:B------:R-:W-:Y:S01]  /*ddf0*/  ISETP.GE.AND P3, PT, R17, UR12, PT ;  /* 0x0000000c11007c0c */ /* 0x000fe2000bf66270 */
[C---:B------:R-:W-:Y:S01]  /*de00*/  VIADD R18, R0.reuse, 0xe1 ;  /* 0x000000e100127836 */ /* 0x040fe20000000000 */
[----:B------:R-:W-:Y:S01]  /*de10*/  FSEL R25, R25, -INF , !P4 ;  /* 0xff80000019197808 */ /* 0x000fe20006000000 */
[C---:B------:R-:W-:Y:S01]  /*de20*/  VIADD R19, R0.reuse, 0xe8 ;  /* 0x000000e800137836 */ /* 0x040fe20000000000 */
[----:B------:R-:W-:Y:S01]  /*de30*/  FSEL R27, R27, -INF , !P4 ;  /* 0xff8000001b1b7808 */ /* 0x000fe20006000000 */
[----:B------:R-:W-:Y:S01]  /*de40*/  VIADD R22, R0, 0xf8 ;  /* 0x000000f800167836 */ /* 0x000fe20000000000 */
[----:B------:R-:W-:Y:S01]  /*de50*/  ISETP.GE.AND P4, PT, R16, UR12, PT ;  /* 0x0000000c10007c0c */ /* 0x000fe2000bf86270 */
[C---:B------:R-:W-:Y:S01]  /*de60*/  VIADD R16, R0.reuse, 0x19 ;  /* 0x0000001900107836 */ /* 0x040fe20000000000 */
[----:B------:R-:W-:Y:S01]  /*de70*/  FSEL R29, R29, -INF , !P3 ;  /* 0xff8000001d1d7808 */ /* 0x000fe20005800000 */
[----:B------:R-:W-:Y:S01]  /*de80*/  VIADD R23, R0, 0xf9 ;  /* 0x000000f900177836 */ /* 0x000fe20000000000 */
[----:B------:R-:W-:Y:S01]  /*de90*/  FSEL R31, R31, -INF , !P3 ;  /* 0xff8000001f1f7808 */ /* 0x000fe20005800000 */
[----:B------:R-:W-:Y:S01]  /*dea0*/  ULEA UR6, UR7, UR37, 0x3 ;  /* 0x0000002507067291 */ /* 0x000fe2000f8e183f */
[----:B------:R-:W-:-:S02]  /*deb0*/  FSEL R24, R24, -INF , !P6 ;  /* 0xff80000018187808 */ /* 0x000fc40007000000 */
[----:B------:R-:W-:Y:S02]  /*dec0*/  FSEL R26, R26, -INF , !P6 ;  /* 0xff8000001a1a7808 */ /* 0x000fe40007000000 */
[----:B------:R-:W-:Y:S01]  /*ded0*/  ISETP.GE.AND P3, PT, R16, UR12, PT ;  /* 0x0000000c10007c0c */ /* 0x000fe2000bf66270 */
[----:B------:R-:W-:Y:S01]  /*dee0*/  VIADD R16, R0, 0x21 ;  /* 0x0000002100107836 */ /* 0x000fe20000000000 */
[----:B------:R-:W-:Y:S01]  /*def0*/  ISETP.GE.AND P6, PT, R10, UR12, PT ;  /* 0x0000000c0a007c0c */ /* 0x000fe2000bfc6270 */
[----:B------:R-:W-:Y:S01]  /*df00*/  VIADD R10, R0, 0x18 ;  /* 0x00000018000a7836 */ /* 0x000fe20000000000 */
[----:B------:R-:W-:Y:S02]  /*df10*/  FSEL R33, R33, -INF , !P4 ;  /* 0xff80000021217808 */ /* 0x000fe40006000000 */
[----:B------:R-:W-:Y:S02]  /*df20*/  FSEL R35, R35, -INF , !P4 ;  /* 0xff80000023237808 */ /* 0x000fe40006000000 */
        /* <DEDUP_REMOVED lines=41> */
[----:B------:R-:W-:Y:S01]  /*e1c0*/  ISETP.GE.AND P5, PT, R16, UR12, PT ;  /* 0x0000000c10007c0c */ /* 0x000fe2000bfa6270 */
[----:B------:R-:W-:Y:S01]  /*e1d0*/  VIADD R16, R0, 0x49 ;  /* 0x0000004900107836 */ /* 0x000fe20000000000 */
[----:B------:R-:W-:Y:S02]  /*e1e0*/  FSEL R55, R55, -INF , !P3 ;  /* 0xff80000037377808 */ /* 0x000fe40005800000 */
[----:B------:R-:W-:Y:S02]  /*e1f0*/  FSEL R48, R48, -INF , !P6 ;  /* 0xff80000030307808 */ /* 0x000fe40007000000 */
[----:B------:R-:W-:Y:S02]  /*e200*/  FSEL R50, R50, -INF , !P6 ;  /* 0xff80000032327808 */ /* 0x000fe40007000000 */
[----:B------:R-:W-:Y:S01]  /*e210*/  ISETP.GE.AND P3, PT, R16, UR12, PT ;  /* 0x0000000c10007c0c */ /* 0x000fe2000bf66270 */
[----:B------:R-:W-:Y:S01]  /*e220*/  VIADD R16, R0, 0x50 ;  /* 0x0000005000107836 */ /* 0x000fe20000000000 */
[----:B------:R-:W-:-:S02]  /*e230*/  ISETP.GE.AND P6, PT, R10, UR12, PT ;  /* 0x0000000c0a007c0c */ /* 0x000fc4000bfc6270 */
[----:B------:R-:W-:Y:S02]  /*e240*/  FMNMX R10, R26, R13, !PT ;  /* 0x0000000d1a0a7209 */ /* 0x000fe40007800000 */
[----:B------:R-:W-:Y:S02]  /*e250*/  FSEL R56, R56, -INF , !P6 ;  /* 0xff80000038387808 */ /* 0x000fe40007000000 */
[----:B------:R-:W-:Y:S02]  /*e260*/  FSEL R58, R58, -INF , !P6 ;  /* 0xff8000003a3a7808 */ /* 0x000fe40007000000 */
[----:B------:R-:W-:Y:S01]  /*e270*/  ISETP.GE.AND P6, PT, R16, UR12, PT ;  /* 0x0000000c10007c0c */ /* 0x000fe2000bfc6270 */
[----:B------:R-:W-:Y:S01]  /*e280*/  VIADD R16, R0, 0x51 ;  /* 0x0000005100107836 */ /* 0x000fe20000000000 */
[----:B------:R-:W-:Y:S02]  /*e290*/  FMNMX R17, R27, R10, !PT ;  /* 0x0000000a1b117209 */ /* 0x000fe40007800000 */
[----:B------:R-:W-:-:S02]  /*e2a0*/  FSEL R57, R57, -INF , !P4 ;  /* 0xff80000039397808 */ /* 0x000fc40006000000 */
[----:B------:R-:W-:Y:S02]  /*e2b0*/  FSEL R59, R59, -INF , !P4 ;  /* 0xff8000003b3b7808 */ /* 0x000fe40006000000 */
[----:B------:R-:W-:Y:S01]  /*e2c0*/  ISETP.GE.AND P4, PT, R16, UR12, PT ;  /* 0x0000000c10007c0c */ /* 0x000fe2000bf86270 */
[----:B------:R-:W-:Y:S01]  /*e2d0*/  VIADD R16, R0, 0x58 ;  /* 0x0000005800107836 */ /* 0x000fe20000000000 */
[----:B------:R-:W-:Y:S02]  /*e2e0*/  FMNMX R10, R30, R17, !PT ;  /* 0x000000111e0a7209 */ /* 0x000fe40007800000 */
[----:B------:R-:W-:Y:S02]  /*e2f0*/  FSEL R60, R60, -INF , !P5 ;  /* 0xff8000003c3c7808 */ /* 0x000fe40006800000 */
[----:B------:R-:W-:Y:S02]  /*e300*/  FSEL R62, R62, -INF , !P5 ;  /* 0xff8000003e3e7808 */ /* 0x000fe40006800000 */
[----:B------:R-:W-:-:S02]  /*e310*/  FMNMX R17, R31, R10, !PT ;  /* 0x0000000a1f117209 */ /* 0x000fc40007800000 */
[----:B------:R-:W-:Y:S01]  /*e320*/  ISETP.GE.AND P5, PT, R16, UR12, PT ;  /* 0x0000000c10007c0c */ /* 0x000fe2000bfa6270 */
[----:B------:R-:W-:Y:S01]  /*e330*/  VIADD R16, R0, 0x59 ;  /* 0x0000005900107836 */ /* 0x000fe20000000000 */
[----:B------:R-:W-:Y:S02]  /*e340*/  FMNMX R10, R34, R17, !PT ;  /* 0x00000011220a7209 */ /* 0x000fe40007800000 */
[----:B------:R-:W-:Y:S02]  /*e350*/  FSEL R61, R61, -INF , !P3 ;  /* 0xff8000003d3d7808 */ /* 0x000fe40005800000 */
[----:B------:R-:W-:Y:S02]  /*e360*/  FSEL R63, R63, -INF , !P3 ;  /* 0xff8000003f3f7808 */ /* 0x000fe40005800000 */
[----:B------:R-:W-:Y:S01]  /*e370*/  ISETP.GE.AND P3, PT, R16, UR12, PT ;  /* 0x0000000c10007c0c */ /* 0x000fe2000bf66270 */
[----:B------:R-:W-:Y:S01]  /*e380*/  VIADD R16, R0, 0x60 ;  /* 0x0000006000107836 */ /* 0x000fe20000000000 */
[----:B------:R-:W-:-:S02]  /*e390*/  FMNMX R17, R35, R10, !PT ;  /* 0x0000000a23117209 */ /* 0x000fc40007800000 */
[----:B------:R-:W-:Y:S02]  /*e3a0*/  FSEL R64, R64, -INF , !P6 ;  /* 0xff80000040407808 */ /* 0x000fe40007000000 */
[----:B------:R-:W-:Y:S02]  /*e3b0*/  FSEL R66, R66, -INF , !P6 ;  /* 0xff80000042427808 */ /* 0x000fe40007000000 */
[----:B------:R-:W-:Y:S02]  /*e3c0*/  FMNMX R10, R38, R17, !PT ;  /* 0x00000011260a7209 */ /* 0x000fe40007800000 */
        /* <DEDUP_REMOVED lines=87> */
[----:B------:R-:W-:Y:S01]  /*e940*/  ISETP.GE.AND P6, PT, R16, UR12, PT ;  /* 0x0000000c10007c0c */ /* 0x000fe2000bfc6270 */
[----:B------:R-:W-:Y:S01]  /*e950*/  VIADD R16, R0, 0xa1 ;  /* 0x000000a100107836 */ /* 0x000fe20000000000 */
[----:B------:R-:W-:Y:S02]  /*e960*/  FMNMX R10, R86, R17, !PT ;  /* 0x00000011560a7209 */ /* 0x000fe40007800000 */
[----:B------:R-:W-:Y:S02]  /*e970*/  FSEL R97, R97, -INF , !P4 ;  /* 0xff80000061617808 */ /* 0x000fe40006000000 */
[----:B------:R-:W-:-:S02]  /*e980*/  FMNMX R17, R87, R10, !PT ;  /* 0x0000000a57117209 */ /* 0x000fc40007800000 */
[----:B------:R-:W-:Y:S02]  /*e990*/  FSEL R99, R99, -INF , !P4 ;  /* 0xff80000063637808 */ /* 0x000fe40006000000 */
        /* <DEDUP_REMOVED lines=9> */
[----:B------:R-:W-:Y:S02]  /*ea30*/  FMNMX R10, R94, R17, !PT ;  /* 0x000000115e0a7209 */ /* 0x000fe40007800000 */
        /* <DEDUP_REMOVED lines=10> */
[----:B------:R-:W-:Y:S02]  /*eae0*/  FMNMX R17, R99, R10, !PT ;  /* 0x0000000a63117209 */ /* 0x000fe40007800000 */
[----:B------:R-:W-:-:S02]  /*eaf0*/  FSEL R107, R107, -INF , !P4 ;  /* 0xff8000006b6b7808 */ /* 0x000fc40006000000 */
        /* <DEDUP_REMOVED lines=35> */
[----:B------:R-:W-:Y:S02]  /*ed30*/  FSEL R122, R122, -INF , !P6 ;  /* 0xff8000007a7a7808 */ /* 0x000fe40007000000 */
[----:B------:R-:W-:-:S02]  /*ed40*/  FMNMX R17, R119, R10, !PT ;  /* 0x0000000a77117209 */ /* 0x000fc40007800000 */
[----:B------:R-:W-:Y:S02]  /*ed50*/  FSEL R120, R120, -INF , !P6 ;  /* 0xff80000078787808 */ /* 0x000fe40007000000 */
[----:B------:R-:W-:Y:S01]  /*ed60*/  ISETP.GE.AND P6, PT, R16, UR12, PT ;  /* 0x0000000c10007c0c */ /* 0x000fe2000bfc6270 */
[----:B------:R-:W-:Y:S01]  /*ed70*/  VIADD R16, R0, 0xd1 ;  /* 0x000000d100107836 */ /* 0x000fe20000000000 */
[----:B------:R-:W-:Y:S02]  /*ed80*/  FSEL R123, R123, -INF , !P4 ;  /* 0xff8000007b7b7808 */ /* 0x000fe40006000000 */
[----:B------:R-:W-:Y:S02]  /*ed90*/  FMNMX R10, R122, R17, !PT ;  /* 0x000000117a0a7209 */ /* 0x000fe40007800000 */
        /* <DEDUP_REMOVED lines=8> */
[----:B------:R-:W-:Y:S01]  /*ee20*/  ISETP.GE.AND P5, PT, R16, UR12, PT ;  /* 0x0000000c10007c0c */ /* 0x000fe2000bfa6270 */
[----:B------:R-:W-:Y:S01]  /*ee30*/  VIADD R16, R0, 0xd9 ;  /* 0x000000d900107836 */ /* 0x000fe20000000000 */
[----:B------:R-:W-:-:S02]  /*ee40*/  FSEL R130, R130, -INF , !P6 ;  /* 0xff80000082827808 */ /* 0x000fc40007000000 */
[----:B------:R-:W-:Y:S02]  /*ee50*/  FMNMX R17, R127, R10, !PT ;  /* 0x0000000a7f117209 */ /* 0x000fe40007800000 */
[----:B------:R-:W-:Y:S02]  /*ee60*/  FSEL R131, R131, -INF , !P4 ;  /* 0xff80000083837808 */ /* 0x000fe40006000000 */
[----:B------:R-:W-:Y:S02]  /*ee70*/  FMNMX R10, R130, R17, !PT ;  /* 0x00000011820a7209 */ /* 0x000fe40007800000 */
[----:B------:R-:W-:Y:S02]  /*ee80*/  FSEL R125, R125, -INF , !P3 ;  /* 0xff8000007d7d7808 */ /* 0x000fe40005800000 */
[----:B------:R-:W-:Y:S01]  /*ee90*/  ISETP.GE.AND P3, PT, R16, UR12, PT ;  /* 0x0000000c10007c0c */ /* 0x000fe2000bf66270 */
[----:B------:R-:W-:Y:S01]  /*eea0*/  VIADD R16, R0, 0xe0 ;  /* 0x000000e000107836 */ /* 0x000fe20000000000 */
[----:B------:R-:W-:-:S02]  /*eeb0*/  FSEL R134, R134, -INF , !P5 ;  /* 0xff80000086867808 */ /* 0x000fc40006800000 */
[----:B------:R-:W-:Y:S02]  /*eec0*/  FMNMX R17, R131, R10, !PT ;  /* 0x0000000a83117209 */ /* 0x000fe40007800000 */
[----:B------:R-:W-:Y:S02]  /*eed0*/  ISETP.GE.AND P2, PT, R16, UR12, PT ;  /* 0x0000000c10007c0c */ /* 0x000fe4000bf46270 */
[----:B------:R-:W-:Y:S02]  /*eee0*/  FSEL R135, R135, -INF , !P3 ;  /* 0xff80000087877808 */ /* 0x000fe40005800000 */
[----:B------:R-:W-:Y:S02]  /*eef0*/  FMNMX R10, R134, R17, !PT ;  /* 0x00000011860a7209 */ /* 0x000fe40007800000 */
[----:B------:R-:W-:Y:S02]  /*ef00*/  P2R R7, PR, RZ, 0x2 ;  /* 0x00000002ff077803 */ /* 0x000fe40000000000 */
[----:B------:R-:W-:Y:S01]  /*ef10*/  ISETP.GE.AND P1, PT, R18, UR12, PT ;  /* 0x0000000c12007c0c */ /* 0x000fe2000bf26270 */
[----:B------:R-:W-:Y:S01]  /*ef20*/  VIADD R18, R0, 0xe9 ;  /* 0x000000e900127836 */ /* 0x000fe20000000000 */
[----:B------:R-:W-:-:S02]  /*ef30*/  FSEL R138, R138, -INF , !P2 ;  /* 0xff8000008a8a7808 */ /* 0x000fc40005000000 */
[----:B------:R-:W-:Y:S02]  /*ef40*/  FMNMX R17, R135, R10, !PT ;  /* 0x0000000a87117209 */ /* 0x000fe40007800000 */
[----:B------:R-:W-:Y:S02]  /*ef50*/  P2R R15, PR, RZ, 0x1 ;  /* 0x00000001ff0f7803 */ /* 0x000fe40000000000 */
[----:B------:R-:W-:Y:S01]  /*ef60*/  ISETP.GE.AND P0, PT, R19, UR12, PT ;  /* 0x0000000c13007c0c */ /* 0x000fe2000bf06270 */
[----:B------:R-:W-:Y:S01]  /*ef70*/  VIADD R19, R0, 0xf1 ;  /* 0x000000f100137836 */ /* 0x000fe20000000000 */
[----:B------:R-:W-:Y:S02]  /*ef80*/  FSEL R139, R139, -INF , !P1 ;  /* 0xff8000008b8b7808 */ /* 0x000fe40004800000 */
[----:B------:R-:W-:Y:S02]  /*ef90*/  FMNMX R10, R138, R17, !PT ;  /* 0x000000118a0a7209 */ /* 0x000fe40007800000 */
[----:B------:R-:W-:Y:S01]  /*efa0*/  ISETP.GE.AND P2, PT, R18, UR12, PT ;  /* 0x0000000c12007c0c */ /* 0x000fe2000bf46270 */
[----:B------:R-:W-:Y:S01]  /*efb0*/  VIADD R18, R0, 0xf0 ;  /* 0x000000f000127836 */ /* 0x000fe20000000000 */
[----:B------:R-:W-:-:S02]  /*efc0*/  FSEL R142, R142, -INF , !P0 ;  /* 0xff8000008e8e7808 */ /* 0x000fc40004000000 */
[----:B------:R-:W-:Y:S02]  /*efd0*/  FMNMX R17, R139, R10, !PT ;  /* 0x0000000a8b117209 */ /* 0x000fe40007800000 */
[----:B------:R-:W-:Y:S02]  /*efe0*/  FSEL R133, R133, -INF , !P3 ;  /* 0xff80000085857808 */ /* 0x000fe40005800000 */
[----:B------:R-:W-:Y:S02]  /*eff0*/  FSEL R143, R143, -INF , !P2 ;  /* 0xff8000008f8f7808 */ /* 0x000fe40005000000 */
[----:B------:R-:W-:Y:S02]  /*f000*/  FMNMX R10, R142, R17, !PT ;  /* 0x000000118e0a7209 */ /* 0x000fe40007800000 */
[----:B------:R-:W-:Y:S02]  /*f010*/  ISETP.GE.AND P3, PT, R18, UR12, PT ;  /* 0x0000000c12007c0c */ /* 0x000fe4000bf66270 */
[----:B------:R-:W-:-:S02]  /*f020*/  FSEL R129, R129, -INF , !P4 ;  /* 0xff80000081817808 */ /* 0x000fc40006000000 */
[----:B------:R-:W-:Y:S02]  /*f030*/  FSEL R146, R146, -INF , !P3 ;  /* 0xff80000092927808 */ /* 0x000fe40005800000 */
[----:B------:R-:W-:Y:S02]  /*f040*/  FMNMX R17, R143, R10, !PT ;  /* 0x0000000a8f117209 */ /* 0x000fe40007800000 */
[----:B------:R-:W-:Y:S02]  /*f050*/  ISETP.GE.AND P4, PT, R19, UR12, PT ;  /* 0x0000000c13007c0c */ /* 0x000fe4000bf86270 */
[----:B------:R-:W-:Y:S02]  /*f060*/  FSEL R132, R132, -INF , !P5 ;  /* 0xff80000084847808 */ /* 0x000fe40006800000 */
[----:B------:R-:W-:Y:S02]  /*f070*/  FSEL R147, R147, -INF , !P4 ;  /* 0xff80000093937808 */ /* 0x000fe40006000000 */
[----:B------:R-:W-:-:S02]  /*f080*/  FMNMX R10, R146, R17, !PT ;  /* 0x00000011920a7209 */ /* 0x000fc40007800000 */
[----:B------:R-:W-:Y:S02]  /*f090*/  ISETP.GE.AND P5, PT, R22, UR12, PT ;  /* 0x0000000c16007c0c */ /* 0x000fe4000bfa6270 */
[----:B------:R-:W-:Y:S02]  /*f0a0*/  FSEL R128, R128, -INF , !P6 ;  /* 0xff80000080807808 */ /* 0x000fe40007000000 */
[----:B------:R-:W-:Y:S02]  /*f0b0*/  FSEL R150, R150, -INF , !P5 ;  /* 0xff80000096967808 */ /* 0x000fe40006800000 */
[----:B------:R-:W-:Y:S02]  /*f0c0*/  FMNMX R17, R147, R10, !PT ;  /* 0x0000000a93117209 */ /* 0x000fe40007800000 */
[----:B------:R-:W-:Y:S02]  /*f0d0*/  ISETP.GE.AND P6, PT, R23, UR12, PT ;  /* 0x0000000c17007c0c */ /* 0x000fe4000bfc6270 */
[----:B------:R-:W-:-:S02]  /*f0e0*/  FMNMX R10, R150, R17, !PT ;  /* 0x00000011960a7209 */ /* 0x000fc40007800000 */
[----:B------:R-:W-:Y:S02]  /*f0f0*/  FSEL R151, R151, -INF , !P6 ;  /* 0xff80000097977808 */ /* 0x000fe40007000000 */
[----:B------:R-:W-:Y:S02]  /*f100*/  P2R R20, PR, RZ, 0x1 ;  /* 0x00000001ff147803 */ /* 0x000fe40000000000 */
[----:B------:R-:W-:Y:S02]  /*f110*/  FMNMX R17, R151, R10, !PT ;  /* 0x0000000a97117209 */ /* 0x000fe40007800000 */
[----:B------:R-:W-:Y:S02]  /*f120*/  P2R R21, PR, RZ, 0x2 ;  /* 0x00000002ff157803 */ /* 0x000fe40000000000 */
[----:B------:R-:W-:Y:S01]  /*f130*/  ISETP.GE.AND P1, PT, R16, UR12, PT ;  /* 0x0000000c10007c0c */ /* 0x000fe2000bf26270 */
[----:B------:R-:W1:Y:S01]  /*f140*/  SHFL.BFLY PT, R10, R17, 0x1, 0x1f ;  /* 0x0c201f00110a7f89 */ /* 0x000e6200000e0000 */
[----:B------:R-:W-:-:S02]  /*f150*/  FSEL R149, R149, -INF , !P6 ;  /* 0xff80000095957808 */ /* 0x000fc40007000000 */
[----:B------:R-:W-:Y:S02]  /*f160*/  FSEL R144, R144, -INF , !P3 ;  /* 0xff80000090907808 */ /* 0x000fe40005800000 */
[----:B------:R-:W-:Y:S02]  /*f170*/  FSEL R148, R148, -INF , !P5 ;  /* 0xff80000094947808 */ /* 0x000fe40006800000 */
[----:B------:R-:W-:Y:S02]  /*f180*/  FSEL R145, R145, -INF , !P4 ;  /* 0xff80000091917808 */ /* 0x000fe40006000000 */
[----:B------:R-:W-:Y:S02]  /*f190*/  FSEL R141, R141, -INF , !P2 ;  /* 0xff8000008d8d7808 */ /* 0x000fe40005000000 */
[----:B------:R-:W-:Y:S02]  /*f1a0*/  ISETP.NE.AND P2, PT, R14, RZ, PT ;  /* 0x000000ff0e00720c */ /* 0x000fe40003f45270 */
[----:B------:R-:W-:-:S02]  /*f1b0*/  FSEL R136, R136, -INF , !P1 ;  /* 0xff80000088887808 */ /* 0x000fc40004800000 */
[----:B------:R-:W-:-:S04]  /*f1c0*/  ISETP.NE.AND P1, PT, R21, RZ, PT ;  /* 0x000000ff1500720c */ /* 0x000fc80003f25270 */
[----:B------:R-:W-:Y:S02]  /*f1d0*/  FSEL R137, R137, -INF , !P1 ;  /* 0xff80000089897808 */ /* 0x000fe40004800000 */
[----:B------:R-:W-:Y:S02]  /*f1e0*/  ISETP.NE.AND P1, PT, R7, RZ, PT ;  /* 0x000000ff0700720c */ /* 0x000fe40003f25270 */
[----:B-1----:R-:W-:-:S05]  /*f1f0*/  FMNMX R18, R17, R10, !PT ;  /* 0x0000000a11127209 */ /* 0x002fca0007800000 */
[----:B------:R-:W1:Y:S02]  /*f200*/  SHFL.BFLY PT, R19, R18, 0x2, 0x1f ;  /* 0x0c401f0012137f89 */ /* 0x000e6400000e0000 */
[----:B-1----:R-:W-:-:S04]  /*f210*/  FMNMX R10, R18, R19, !PT ;  /* 0x00000013120a7209 */ /* 0x002fc80007800000 */
[----:B------:R-:W-:-:S04]  /*f220*/  FSETP.NEU.AND P0, PT, R10, -INF , PT ;  /* 0xff8000000a00780b */ /* 0x000fc80003f0d000 */
[----:B------:R-:W-:Y:S02]  /*f230*/  FSEL R16, R10, RZ, P0 ;  /* 0x000000ff0a107208 */ /* 0x000fe40000000000 */
[----:B------:R-:W-:-:S03]  /*f240*/  ISETP.NE.AND P0, PT, R20, RZ, PT ;  /* 0x000000ff1400720c */ /* 0x000fc60003f05270 */
[----:B------:R-:W-:Y:S01]  /*f250*/  FMUL R168, R16, UR13 ;  /* 0x0000000d10a87c20 */ /* 0x000fe20008400000 */
[----:B------:R-:W-:Y:S01]  /*f260*/  FSEL R140, R140, -INF , !P0 ;  /* 0xff8000008c8c7808 */ /* 0x000fe20004000000 */
[----:B------:R-:W-:-:S01]  /*f270*/  FADD R16, -R16, R13 ;  /* 0x0000000d10107221 */ /* 0x000fc20000000100 */
[----:B------:R-:W-:Y:S01]  /*f280*/  ISETP.NE.AND P0, PT, R15, RZ, PT ;  /* 0x000000ff0f00720c */ /* 0x000fe20003f05270 */
[----:B------:R-:W-:-:S01]  /*f290*/  FFMA R31, R31, UR13, -R168 ;  /* 0x0000000d1f1f7c23 */ /* 0x000fc200080008a8 */
[--C-:B------:R-:W-:Y:S01]  /*f2a0*/  FFMA R26, R26, UR13, -R168.reuse ;  /* 0x0000000d1a1a7c23 */ /* 0x100fe200080008a8 */
[----:B------:R-:W-:-:S01]  /*f2b0*/  FFMA R30, R30, UR13, -R168 ;  /* 0x0000000d1e1e7c23 */ /* 0x000fc200080008a8 */
[--C-:B------:R-:W-:Y:S01]  /*f2c0*/  FFMA R27, R27, UR13, -R168.reuse ;  /* 0x0000000d1b1b7c23 */ /* 0x100fe200080008a8 */
[----:B------:R-:W-:-:S01]  /*f2d0*/  FFMA R39, R39, UR13, -R168 ;  /* 0x0000000d27277c23 */ /* 0x000fc200080008a8 */
[----:B------:R-:W-:Y:S01]  /*f2e0*/  FSETP.GEU.AND P6, PT, R31, -126, PT ;  /* 0xc2fc00001f00780b */ /* 0x000fe20003fce000 */
[----:B------:R-:W-:-:S01]  /*f2f0*/  FFMA R34, R34, UR13, -R168 ;  /* 0x0000000d22227c23 */ /* 0x000fc200080008a8 */
[----:B------:R-:W-:Y:S01]  /*f300*/  FSETP.GEU.AND P3, PT, R26, -126, PT ;  /* 0xc2fc00001a00780b */ /* 0x000fe20003f6e000 */
[----:B------:R-:W-:-:S01]  /*f310*/  FFMA R38, R38, UR13, -R168 ;  /* 0x0000000d26267c23 */ /* 0x000fc200080008a8 */
[----:B------:R-:W-:Y:S01]  /*f320*/  FSETP.GEU.AND P5, PT, R30, -126, PT ;  /* 0xc2fc00001e00780b */ /* 0x000fe20003fae000 */
[----:B------:R-:W-:-:S01]  /*f330*/  FFMA R35, R35, UR13, -R168 ;  /* 0x0000000d23237c23 */ /* 0x000fc200080008a8 */
[----:B------:R-:W-:Y:S01]  /*f340*/  FSETP.GEU.AND P4, PT, R27, -126, PT ;  /* 0xc2fc00001b00780b */ /* 0x000fe20003f8e000 */
[----:B------:R-:W-:-:S01]  /*f350*/  FFMA R47, R47, UR13, -R168 ;  /* 0x0000000d2f2f7c23 */ /* 0x000fc200080008a8 */
[--C-:B------:R-:W-:Y:S01]  /*f360*/  FFMA R42, R42, UR13, -R168.reuse ;  /* 0x0000000d2a2a7c23 */ /* 0x100fe200080008a8 */
[----:B------:R-:W-:-:S01]  /*f370*/  FFMA R46, R46, UR13, -R168 ;  /* 0x0000000d2e2e7c23 */ /* 0x000fc200080008a8 */
[--C-:B------:R-:W-:Y:S01]  /*f380*/  FFMA R43, R43, UR13, -R168.reuse ;  /* 0x0000000d2b2b7c23 */ /* 0x100fe200080008a8 */
[----:B------:R-:W-:-:S01]  /*f390*/  FFMA R55, R55, UR13, -R168 ;  /* 0x0000000d37377c23 */ /* 0x000fc200080008a8 */
[--C-:B------:R-:W-:Y:S01]  /*f3a0*/  FFMA R50, R50, UR13, -R168.reuse ;  /* 0x0000000d32327c23 */ /* 0x100fe200080008a8 */
[----:B------:R-:W-:Y:S01]  /*f3b0*/  @!P6 FMUL R31, R31, 0.5 ;  /* 0x3f0000001f1fe820 */ /* 0x000fe20000400000 */
[--C-:B------:R-:W-:Y:S01]  /*f3c0*/  FFMA R54, R54, UR13, -R168.reuse ;  /* 0x0000000d36367c23 */ /* 0x100fe200080008a8 */
[----:B------:R-:W-:Y:S01]  /*f3d0*/  @!P3 FMUL R26, R26, 0.5 ;  /* 0x3f0000001a1ab820 */ /* 0x000fe20000400000 */
[--C-:B------:R-:W-:Y:S01]  /*f3e0*/  FFMA R51, R51, UR13, -R168.reuse ;  /* 0x0000000d33337c23 */ /* 0x100fe200080008a8 */
[----:B------:R-:W-:Y:S01]  /*f3f0*/  @!P5 FMUL R30, R30, 0.5 ;  /* 0x3f0000001e1ed820 */ /* 0x000fe20000400000 */
[----:B------:R-:W1:Y:S01]  /*f400*/  MUFU.EX2 R18, R31 ;  /* 0x0000001f00127308 */ /* 0x000e620000000800 */
[----:B------:R-:W-:Y:S01]  /*f410*/  @!P4 FMUL R27, R27, 0.5 ;  /* 0x3f0000001b1bc820 */ /* 0x000fe20000400000 */
[--C-:B------:R-:W-:Y:S01]  /*f420*/  FFMA R63, R63, UR13, -R168.reuse ;  /* 0x0000000d3f3f7c23 */ /* 0x100fe200080008a8 */
        /* <DEDUP_REMOVED lines=11> */
[--C-:B------:R-:W-:Y:S01]  /*f4e0*/  FFMA R91, R91, UR13, -R168.reuse ;  /* 0x0000000d5b5b7c23 */ /* 0x100fe200080008a8 */
[----:B------:R-:W-:-:S01]  /*f4f0*/  FFMA R98, R98, UR13, -R168 ;  /* 0x0000000d62627c23 */ /* 0x000fc200080008a8 */
[----:B------:R-:W3:Y:S01]  /*f500*/  MUFU.EX2 R17, R30 ;  /* 0x0000001e00117308 */ /* 0x000ee20000000800 */
[----:B-1----:R-:W-:Y:S01]  /*f510*/  @!P6 FMUL R18, R18, R18 ;  /* 0x000000121212e220 */ /* 0x002fe20000400000 */
[----:B------:R-:W-:Y:S01]  /*f520*/  FSETP.GEU.AND P6, PT, R39, -126, PT ;  /* 0xc2fc00002700780b */ /* 0x000fe20003fce000 */
[----:B------:R-:W-:-:S01]  /*f530*/  FFMA R102, R102, UR13, -R168 ;  /* 0x0000000d66667c23 */ /* 0x000fc200080008a8 */
[--C-:B------:R-:W-:Y:S01]  /*f540*/  FFMA R106, R106, UR13, -R168.reuse ;  /* 0x0000000d6a6a7c23 */ /* 0x100fe200080008a8 */
[----:B------:R-:W-:-:S01]  /*f550*/  FFMA R110, R110, UR13, -R168 ;  /* 0x0000000d6e6e7c23 */ /* 0x000fc200080008a8 */
[--C-:B------:R-:W-:Y:S01]  /*f560*/  FFMA R114, R114, UR13, -R168.reuse ;  /* 0x0000000d72727c23 */ /* 0x100fe200080008a8 */
[----:B------:R-:W-:-:S01]  /*f570*/  FFMA R118, R118, UR13, -R168 ;  /* 0x0000000d76767c23 */ /* 0x000fc200080008a8 */
[----:B------:R-:W1:Y:S01]  /*f580*/  MUFU.EX2 R15, R27 ;  /* 0x0000001b000f7308 */ /* 0x000e620000000800 */
[----:B--2---:R-:W-:Y:S01]  /*f590*/  @!P3 FMUL R14, R14, R14 ;  /* 0x0000000e0e0eb220 */ /* 0x004fe20000400000 */
[----:B------:R-:W-:Y:S01]  /*f5a0*/  FSETP.GEU.AND P3, PT, R34, -126, PT ;  /* 0xc2fc00002200780b */ /* 0x000fe20003f6e000 */
[----:B------:R-:W-:-:S01]  /*f5b0*/  FFMA R122, R122, UR13, -R168 ;  /* 0x0000000d7a7a7c23 */ /* 0x000fc200080008a8 */
[--C-:B------:R-:W-:Y:S01]  /*f5c0*/  FFMA R126, R126, UR13, -R168.reuse ;  /* 0x0000000d7e7e7c23 */ /* 0x100fe200080008a8 */
[----:B------:R-:W-:-:S01]  /*f5d0*/  FFMA R130, R130, UR13, -R168 ;  /* 0x0000000d82827c23 */ /* 0x000fc200080008a8 */
[--C-:B------:R-:W-:Y:S01]  /*f5e0*/  FFMA R134, R134, UR13, -R168.reuse ;  /* 0x0000000d86867c23 */ /* 0x100fe200080008a8 */
[----:B------:R-:W-:Y:S01]  /*f5f0*/  @!P6 FMUL R39, R39, 0.5 ;  /* 0x3f0000002727e820 */ /* 0x000fe20000400000 */
[--C-:B------:R-:W-:Y:S01]  /*f600*/  FFMA R142, R142, UR13, -R168.reuse ;  /* 0x0000000d8e8e7c23 */ /* 0x100fe200080008a8 */
[----:B---3--:R-:W-:Y:S01]  /*f610*/  @!P5 FMUL R17, R17, R17 ;  /* 0x000000111111d220 */ /* 0x008fe20000400000 */
[----:B------:R-:W-:Y:S01]  /*f620*/  FSETP.GEU.AND P5, PT, R38, -126, PT ;  /* 0xc2fc00002600780b */ /* 0x000fe20003fae000 */
[----:B------:R-:W2:Y:S01]  /*f630*/  MUFU.EX2 R22, R39 ;  /* 0x0000002700167308 */ /* 0x000ea20000000800 */
[----:B------:R-:W-:-:S01]  /*f640*/  FFMA R139, R139, UR13, -R168 ;  /* 0x0000000d8b8b7c23 */ /* 0x000fc200080008a8 */
[--C-:B------:R-:W-:Y:S01]  /*f650*/  FFMA R146, R146, UR13, -R168.reuse ;  /* 0x0000000d92927c23 */ /* 0x100fe200080008a8 */
[----:B------:R-:W-:-:S01]  /*f660*/  FFMA R151, R151, UR13, -R168 ;  /* 0x0000000d97977c23 */ /* 0x000fc200080008a8 */
[----:B------:R-:W-:Y:S01]  /*f670*/  @!P3 FMUL R34, R34, 0.5 ;  /* 0x3f0000002222b820 */ /* 0x000fe20000400000 */
[----:B------:R-:W-:-:S01]  /*f680*/  FFMA R150, R150, UR13, -R168 ;  /* 0x0000000d96967c23 */ /* 0x000fc200080008a8 */
[----:B-1----:R-:W-:Y:S01]  /*f690*/  @!P4 FMUL R15, R15, R15 ;  /* 0x0000000f0f0fc220 */ /* 0x002fe20000400000 */
[----:B------:R-:W-:Y:S01]  /*f6a0*/  FSETP.GEU.AND P4, PT, R35, -126, PT ;  /* 0xc2fc00002300780b */ /* 0x000fe20003f8e000 */
[----:B------:R-:W1:Y:S01]  /*f6b0*/  MUFU.EX2 R19, R34 ;  /* 0x0000002200137308 */ /* 0x000e620000000800 */
[----:B------:R-:W-:-:S01]  /*f6c0*/  FFMA R147, R147, UR13, -R168 ;  /* 0x0000000d93937c23 */ /* 0x000fc200080008a8 */
[----:B------:R-:W-:-:S02]  /*f6d0*/  FMUL R16, R16, UR13 ;  /* 0x0000000d10107c20 */ /* 0x000fc40008400000 */
[----:B------:R-:W-:-:S04]  /*f6e0*/  @!P5 FMUL R38, R38, 0.5 ;  /* 0x3f0000002626d820 */ /* 0x000fc80000400000 */
[----:B------:R-:W3:Y:S01]  /*f6f0*/  MUFU.EX2 R21, R38 ;  /* 0x0000002600157308 */ /* 0x000ee20000000800 */
[----:B--2---:R-:W-:Y:S01]  /*f700*/  @!P6 FMUL R22, R22, R22 ;  /* 0x000000161616e220 */ /* 0x004fe20000400000 */
[----:B------:R-:W-:Y:S02]  /*f710*/  FSETP.GEU.AND P6, PT, R47, -126, PT ;  /* 0xc2fc00002f00780b */ /* 0x000fe40003fce000 */
[----:B------:R-:W-:-:S04]  /*f720*/  @!P4 FMUL R35, R35, 0.5 ;  /* 0x3f0000002323c820 */ /* 0x000fc80000400000 */
        /* <DEDUP_REMOVED lines=10> */
[----:B------:R-:W2:Y:S03]  /*f7d0*/  MUFU.EX2 R23, R42 ;  /* 0x0000002a00177308 */ /* 0x000ea60000000800 */
[----:B------:R-:W-:-:S05]  /*f7e0*/  @!P5 FMUL R46, R46, 0.5 ;  /* 0x3f0000002e2ed820 */ /* 0x000fca0000400000 */
[----:B------:R-:W3:Y:S01]  /*f7f0*/  MUFU.EX2 R27, R46 ;  /* 0x0000002e001b7308 */ /* 0x000ee20000000800 */
[----:B-1----:R-:W-:Y:S01]  /*f800*/  @!P6 FMUL R30, R30, R30 ;  /* 0x0000001e1e1ee220 */ /* 0x002fe20000400000 */
[----:B------:R-:W-:Y:S01]  /*f810*/  FSETP.GEU.AND P6, PT, R55, -126, PT ;  /* 0xc2fc00003700780b */ /* 0x000fe20003fce000 */
[----:B------:R-:W-:-:S05]  /*f820*/  @!P4 FMUL R43, R43, 0.5 ;  /* 0x3f0000002b2bc820 */ /* 0x000fca0000400000 */
[----:B------:R-:W1:Y:S01]  /*f830*/  MUFU.EX2 R26, R43 ;  /* 0x0000002b001a7308 */ /* 0x000e620000000800 */
[----:B--2---:R-:W-:Y:S01]  /*f840*/  @!P3 FMUL R23, R23, R23 ;  /* 0x000000171717b220 */ /* 0x004fe20000400000 */
[----:B------:R-:W-:-:S05]  /*f850*/  FSETP.GEU.AND P3, PT, R50, -126, PT ;  /* 0xc2fc00003200780b */ /* 0x000fca0003f6e000 */
[----:B------:R-:W-:Y:S01]  /*f860*/  @!P6 FMUL R55, R55, 0.5 ;  /* 0x3f0000003737e820 */ /* 0x000fe20000400000 */
[----:B---3--:R-:W-:Y:S01]  /*f870*/  @!P5 FMUL R27, R27, R27 ;  /* 0x0000001b1b1bd220 */ /* 0x008fe20000400000 */
[----:B------:R-:W-:Y:S02]  /*f880*/  FSETP.GEU.AND P5, PT, R54, -126, PT ;  /* 0xc2fc00003600780b */ /* 0x000fe40003fae000 */
[----:B------:R2:W3:Y:S04]  /*f890*/  MUFU.EX2 R38, R55 ;  /* 0x0000003700267308 */ /* 0x0004e80000000800 */
[----:B------:R-:W-:Y:S01]  /*f8a0*/  @!P3 FMUL R50, R50, 0.5 ;  /* 0x3f0000003232b820 */ /* 0x000fe20000400000 */
[----:B-1----:R-:W-:Y:S01]  /*f8b0*/  @!P4 FMUL R26, R26, R26 ;  /* 0x0000001a1a1ac220 */ /* 0x002fe20000400000 */
[----:B------:R-:W-:-:S02]  /*f8c0*/  FSETP.GEU.AND P4, PT, R51, -126, PT ;  /* 0xc2fc00003300780b */ /* 0x000fc40003f8e000 */
[----:B------:R1:W4:Y:S01]  /*f8d0*/  MUFU.EX2 R31, R50 ;  /* 0x00000032001f7308 */ /* 0x0003220000000800 */
[----:B--2---:R-:W-:-:S02]  /*f8e0*/  FFMA R55, R74, UR13, -R168 ;  /* 0x0000000d4a377c23 */ /* 0x004fc400080008a8 */
[----:B------:R-:W-:-:S05]  /*f8f0*/  @!P5 FMUL R54, R54, 0.5 ;  /* 0x3f0000003636d820 */ /* 0x000fca0000400000 */
[----:B------:R2:W5:Y:S01]  /*f900*/  MUFU.EX2 R35, R54 ;  /* 0x0000003600237308 */ /* 0x0005620000000800 */
[----:B---3--:R-:W-:Y:S01]  /*f910*/  @!P6 FMUL R38, R38, R38 ;  /* 0x000000262626e220 */ /* 0x008fe20000400000 */
[----:B------:R-:W-:Y:S01]  /*f920*/  FSETP.GEU.AND P6, PT, R63, -126, PT ;  /* 0xc2fc00003f00780b */ /* 0x000fe20003fce000 */
[----:B-1----:R-:W-:-:S01]  /*f930*/  FFMA R50, R67, UR13, -R168 ;  /* 0x0000000d43327c23 */ /* 0x002fc200080008a8 */
[----:B------:R-:W-:Y:S01]  /*f940*/  @!P4 FMUL R51, R51, 0.5 ;  /* 0x3f0000003333c820 */ /* 0x000fe20000400000 */
[----:B------:R-:W-:-:S03]  /*f950*/  FFMA R67, R86, UR13, -R168 ;  /* 0x0000000d56437c23 */ /* 0x000fc600080008a8 */
[----:B------:R1:W3:Y:S01]  /*f960*/  MUFU.EX2 R34, R51 ;  /* 0x0000003300227308 */ /* 0x0002e20000000800 */
[----:B----4-:R-:W-:Y:S01]  /*f970*/  @!P3 FMUL R31, R31, R31 ;  /* 0x0000001f1f1fb220 */ /* 0x010fe20000400000 */
[----:B------:R-:W-:Y:S02]  /*f980*/  FSETP.GEU.AND P3, PT, R58, -126, PT ;  /* 0xc2fc00003a00780b */ /* 0x000fe40003f6e000 */
[----:B--2---:R-:W-:-:S03]  /*f990*/  FMNMX R54, R24, R9, !PT ;  /* 0x0000000918367209 */ /* 0x004fc60007800000 */
[----:B------:R-:W-:Y:S01]  /*f9a0*/  @!P6 FMUL R63, R63, 0.5 ;  /* 0x3f0000003f3fe820 */ /* 0x000fe20000400000 */
[----:B------:R-:W-:Y:S01]  /*f9b0*/  FMNMX R7, R25, R54, !PT ;  /* 0x0000003619077209 */ /* 0x000fe20007800000 */
[----:B-----5:R-:W-:Y:S01]  /*f9c0*/  @!P5 FMUL R35, R35, R35 ;  /* 0x000000232323d220 */ /* 0x020fe20000400000 */
[----:B------:R-:W-:Y:S01]  /*f9d0*/  FSETP.GEU.AND P5, PT, R62, -126, PT ;  /* 0xc2fc00003e00780b */ /* 0x000fe20003fae000 */
[----:B------:R2:W4:Y:S01]  /*f9e0*/  MUFU.EX2 R46, R63 ;  /* 0x0000003f002e7308 */ /* 0x0005220000000800 */
[----:B-1----:R-:W-:-:S03]  /*f9f0*/  FFMA R51, R70, UR13, -R168 ;  /* 0x0000000d46337c23 */ /* 0x002fc600080008a8 */
[----:B------:R-:W-:Y:S01]  /*fa00*/  @!P3 FMUL R58, R58, 0.5 ;  /* 0x3f0000003a3ab820 */ /* 0x000fe20000400000 */
[----:B---3--:R-:W-:Y:S01]  /*fa10*/  @!P4 FMUL R34, R34, R34 ;  /* 0x000000222222c220 */ /* 0x008fe20000400000 */
[----:B------:R-:W-:Y:S02]  /*fa20*/  FSETP.GEU.AND P4, PT, R59, -126, PT ;  /* 0xc2fc00003b00780b */ /* 0x000fe40003f8e000 */
[----:B------:R1:W3:Y:S01]  /*fa30*/  MUFU.EX2 R39, R58 ;  /* 0x0000003a00277308 */ /* 0x0002e20000000800 */
[----:B--2---:R-:W-:-:S03]  /*fa40*/  FFMA R63, R82, UR13, -R168 ;  /* 0x0000000d523f7c23 */ /* 0x004fc600080008a8 */
[----:B------:R-:W-:-:S04]  /*fa50*/  @!P5 FMUL R62, R62, 0.5 ;  /* 0x3f0000003e3ed820 */ /* 0x000fc80000400000 */
[----:B------:R-:W2:Y:S01]  /*fa60*/  MUFU.EX2 R43, R62 ;  /* 0x0000003e002b7308 */ /* 0x000ea20000000800 */
[----:B----4-:R-:W-:Y:S01]  /*fa70*/  @!P6 FMUL R46, R46, R46 ;  /* 0x0000002e2e2ee220 */ /* 0x010fe20000400000 */
[----:B------:R-:W-:Y:S01]  /*fa80*/  FSETP.GEU.AND P6, PT, R71, -126, PT ;  /* 0xc2fc00004700780b */ /* 0x000fe20003fce000 */
[----:B------:R-:W-:Y:S01]  /*fa90*/  @!P4 FMUL R59, R59, 0.5 ;  /* 0x3f0000003b3bc820 */ /* 0x000fe20000400000 */
[----:B-1----:R-:W-:-:S04]  /*faa0*/  FMNMX R58, R28, R7, !PT ;  /* 0x000000071c3a7209 */ /* 0x002fc80007800000 */
[----:B------:R1:W4:Y:S01]  /*fab0*/  MUFU.EX2 R42, R59 ;  /* 0x0000003b002a7308 */ /* 0x0003220000000800 */
[----:B---3--:R-:W-:Y:S01]  /*fac0*/  @!P3 FMUL R39, R39, R39 ;  /* 0x000000272727b220 */ /* 0x008fe20000400000 */
[----:B------:R-:W-:Y:S02]  /*fad0*/  FSETP.GEU.AND P3, PT, R66, -126, PT ;  /* 0xc2fc00004200780b */ /* 0x000fe40003f6e000 */
[----:B------:R-:W-:-:S03]  /*fae0*/  FMNMX R7, R29, R58, !PT ;  /* 0x0000003a1d077209 */ /* 0x000fc60007800000 */
[----:B------:R-:W-:Y:S01]  /*faf0*/  @!P6 FMUL R71, R71, 0.5 ;  /* 0x3f0000004747e820 */ /* 0x000fe20000400000 */
[----:B------:R-:W-:Y:S01]  /*fb00*/  FMNMX R58, R32, R7, !PT ;  /* 0x00000007203a7209 */ /* 0x000fe20007800000 */
[----:B--2---:R-:W-:Y:S01]  /*fb10*/  @!P5 FMUL R43, R43, R43 ;  /* 0x0000002b2b2bd220 */ /* 0x004fe20000400000 */
[----:B------:R-:W-:Y:S01]  /*fb20*/  FSETP.GEU.AND P5, PT, R51, -126, PT ;  /* 0xc2fc00003300780b */ /* 0x000fe20003fae000 */
[----:B------:R2:W3:Y:S01]  /*fb30*/  MUFU.EX2 R54, R71 ;  /* 0x0000004700367308 */ /* 0x0004e20000000800 */
[----:B-1----:R-:W-:-:S01]  /*fb40*/  FFMA R59, R78, UR13, -R168 ;  /* 0x0000000d4e3b7c23 */ /* 0x002fc200080008a8 */
[----:B------:R-:W-:Y:S02]  /*fb50*/  FMNMX R7, R33, R58, !PT ;  /* 0x0000003a21077209 */ /* 0x000fe40007800000 */
[----:B------:R-:W-:Y:S01]  /*fb60*/  @!P3 FMUL R66, R66, 0.5 ;  /* 0x3f0000004242b820 */ /* 0x000fe20000400000 */
[----:B----4-:R-:W-:Y:S01]  /*fb70*/  @!P4 FMUL R42, R42, R42 ;  /* 0x0000002a2a2ac220 */ /* 0x010fe20000400000 */
[----:B------:R-:W-:-:S02]  /*fb80*/  FSETP.GEU.AND P4, PT, R50, -126, PT ;  /* 0xc2fc00003200780b */ /* 0x000fc40003f8e000 */
[----:B------:R-:W1:Y:S01]  /*fb90*/  MUFU.EX2 R47, R66 ;  /* 0x00000042002f7308 */ /* 0x000e620000000800 */
[----:B------:R-:W-:Y:S01]  /*fba0*/  FMNMX R62, R36, R7, !PT ;  /* 0x00000007243e7209 */ /* 0x000fe20007800000 */
[----:B--2---:R-:W-:Y:S02]  /*fbb0*/  FFMA R71, R90, UR13, -R168 ;  /* 0x0000000d5a477c23 */ /* 0x004fe400080008a8 */
[----:B------:R-:W-:Y:S01]  /*fbc0*/  @!P5 FMUL R51, R51, 0.5 ;  /* 0x3f0000003333d820 */ /* 0x000fe20000400000 */
[----:B------:R-:W-:Y:S01]  /*fbd0*/  FMNMX R7, R37, R62, !PT ;  /* 0x0000003e25077209 */ /* 0x000fe20007800000 */
[----:B---3--:R-:W-:-:S04]  /*fbe0*/  @!P6 FMUL R54, R54, R54 ;  /* 0x000000363636e220 */ /* 0x008fc80000400000 */
[----:B------:R-:W2:Y:S01]  /*fbf0*/  MUFU.EX2 R51, R51 ;  /* 0x0000003300337308 */ /* 0x000ea20000000800 */
[----:B------:R-:W-:Y:S01]  /*fc00*/  FSETP.GEU.AND P6, PT, R79, -126, PT ;  /* 0xc2fc00004f00780b */ /* 0x000fe20003fce000 */
[----:B------:R-:W-:Y:S01]  /*fc10*/  @!P4 FMUL R50, R50, 0.5 ;  /* 0x3f0000003232c820 */ /* 0x000fe20000400000 */
[----:B------:R-:W-:Y:S01]  /*fc20*/  FMNMX R62, R40, R7, !PT ;  /* 0x00000007283e7209 */ /* 0x000fe20007800000 */
[----:B-1----:R-:W-:-:S04]  /*fc30*/  @!P3 FMUL R47, R47, R47 ;  /* 0x0000002f2f2fb220 */ /* 0x002fc80000400000 */
[----:B------:R-:W1:Y:S01]  /*fc40*/  MUFU.EX2 R50, R50 ;  /* 0x0000003200327308 */ /* 0x000e620000000800 */
[----:B------:R-:W-:Y:S02]  /*fc50*/  FSETP.GEU.AND P3, PT, R55, -126, PT ;  /* 0xc2fc00003700780b */ /* 0x000fe40003f6e000 */
[----:B------:R-:W-:-:S03]  /*fc60*/  FMNMX R7, R41, R62, !PT ;  /* 0x0000003e29077209 */ /* 0x000fc60007800000 */
[----:B------:R-:W-:Y:S01]  /*fc70*/  @!P6 FMUL R79, R79, 0.5 ;  /* 0x3f0000004f4fe820 */ /* 0x000fe20000400000 */
[----:B------:R-:W-:Y:S01]  /*fc80*/  FMNMX R66, R44, R7, !PT ;  /* 0x000000072c427209 */ /* 0x000fe20007800000 */
[----:B--2---:R-:W-:Y:S01]  /*fc90*/  @!P5 FMUL R51, R51, R51 ;  /* 0x000000333333d220 */ /* 0x004fe20000400000 */
[----:B------:R-:W-:Y:S01]  /*fca0*/  FSETP.GEU.AND P5, PT, R59, -126, PT ;  /* 0xc2fc00003b00780b */ /* 0x000fe20003fae000 */
[----:B------:R2:W3:Y:S01]  /*fcb0*/  MUFU.EX2 R62, R79 ;  /* 0x0000004f003e7308 */ /* 0x0004e20000000800 */
[----:B------:R-:W-:-:S03]  /*fcc0*/  FMNMX R7, R45, R66, !PT ;  /* 0x000000422d077209 */ /* 0x000fc60007800000 */
[----:B------:R-:W-:Y:S01]  /*fcd0*/  @!P3 FMUL R55, R55, 0.5 ;  /* 0x3f0000003737b820 */ /* 0x000fe20000400000 */
[----:B------:R-:W-:Y:S01]  /*fce0*/  FMNMX R66, R48, R7, !PT ;  /* 0x0000000730427209 */ /* 0x000fe20007800000 */
[----:B-1----:R-:W-:Y:S01]  /*fcf0*/  @!P4 FMUL R50, R50, R50 ;  /* 0x000000323232c220 */ /* 0x002fe20000400000 */
[----:B------:R-:W-:-:S03]  /*fd00*/  FSETP.GEU.AND P4, PT, R75, -126, PT ;  /* 0xc2fc00004b00780b */ /* 0x000fc60003f8e000 */
[----:B------:R-:W1:Y:S01]  /*fd10*/  MUFU.EX2 R55, R55 ;  /* 0x0000003700377308 */ /* 0x000e620000000800 */
[----:B------:R-:W-:Y:S01]  /*fd20*/  FMNMX R7, R49, R66, !PT ;  /* 0x0000004231077209 */ /* 0x000fe20007800000 */
[--C-:B--2---:R-:W-:Y:S01]  /*fd30*/  FFMA R79, R99, UR13, -R168.reuse ;  /* 0x0000000d634f7c23 */ /* 0x104fe200080008a8 */
[----:B------:R-:W-:Y:S01]  /*fd40*/  @!P5 FMUL R59, R59, 0.5 ;  /* 0x3f0000003b3bd820 */ /* 0x000fe20000400000 */
[----:B------:R-:W-:Y:S01]  /*fd50*/  FFMA R99, R119, UR13, -R168 ;  /* 0x0000000d77637c23 */ /* 0x000fe200080008a8 */
[----:B------:R-:W-:Y:S01]  /*fd60*/  FMNMX R70, R52, R7, !PT ;  /* 0x0000000734467209 */ /* 0x000fe20007800000 */
[----:B---3--:R-:W-:-:S03]  /*fd70*/  @!P6 FMUL R62, R62, R62 ;  /* 0x0000003e3e3ee220 */ /* 0x008fc60000400000 */
[----:B------:R-:W2:Y:S01]  /*fd80*/  MUFU.EX2 R59, R59 ;  /* 0x0000003b003b7308 */ /* 0x000ea20000000800 */
[----:B------:R-:W-:Y:S01]  /*fd90*/  FSETP.GEU.AND P6, PT, R87, -126, PT ;  /* 0xc2fc00005700780b */ /* 0x000fe20003fce000 */
[----:B------:R-:W-:Y:S01]  /*fda0*/  @!P4 FMUL R75, R75, 0.5 ;  /* 0x3f0000004b4bc820 */ /* 0x000fe20000400000 */
[----:B------:R-:W-:-:S04]  /*fdb0*/  FMNMX R7, R53, R70, !PT ;  /* 0x0000004635077209 */ /* 0x000fc80007800000 */
[----:B------:R-:W-:Y:S01]  /*fdc0*/  FMNMX R70, R56, R7, !PT ;  /* 0x0000000738467209 */ /* 0x000fe20007800000 */
[----:B------:R3:W4:Y:S01]  /*fdd0*/  MUFU.EX2 R58, R75 ;  /* 0x0000004b003a7308 */ /* 0x0007220000000800 */
[----:B-1----:R-:W-:Y:S01]  /*fde0*/  @!P3 FMUL R55, R55, R55 ;  /* 0x000000373737b220 */ /* 0x002fe20000400000 */
[----:B------:R-:W-:Y:S02]  /*fdf0*/  FSETP.GEU.AND P3, PT, R63, -126, PT ;  /* 0xc2fc00003f00780b */ /* 0x000fe40003f6e000 */
[----:B------:R-:W-:Y:S02]  /*fe00*/  FMNMX R7, R57, R70, !PT ;  /* 0x0000004639077209 */ /* 0x000fe40007800000 */
[----:B------:R-:W-:Y:S02]  /*fe10*/  @!P6 FMUL R87, R87, 0.5 ;  /* 0x3f0000005757e820 */ /* 0x000fe40000400000 */
[----:B------:R-:W-:Y:S01]  /*fe20*/  FMNMX R74, R60, R7, !PT ;  /* 0x000000073c4a7209 */ /* 0x000fe20007800000 */
[----:B--2---:R-:W-:Y:S01]  /*fe30*/  @!P5 FMUL R59, R59, R59 ;  /* 0x0000003b3b3bd220 */ /* 0x004fe20000400000 */
[----:B------:R-:W-:Y:S01]  /*fe40*/  FSETP.GEU.AND P5, PT, R67, -126, PT ;  /* 0xc2fc00004300780b */ /* 0x000fe20003fae000 */
[----:B------:R1:W2:Y:S01]  /*fe50*/  MUFU.EX2 R70, R87 ;  /* 0x0000005700467308 */ /* 0x0002a20000000800 */
[----:B---3--:R-:W-:-:S01]  /*fe60*/  FFMA R75, R95, UR13, -R168 ;  /* 0x0000000d5f4b7c23 */ /* 0x008fc200080008a8 */
[----:B------:R-:W-:Y:S01]  /*fe70*/  FMNMX R7, R61, R74, !PT ;  /* 0x0000004a3d077209 */ /* 0x000fe20007800000 */
[----:B------:R-:W-:-:S01]  /*fe80*/  FFMA R95, R115, UR13, -R168 ;  /* 0x0000000d735f7c23 */ /* 0x000fc200080008a8 */
[----:B------:R-:W-:Y:S01]  /*fe90*/  @!P3 FMUL R63, R63, 0.5 ;  /* 0x3f0000003f3fb820 */ /* 0x000fe20000400000 */
[----:B------:R-:W-:-:S01]  /*fea0*/  FFMA R115, R135, UR13, -R168 ;  /* 0x0000000d87737c23 */ /* 0x000fc200080008a8 */
[----:B----4-:R-:W-:Y:S01]  /*feb0*/  @!P4 FMUL R58, R58, R58 ;  /* 0x0000003a3a3ac220 */ /* 0x010fe20000400000 */
[----:B------:R-:W-:-:S02]  /*fec0*/  FSETP.GEU.AND P4, PT, R83, -126, PT ;  /* 0xc2fc00005300780b */ /* 0x000fc40003f8e000 */
        /* <DEDUP_REMOVED lines=12> */
[----:B------:R2:W4:Y:S01]  /*ff90*/  MUFU.EX2 R66, R83 ;  /* 0x0000005300427308 */ /* 0x0005220000000800 */
[----:B---3--:R-:W-:Y:S01]  /*ffa0*/  @!P3 FMUL R63, R63, R63 ;  /* 0x0000003f3f3fb220 */ /* 0x008fe20000400000 */
[----:B------:R-:W-:Y:S02]  /*ffb0*/  FSETP.GEU.AND P3, PT, R71, -126, PT ;  /* 0xc2fc00004700780b */ /* 0x000fe40003f6e000 */
[----:B------:R-:W-:Y:S02]  /*ffc0*/  FMNMX R82, R72, R7, !PT ;  /* 0x0000000748527209 */ /* 0x000fe40007800000 */
[----:B------:R-:W-:Y:S02]  /*ffd0*/  @!P6 FMUL R75, R75, 0.5 ;  /* 0x3f0000004b4be820 */ /* 0x000fe40000400000 */
[----:B------:R-:W-:Y:S01]  /*ffe0*/  FMNMX R7, R73, R82, !PT ;  /* 0x0000005249077209 */ /* 0x000fe20007800000 */
[----:B-1----:R-:W-:Y:S01]  /*fff0*/  @!P5 FMUL R67, R67, R67 ;  /* 0x000000434343d220 */ /* 0x002fe20000400000 */
[----:B------:R-:W-:Y:S01]  /*10000*/  FSETP.GEU.AND P5, PT, R94, -126, PT ;  /* 0xc2fc00005e00780b */ /* 0x000fe20003fae000 */
[--C-:B--2---:R-:W-:Y:S01]  /*10010*/  FFMA R83, R103, UR13, -R168.reuse ;  /* 0x0000000d67537c23 */ /* 0x104fe200080008a8 */
[----:B------:R-:W1:Y:S01]  /*10020*/  MUFU.EX2 R75, R75 ;  /* 0x0000004b004b7308 */ /* 0x000e620000000800 */
[----:B------:R-:W-:Y:S01]  /*10030*/  FMNMX R82, R76, R7, !PT ;  /* 0x000000074c527209 */ /* 0x000fe20007800000 */
[--C-:B------:R-:W-:Y:S01]  /*10040*/  FFMA R103, R123, UR13, -R168.reuse ;  /* 0x0000000d7b677c23 */ /* 0x100fe200080008a8 */
[----:B------:R-:W-:Y:S01]  /*10050*/  @!P3 FMUL R71, R71, 0.5 ;  /* 0x3f0000004747b820 */ /* 0x000fe20000400000 */
[----:B------:R-:W-:Y:S01]  /*10060*/  FFMA R123, R143, UR13, -R168 ;  /* 0x0000000d8f7b7c23 */ /* 0x000fe200080008a8 */
[----:B----4-:R-:W-:Y:S01]  /*10070*/  @!P4 FMUL R66, R66, R66 ;  /* 0x000000424242c220 */ /* 0x010fe20000400000 */
[----:B------:R-:W-:-:S02]  /*10080*/  FSETP.GEU.AND P4, PT, R91, -126, PT ;  /* 0xc2fc00005b00780b */ /* 0x000fc40003f8e000 */
[----:B------:R-:W-:Y:S01]  /*10090*/  FMNMX R7, R77, R82, !PT ;  /* 0x000000524d077209 */ /* 0x000fe20007800000 */
[----:B------:R-:W2:Y:S02]  /*100a0*/  MUFU.EX2 R71, R71 ;  /* 0x0000004700477308 */ /* 0x000ea40000000800 */
        /* <DEDUP_REMOVED lines=8> */
[----:B------:R1:W4:Y:S01]  /*10130*/  MUFU.EX2 R74, R91 ;  /* 0x0000005b004a7308 */ /* 0x0003220000000800 */
[----:B--2---:R-:W-:Y:S01]  /*10140*/  @!P3 FMUL R71, R71, R71 ;  /* 0x000000474747b220 */ /* 0x004fe20000400000 */
[----:B------:R-:W-:Y:S02]  /*10150*/  FSETP.GEU.AND P3, PT, R98, -126, PT ;  /* 0xc2fc00006200780b */ /* 0x000fe40003f6e000 */
[----:B------:R-:W-:-:S04]  /*10160*/  FMNMX R7, R85, R86, !PT ;  /* 0x0000005655077209 */ /* 0x000fc80007800000 */
[----:B------:R-:W-:Y:S01]  /*10170*/  @!P6 FMUL R83, R83, 0.5 ;  /* 0x3f0000005353e820 */ /* 0x000fe20000400000 */
[----:B---3--:R-:W-:Y:S01]  /*10180*/  @!P5 FMUL R78, R78, R78 ;  /* 0x0000004e4e4ed220 */ /* 0x008fe20000400000 */
[----:B------:R-:W-:Y:S01]  /*10190*/  FSETP.GEU.AND P5, PT, R102, -126, PT ;  /* 0xc2fc00006600780b */ /* 0x000fe20003fae000 */
[----:B-1----:R-:W-:-:S01]  /*101a0*/  FFMA R91, R111, UR13, -R168 ;  /* 0x0000000d6f5b7c23 */ /* 0x002fc200080008a8 */
[----:B------:R-:W-:Y:S01]  /*101b0*/  FMNMX R90, R88, R7, !PT ;  /* 0x00000007585a7209 */ /* 0x000fe20007800000 */
[----:B------:R-:W-:-:S01]  /*101c0*/  FFMA R111, R131, UR13, -R168 ;  /* 0x0000000d836f7c23 */ /* 0x000fc200080008a8 */
[----:B------:R-:W1:Y:S01]  /*101d0*/  MUFU.EX2 R83, R83 ;  /* 0x0000005300537308 */ /* 0x000e620000000800 */
[----:B------:R-:W-:Y:S01]  /*101e0*/  @!P3 FMUL R98, R98, 0.5 ;  /* 0x3f0000006262b820 */ /* 0x000fe20000400000 */
[----:B------:R-:W-:Y:S01]  /*101f0*/  FMNMX R7, R89, R90, !PT ;  /* 0x0000005a59077209 */ /* 0x000fe20007800000 */
[----:B----4-:R-:W-:Y:S01]  /*10200*/  @!P4 FMUL R74, R74, R74 ;  /* 0x0000004a4a4ac220 */ /* 0x010fe20000400000 */
[----:B------:R-:W-:-:S02]  /*10210*/  FSETP.GEU.AND P4, PT, R79, -126, PT ;  /* 0xc2fc00004f00780b */ /* 0x000fc40003f8e000 */
[----:B------:R-:W-:Y:S02]  /*10220*/  FMNMX R90, R92, R7, !PT ;  /* 0x000000075c5a7209 */ /* 0x000fe40007800000 */
[----:B------:R-:W2:Y:S01]  /*10230*/  MUFU.EX2 R82, R98 ;  /* 0x0000006200527308 */ /* 0x000ea20000000800 */
[----:B------:R-:W-:Y:S01]  /*10240*/  @!P5 FMUL R102, R102, 0.5 ;  /* 0x3f0000006666d820 */ /* 0x000fe20000400000 */
[----:B------:R-:W-:-:S04]  /*10250*/  FMNMX R7, R93, R90, !PT ;  /* 0x0000005a5d077209 */ /* 0x000fc80007800000 */
[----:B------:R-:W-:Y:S02]  /*10260*/  FMNMX R94, R96, R7, !PT ;  /* 0x00000007605e7209 */ /* 0x000fe40007800000 */
[----:B------:R-:W3:Y:S01]  /*10270*/  MUFU.EX2 R86, R102 ;  /* 0x0000006600567308 */ /* 0x000ee20000000800 */
[----:B------:R-:W-:Y:S01]  /*10280*/  @!P4 FMUL R79, R79, 0.5 ;  /* 0x3f0000004f4fc820 */ /* 0x000fe20000400000 */
[----:B-1----:R-:W-:Y:S01]  /*10290*/  @!P6 FMUL R83, R83, R83 ;  /* 0x000000535353e220 */ /* 0x002fe20000400000 */
[----:B------:R-:W-:Y:S02]  /*102a0*/  FSETP.GEU.AND P6, PT, R91, -126, PT ;  /* 0xc2fc00005b00780b */ /* 0x000fe40003fce000 */
[----:B------:R-:W-:-:S03]  /*102b0*/  FMNMX R7, R97, R94, !PT ;  /* 0x0000005e61077209 */ /* 0x000fc60007800000 */
[----:B------:R-:W1:Y:S01]  /*102c0*/  MUFU.EX2 R79, R79 ;  /* 0x0000004f004f7308 */ /* 0x000e620000000800 */
[----:B--2---:R-:W-:Y:S01]  /*102d0*/  @!P3 FMUL R82, R82, R82 ;  /* 0x000000525252b220 */ /* 0x004fe20000400000 */
[----:B------:R-:W-:Y:S02]  /*102e0*/  FSETP.GEU.AND P3, PT, R106, -126, PT ;  /* 0xc2fc00006a00780b */ /* 0x000fe40003f6e000 */
[----:B------:R-:W-:-:S04]  /*102f0*/  FMNMX R94, R100, R7, !PT ;  /* 0x00000007645e7209 */ /* 0x000fc80007800000 */
        /* <DEDUP_REMOVED lines=8> */
[----:B------:R-:W-:-:S02]  /*10380*/  FSETP.GEU.AND P4, PT, R87, -126, PT ;  /* 0xc2fc00005700780b */ /* 0x000fc40003f8e000 */
[----:B------:R-:W-:Y:S02]  /*10390*/  FMNMX R7, R105, R98, !PT ;  /* 0x0000006269077209 */ /* 0x000fe40007800000 */
        /* <DEDUP_REMOVED lines=13> */
[----:B------:R-:W-:Y:S01]  /*10470*/  FMNMX R102, R116, R7, !PT ;  /* 0x0000000774667209 */ /* 0x000fe20007800000 */
[----:B---3--:R-:W-:Y:S01]  /*10480*/  @!P5 FMUL R94, R94, R94 ;  /* 0x0000005e5e5ed220 */ /* 0x008fe20000400000 */
[----:B------:R-:W-:Y:S01]  /*10490*/  FSETP.GEU.AND P5, PT, R118, -126, PT ;  /* 0xc2fc00007600780b */ /* 0x000fe20003fae000 */
[----:B------:R-:W-:Y:S01]  /*104a0*/  @!P6 FMUL R99, R99, 0.5 ;  /* 0x3f0000006363e820 */ /* 0x000fe20000400000 */
[----:B------:R-:W-:-:S03]  /*104b0*/  FMNMX R7, R117, R102, !PT ;  /* 0x0000006675077209 */ /* 0x000fc60007800000 */
[----:B------:R-:W-:Y:S01]  /*104c0*/  @!P3 FMUL R114, R114, 0.5 ;  /* 0x3f0000007272b820 */ /* 0x000fe20000400000 */
[----:B------:R-:W-:Y:S01]  /*104d0*/  FMNMX R106, R120, R7, !PT ;  /* 0x00000007786a7209 */ /* 0x000fe20007800000 */
[----:B--2---:R-:W-:Y:S01]  /*104e0*/  @!P4 FMUL R87, R87, R87 ;  /* 0x000000575757c220 */ /* 0x004fe20000400000 */
[----:B------:R-:W-:Y:S01]  /*104f0*/  FSETP.GEU.AND P4, PT, R95, -126, PT ;  /* 0xc2fc00005f00780b */ /* 0x000fe20003f8e000 */
[----:B------:R-:W1:Y:S01]  /*10500*/  MUFU.EX2 R98, R114 ;  /* 0x0000007200627308 */ /* 0x000e620000000800 */
[----:B------:R-:W-:-:S03]  /*10510*/  FMNMX R7, R121, R106, !PT ;  /* 0x0000006a79077209 */ /* 0x000fc60007800000 */
[----:B------:R-:W-:Y:S01]  /*10520*/  @!P5 FMUL R118, R118, 0.5 ;  /* 0x3f0000007676d820 */ /* 0x000fe20000400000 */
[----:B------:R-:W-:-:S03]  /*10530*/  FMNMX R106, R124, R7, !PT ;  /* 0x000000077c6a7209 */ /* 0x000fc60007800000 */
[----:B------:R-:W2:Y:S01]  /*10540*/  MUFU.EX2 R102, R118 ;  /* 0x0000007600667308 */ /* 0x000ea20000000800 */
[----:B------:R-:W-:-:S03]  /*10550*/  FMNMX R7, R125, R106, !PT ;  /* 0x0000006a7d077209 */ /* 0x000fc60007800000 */
[----:B------:R-:W-:Y:S01]  /*10560*/  @!P4 FMUL R95, R95, 0.5 ;  /* 0x3f0000005f5fc820 */ /* 0x000fe20000400000 */
[----:B------:R-:W-:-:S03]  /*10570*/  FMNMX R110, R128, R7, !PT ;  /* 0x00000007806e7209 */ /* 0x000fc60007800000 */
[----:B------:R-:W3:Y:S01]  /*10580*/  MUFU.EX2 R99, R99 ;  /* 0x0000006300637308 */ /* 0x000ee20000000800 */
[----:B-1----:R-:W-:Y:S01]  /*10590*/  @!P3 FMUL R98, R98, R98 ;  /* 0x000000626262b220 */ /* 0x002fe20000400000 */
[----:B------:R-:W-:Y:S02]  /*105a0*/  FSETP.GEU.AND P3, PT, R122, -126, PT ;  /* 0xc2fc00007a00780b */ /* 0x000fe40003f6e000 */
[----:B------:R-:W-:-:S04]  /*105b0*/  FMNMX R7, R129, R110, !PT ;  /* 0x0000006e81077209 */ /* 0x000fc80007800000 */
[----:B------:R-:W1:Y:S01]  /*105c0*/  MUFU.EX2 R95, R95 ;  /* 0x0000005f005f7308 */ /* 0x000e620000000800 */
[----:B--2---:R-:W-:Y:S01]  /*105d0*/  @!P5 FMUL R102, R102, R102 ;  /* 0x000000666666d220 */ /* 0x004fe20000400000 */
[----:B------:R-:W-:Y:S02]  /*105e0*/  FSETP.GEU.AND P5, PT, R126, -126, PT ;  /* 0xc2fc00007e00780b */ /* 0x000fe40003fae000 */
[----:B------:R-:W-:-:S03]  /*105f0*/  FMNMX R110, R132, R7, !PT ;  /* 0x00000007846e7209 */ /* 0x000fc60007800000 */
[----:B------:R-:W-:Y:S01]  /*10600*/  @!P3 FMUL R122, R122, 0.5 ;  /* 0x3f0000007a7ab820 */ /* 0x000fe20000400000 */
[----:B------:R-:W-:Y:S01]  /*10610*/  FMNMX R7, R133, R110, !PT ;  /* 0x0000006e85077209 */ /* 0x000fe20007800000 */
[----:B---3--:R-:W-:Y:S01]  /*10620*/  @!P6 FMUL R99, R99, R99 ;  /* 0x000000636363e220 */ /* 0x008fe20000400000 */
[----:B------:R-:W-:Y:S01]  /*10630*/  FSETP.GEU.AND P6, PT, R107, -126, PT ;  /* 0xc2fc00006b00780b */ /* 0x000fe20003fce000 */
[----:B------:R-:W2:Y:S01]  /*10640*/  MUFU.EX2 R106, R122 ;  /* 0x0000007a006a7308 */ /* 0x000ea20000000800 */
[----:B------:R-:W-:Y:S01]  /*10650*/  FMNMX R114, R136, R7, !PT ;  /* 0x0000000788727209 */ /* 0x000fe20007800000 */
[----:B------:R-:W-:Y:S01]  /*10660*/  FADD R175, R38, R99 ;  /* 0x0000006326af7221 */ /* 0x000fe20000000000 */
[----:B------:R-:W-:Y:S01]  /*10670*/  F2FP.SATFINITE.E4M3.F32.PACK_AB_MERGE_C R38, RZ, R38, RZ ;  /* 0x00000026ff26723e */ /* 0x000fe200048070ff */
[----:B------:R-:W-:Y:S01]  /*10680*/  @!P5 FMUL R126, R126, 0.5 ;  /* 0x3f0000007e7ed820 */ /* 0x000fe20000400000 */
[----:B------:R-:W-:Y:S01]  /*10690*/  FMNMX R7, R137, R114, !PT ;  /* 0x0000007289077209 */ /* 0x000fe20007800000 */
[----:B-1----:R-:W-:Y:S01]  /*106a0*/  @!P4 FMUL R95, R95, R95 ;  /* 0x0000005f5f5fc220 */ /* 0x002fe20000400000 */
[----:B------:R-:W-:Y:S01]  /*106b0*/  FSETP.GEU.AND P4, PT, R103, -126, PT ;  /* 0xc2fc00006700780b */ /* 0x000fe20003f8e000 */
[----:B------:R1:W3:Y:S01]  /*106c0*/  MUFU.EX2 R110, R126 ;  /* 0x0000007e006e7308 */ /* 0x0002e20000000800 */
[----:B------:R-:W-:Y:S01]  /*106d0*/  FMNMX R114, R140, R7, !PT ;  /* 0x000000078c727209 */ /* 0x000fe20007800000 */
[----:B------:R-:W-:Y:S01]  /*106e0*/  FADD R172, R34, R95 ;  /* 0x0000005f22ac7221 */ /* 0x000fe20000000000 */
[----:B------:R-:W-:Y:S01]  /*106f0*/  LOP3.LUT R38, R38, 0xffff, RZ, 0xc0, !PT ;  /* 0x0000ffff26267812 */ /* 0x000fe200078ec0ff */
[----:B------:R-:W-:Y:S01]  /*10700*/  @!P6 FMUL R107, R107, 0.5 ;  /* 0x3f0000006b6be820 */ /* 0x000fe20000400000 */
[----:B------:R-:W-:-:S02]  /*10710*/  FMNMX R7, R141, R114, !PT ;  /* 0x000000728d077209 */ /* 0x000fc40007800000 */
[----:B------:R-:W-:Y:S02]  /*10720*/  F2FP.SATFINITE.E4M3.F32.PACK_AB_MERGE_C R34, RZ, R34, RZ ;  /* 0x00000022ff22723e */ /* 0x000fe400048070ff */
[----:B------:R-:W-:Y:S01]  /*10730*/  FMNMX R114, R144, R7, !PT ;  /* 0x0000000790727209 */ /* 0x000fe20007800000 */
[----:B------:R-:W4:Y:S01]  /*10740*/  MUFU.EX2 R107, R107 ;  /* 0x0000006b006b7308 */ /* 0x000f220000000800 */
[----:B--2---:R-:W-:Y:S01]  /*10750*/  @!P3 FMUL R106, R106, R106 ;  /* 0x0000006a6a6ab220 */ /* 0x004fe20000400000 */
[----:B------:R-:W-:Y:S01]  /*10760*/  @!P4 FMUL R103, R103, 0.5 ;  /* 0x3f0000006767c820 */ /* 0x000fe20000400000 */
[----:B------:R-:W-:Y:S01]  /*10770*/  FSETP.GEU.AND P3, PT, R130, -126, PT ;  /* 0xc2fc00008200780b */ /* 0x000fe20003f6e000 */
[----:B-1----:R-:W-:Y:S01]  /*10780*/  FFMA R126, R138, UR13, -R168 ;  /* 0x0000000d8a7e7c23 */ /* 0x002fe200080008a8 */
[----:B------:R-:W-:Y:S01]  /*10790*/  FMNMX R7, R145, R114, !PT ;  /* 0x0000007291077209 */ /* 0x000fe20007800000 */
[----:B---3--:R-:W-:Y:S02]  /*107a0*/  @!P5 FMUL R110, R110, R110 ;  /* 0x0000006e6e6ed220 */ /* 0x008fe40000400000 */
[----:B------:R-:W1:Y:S01]  /*107b0*/  MUFU.EX2 R103, R103 ;  /* 0x0000006700677308 */ /* 0x000e620000000800 */
[----:B------:R-:W-:-:S02]  /*107c0*/  FSETP.GEU.AND P5, PT, R134, -126, PT ;  /* 0xc2fc00008600780b */ /* 0x000fc40003fae000 */
[----:B------:R-:W-:Y:S02]  /*107d0*/  FMNMX R118, R148, R7, !PT ;  /* 0x0000000794767209 */ /* 0x000fe40007800000 */
[----:B------:R-:W-:Y:S02]  /*107e0*/  LOP3.LUT R34, R34, 0xffff, RZ, 0xc0, !PT ;  /* 0x0000ffff22227812 */ /* 0x000fe400078ec0ff */
[----:B------:R-:W-:Y:S01]  /*107f0*/  FMNMX R7, R149, R118, !PT ;  /* 0x0000007695077209 */ /* 0x000fe20007800000 */
[----:B------:R-:W-:Y:S01]  /*10800*/  @!P3 FMUL R130, R130, 0.5 ;  /* 0x3f0000008282b820 */ /* 0x000fe20000400000 */
[----:B----4-:R-:W-:Y:S01]  /*10810*/  @!P6 FMUL R107, R107, R107 ;  /* 0x0000006b6b6be220 */ /* 0x010fe20000400000 */
[----:B------:R-:W-:Y:S01]  /*10820*/  FSETP.GEU.AND P6, PT, R115, -126, PT ;  /* 0xc2fc00007300780b */ /* 0x000fe20003fce000 */
[----:B------:R-:W-:Y:S01]  /*10830*/  IMAD.SHL.U32 R34, R34, 0x1000000, RZ ;  /* 0x0100000022227824 */ /* 0x000fe200078e00ff */
[----:B------:R-:W2:Y:S01]  /*10840*/  SHFL.BFLY PT, R122, R7, 0x1, 0x1f ;  /* 0x0c201f00077a7f89 */ /* 0x000ea200000e0000 */
[----:B------:R-:W3:Y:S01]  /*10850*/  MUFU.EX2 R114, R130 ;  /* 0x0000008200727308 */ /* 0x000ee20000000800 */
[----:B------:R-:W-:Y:S01]  /*10860*/  @!P5 FMUL R134, R134, 0.5 ;  /* 0x3f0000008686d820 */ /* 0x000fe20000400000 */
[----:B------:R-:W-:Y:S01]  /*10870*/  FADD R168, R46, R107 ;  /* 0x0000006b2ea87221 */ /* 0x000fe20000000000 */
[----:B------:R-:W-:Y:S01]  /*10880*/  F2FP.SATFINITE.E4M3.F32.PACK_AB_MERGE_C R46, RZ, R46, RZ ;  /* 0x0000002eff2e723e */ /* 0x000fe200048070ff */
[----:B-1----:R-:W-:Y:S01]  /*10890*/  @!P4 FMUL R103, R103, R103 ;  /* 0x000000676767c220 */ /* 0x002fe20000400000 */
[----:B------:R-:W-:-:S02]  /*108a0*/  FSETP.GEU.AND P4, PT, R111, -126, PT ;  /* 0xc2fc00006f00780b */ /* 0x000fc40003f8e000 */
[----:B------:R-:W-:Y:S01]  /*108b0*/  LOP3.LUT R46, R46, 0xffff, RZ, 0xc0, !PT ;  /* 0x0000ffff2e2e7812 */ /* 0x000fe200078ec0ff */
[----:B------:R-:W1:Y:S01]  /*108c0*/  MUFU.EX2 R118, R134 ;  /* 0x0000008600767308 */ /* 0x000e620000000800 */
[----:B------:R-:W-:Y:S01]  /*108d0*/  F2FP.SATFINITE.E4M3.F32.PACK_AB_MERGE_C R99, RZ, R99, RZ ;  /* 0x00000063ff63723e */ /* 0x000fe200048070ff */
[----:B------:R-:W-:Y:S01]  /*108e0*/  @!P6 FMUL R115, R115, 0.5 ;  /* 0x3f0000007373e820 */ /* 0x000fe20000400000 */
[----:B------:R-:W-:Y:S01]  /*108f0*/  F2FP.SATFINITE.E4M3.F32.PACK_AB_MERGE_C R107, RZ, R107, RZ ;  /* 0x0000006bff6b723e */ /* 0x000fe200048070ff */
[----:B------:R-:W-:Y:S01]  /*10900*/  IMAD.SHL.U32 R46, R46, 0x1000000, RZ ;  /* 0x010000002e2e7824 */ /* 0x000fe200078e00ff */
[----:B------:R-:W-:Y:S02]  /*10910*/  LOP3.LUT R99, R99, 0xffff, RZ, 0xc0, !PT ;  /* 0x0000ffff63637812 */ /* 0x000fe400078ec0ff */
[----:B------:R-:W-:Y:S01]  /*10920*/  F2FP.SATFINITE.E4M3.F32.PACK_AB_MERGE_C R95, RZ, R95, RZ ;  /* 0x0000005fff5f723e */ /* 0x000fe200048070ff */
[----:B------:R-:W4:Y:S01]  /*10930*/  MUFU.EX2 R115, R115 ;  /* 0x0000007300737308 */ /* 0x000f220000000800 */
[----:B---3--:R-:W-:Y:S01]  /*10940*/  @!P3 FMUL R114, R114, R114 ;  /* 0x000000727272b220 */ /* 0x008fe20000400000 */
[----:B------:R-:W-:Y:S01]  /*10950*/  @!P4 FMUL R111, R111, 0.5 ;  /* 0x3f0000006f6fc820 */ /* 0x000fe20000400000 */
[----:B------:R-:W-:-:S02]  /*10960*/  FSETP.GEU.AND P3, PT, R126, -126, PT ;  /* 0xc2fc00007e00780b */ /* 0x000fc40003f6e000 */
[----:B------:R-:W-:Y:S01]  /*10970*/  FADD R170, R47, R114 ;  /* 0x000000722faa7221 */ /* 0x000fe20000000000 */
[----:B------:R-:W-:Y:S02]  /*10980*/  F2FP.SATFINITE.E4M3.F32.PACK_AB_MERGE_C R47, RZ, R47, RZ ;  /* 0x0000002fff2f723e */ /* 0x000fe400048070ff */
[----:B------:R-:W3:Y:S01]  /*10990*/  MUFU.EX2 R111, R111 ;  /* 0x0000006f006f7308 */ /* 0x000ee20000000800 */
[----:B-1----:R-:W-:Y:S01]  /*109a0*/  @!P5 FMUL R118, R118, R118 ;  /* 0x000000767676d220 */ /* 0x002fe20000400000 */
[----:B------:R-:W-:Y:S01]  /*109b0*/  FSETP.GEU.AND P5, PT, R142, -126, PT ;  /* 0xc2fc00008e00780b */ /* 0x000fe20003fae000 */
[----:B------:R-:W-:Y:S01]  /*109c0*/  IMAD.U32 R47, R47, 0x10000, RZ ;  /* 0x000100002f2f7824 */ /* 0x000fe200078e00ff */
[----:B--2---:R-:W-:Y:S01]  /*109d0*/  FMNMX R7, R7, R122, !PT ;  /* 0x0000007a07077209 */ /* 0x004fe20007800000 */
[----:B------:R-:W-:-:S01]  /*109e0*/  FADD R174, R51, R118 ;  /* 0x0000007633ae7221 */ /* 0x000fc20000000000 */
[----:B------:R-:W-:Y:S02]  /*109f0*/  F2FP.SATFINITE.E4M3.F32.PACK_AB_MERGE_C R51, RZ, R51, RZ ;  /* 0x00000033ff33723e */ /* 0x000fe400048070ff */
[----:B------:R-:W-:Y:S01]  /*10a00*/  @!P3 FMUL R126, R126, 0.5 ;  /* 0x3f0000007e7eb820 */ /* 0x000fe20000400000 */
[----:B----4-:R-:W-:Y:S01]  /*10a10*/  @!P6 FMUL R115, R115, R115 ;  /* 0x000000737373e220 */ /* 0x010fe20000400000 */
[----:B------:R-:W-:Y:S01]  /*10a20*/  FSETP.GEU.AND P6, PT, R123, -126, PT ;  /* 0xc2fc00007b00780b */ /* 0x000fe20003fce000 */
[----:B------:R-:W1:Y:S01]  /*10a30*/  SHFL.BFLY PT, R130, R7, 0x2, 0x1f ;  /* 0x0c401f0007827f89 */ /* 0x000e6200000e0000 */
[----:B------:R-:W-:Y:S01]  /*10a40*/  F2FP.SATFINITE.E4M3.F32.PACK_AB_MERGE_C R118, RZ, R118, RZ ;  /* 0x00000076ff76723e */ /* 0x000fe200048070ff */
[----:B------:R-:W-:Y:S01]  /*10a50*/  FADD R177, R54, R115 ;  /* 0x0000007336b17221 */ /* 0x000fe20000000000 */
[----:B------:R-:W2:Y:S01]  /*10a60*/  MUFU.EX2 R126, R126 ;  /* 0x0000007e007e7308 */ /* 0x000ea20000000800 */
[----:B------:R-:W-:Y:S01]  /*10a70*/  @!P5 FMUL R142, R142, 0.5 ;  /* 0x3f0000008e8ed820 */ /* 0x000fe20000400000 */
[----:B------:R-:W-:Y:S01]  /*10a80*/  F2FP.SATFINITE.E4M3.F32.PACK_AB_MERGE_C R54, RZ, R54, RZ ;  /* 0x00000036ff36723e */ /* 0x000fe200048070ff */
[----:B---3--:R-:W-:Y:S01]  /*10a90*/  @!P4 FMUL R111, R111, R111 ;  /* 0x0000006f6f6fc220 */ /* 0x008fe20000400000 */
[----:B------:R-:W-:Y:S01]  /*10aa0*/  FSETP.GEU.AND P4, PT, R139, -126, PT ;  /* 0xc2fc00008b00780b */ /* 0x000fe20003f8e000 */
[----:B------:R-:W-:Y:S01]  /*10ab0*/  IMAD.U32 R118, R118, 0x10000, RZ ;  /* 0x0001000076767824 */ /* 0x000fe200078e00ff */
[----:B------:R-:W-:-:S02]  /*10ac0*/  LOP3.LUT R54, R54, 0xffff, RZ, 0xc0, !PT ;  /* 0x0000ffff36367812 */ /* 0x000fc400078ec0ff */
[----:B------:R-:W3:Y:S01]  /*10ad0*/  MUFU.EX2 R122, R142 ;  /* 0x0000008e007a7308 */ /* 0x000ee20000000800 */
[----:B------:R-:W-:Y:S01]  /*10ae0*/  @!P6 FMUL R123, R123, 0.5 ;  /* 0x3f0000007b7be820 */ /* 0x000fe20000400000 */
[----:B------:R-:W-:Y:S02]  /*10af0*/  F2FP.SATFINITE.E4M3.F32.PACK_AB_MERGE_C R115, RZ, R115, RZ ;  /* 0x00000073ff73723e */ /* 0x000fe400048070ff */
[----:B------:R-:W-:Y:S02]  /*10b00*/  F2FP.SATFINITE.E4M3.F32.PACK_AB_MERGE_C R114, RZ, R114, RZ ;  /* 0x00000072ff72723e */ /* 0x000fe400048070ff */
[----:B------:R-:W-:Y:S02]  /*10b10*/  LOP3.LUT R115, R115, 0xffff, RZ, 0xc0, !PT ;  /* 0x0000ffff73737812 */ /* 0x000fe400078ec0ff */
[----:B------:R-:W4:Y:S01]  /*10b20*/  MUFU.EX2 R123, R123 ;  /* 0x0000007b007b7308 */ /* 0x000f220000000800 */
[----:B------:R-:W-:Y:S01]  /*10b30*/  @!P4 FMUL R139, R139, 0.5 ;  /* 0x3f0000008b8bc820 */ /* 0x000fe20000400000 */
[----:B--2---:R-:W-:Y:S01]  /*10b40*/  @!P3 FMUL R126, R126, R126 ;  /* 0x0000007e7e7eb220 */ /* 0x004fe20000400000 */
[----:B------:R-:W-:-:S02]  /*10b50*/  FSETP.GEU.AND P3, PT, R146, -126, PT ;  /* 0xc2fc00009200780b */ /* 0x000fc40003f6e000 */
[----:B-1----:R-:W-:Y:S02]  /*10b60*/  FMNMX R7, R7, R130, !PT ;  /* 0x0000008207077209 */ /* 0x002fe40007800000 */
[----:B------:R-:W-:Y:S01]  /*10b70*/  LOP3.LUT R107, R107, 0xffff, RZ, 0xc0, !PT ;  /* 0x0000ffff6b6b7812 */ /* 0x000fe200078ec0ff */
[----:B------:R-:W1:Y:S01]  /*10b80*/  MUFU.EX2 R119, R139 ;  /* 0x0000008b00777308 */ /* 0x000e620000000800 */
[----:B---3--:R-:W-:Y:S01]  /*10b90*/  @!P5 FMUL R122, R122, R122 ;  /* 0x0000007a7a7ad220 */ /* 0x008fe20000400000 */
[----:B------:R-:W-:Y:S02]  /*10ba0*/  FSETP.NEU.AND P5, PT, R7, -INF , PT ;  /* 0xff8000000700780b */ /* 0x000fe40003fad000 */
[----:B------:R-:W-:Y:S02]  /*10bb0*/  LOP3.LUT R95, R95, 0xffff, RZ, 0xc0, !PT ;  /* 0x0000ffff5f5f7812 */ /* 0x000fe400078ec0ff */
[----:B------:R-:W-:Y:S02]  /*10bc0*/  FSEL R138, R7, RZ, P5 ;  /* 0x000000ff078a7208 */ /* 0x000fe40002800000 */
[----:B------:R-:W-:Y:S01]  /*10bd0*/  FSETP.GEU.AND P5, PT, R151, -126, PT ;  /* 0xc2fc00009700780b */ /* 0x000fe20003fae000 */
[----:B----4-:R-:W-:Y:S01]  /*10be0*/  @!P6 FMUL R123, R123, R123 ;  /* 0x0000007b7b7be220 */ /* 0x010fe20000400000 */
[----:B------:R-:W-:Y:S01]  /*10bf0*/  FSETP.GEU.AND P6, PT, R150, -126, PT ;  /* 0xc2fc00009600780b */ /* 0x000fe20003fce000 */
[----:B------:R-:W-:Y:S01]  /*10c00*/  @!P3 FMUL R146, R146, 0.5 ;  /* 0x3f0000009292b820 */ /* 0x000fe20000400000 */
[C---:B------:R-:W-:Y:S01]  /*10c10*/  FMUL R131, R138.reuse, UR13 ;  /* 0x0000000d8a837c20 */ /* 0x040fe20008400000 */
[----:B------:R-:W-:-:S02]  /*10c20*/  FADD R138, -R138, R9 ;  /* 0x000000098a8a7221 */ /* 0x000fc40000000100 */
[----:B------:R2:W3:Y:S01]  /*10c30*/  MUFU.EX2 R130, R146 ;  /* 0x0000009200827308 */ /* 0x0004e20000000800 */
        /* <DEDUP_REMOVED lines=9> */
[----:B------:R-:W1:Y:S01]  /*10cd0*/  MUFU.EX2 R25, R151 ;  /* 0x0000009700197308 */ /* 0x000e620000000800 */
[----:B--2---:R-:W-:-:S01]  /*10ce0*/  FFMA R146, R73, UR13, -R131 ;  /* 0x0000000d49927c23 */ /* 0x004fc20008000883 */
[--C-:B------:R-:W-:Y:S01]  /*10cf0*/  FFMA R100, R100, UR13, -R131.reuse ;  /* 0x0000000d64647c23 */ /* 0x100fe20008000883 */
[----:B------:R-:W-:-:S01]  /*10d00*/  FFMA R116, R116, UR13, -R131 ;  /* 0x0000000d74747c23 */ /* 0x000fc20008000883 */
[--C-:B------:R-:W-:Y:S01]  /*10d10*/  FFMA R113, R113, UR13, -R131.reuse ;  /* 0x0000000d71717c23 */ /* 0x100fe20008000883 */
[----:B------:R-:W-:-:S01]  /*10d20*/  FFMA R128, R128, UR13, -R131 ;  /* 0x0000000d80807c23 */ /* 0x000fc20008000883 */
[----:B------:R-:W-:Y:S01]  /*10d30*/  @!P4 FMUL R147, R147, 0.5 ;  /* 0x3f0000009393c820 */ /* 0x000fe20000400000 */
[----:B---3--:R-:W-:Y:S01]  /*10d40*/  @!P3 FMUL R130, R130, R130 ;  /* 0x000000828282b220 */ /* 0x008fe20000400000 */
[----:B------:R2:W3:Y:S01]  /*10d50*/  MUFU.EX2 R24, R150 ;  /* 0x0000009600187308 */ /* 0x0004e20000000800 */
[----:B------:R-:W-:Y:S01]  /*10d60*/  FSETP.GEU.AND P3, PT, R134, -126, PT ;  /* 0xc2fc00008600780b */ /* 0x000fe20003f6e000 */
[--C-:B------:R-:W-:Y:S01]  /*10d70*/  FFMA R13, R137, UR13, -R131.reuse ;  /* 0x0000000d890d7c23 */ /* 0x100fe20008000883 */
[----:B------:R-:W-:-:S01]  /*10d80*/  FFMA R136, R136, UR13, -R131 ;  /* 0x0000000d88887c23 */ /* 0x000fc20008000883 */
[--C-:B------:R-:W-:Y:S01]  /*10d90*/  FFMA R129, R129, UR13, -R131.reuse ;  /* 0x0000000d81817c23 */ /* 0x100fe20008000883 */
[----:B------:R-:W-:-:S01]  /*10da0*/  FFMA R171, R148, UR13, -R131 ;  /* 0x0000000d94ab7c23 */ /* 0x000fc20008000883 */
[----:B------:R-:W-:Y:S01]  /*10db0*/  FADD R137, R14, R71 ;  /* 0x000000470e897221 */ /* 0x000fe20000000000 */
[----:B------:R-:W-:-:S01]  /*10dc0*/  FADD R148, R39, R106 ;  /* 0x0000006a27947221 */ /* 0x000fc20000000000 */
[----:B------:R4:W5:Y:S01]  /*10dd0*/  MUFU.EX2 R127, R147 ;  /* 0x00000093007f7308 */ /* 0x0009620000000800 */
[----:B-1----:R-:W-:Y:S01]  /*10de0*/  @!P5 FMUL R25, R25, R25 ;  /* 0x000000191919d220 */ /* 0x002fe20000400000 */
[----:B------:R-:W-:Y:S01]  /*10df0*/  FSETP.GEU.AND P5, PT, R142, -126, PT ;  /* 0xc2fc00008e00780b */ /* 0x000fe20003fae000 */
[----:B--2---:R-:W-:-:S01]  /*10e00*/  FFMA R150, R97, UR13, -R131 ;  /* 0x0000000d61967c23 */ /* 0x004fc20008000883 */
[----:B------:R-:W-:Y:S01]  /*10e10*/  FFMA R140, R140, UR13, -R131 ;  /* 0x0000000d8c8c7c23 */ /* 0x000fe20008000883 */
[----:B------:R-:W-:-:S01]  /*10e20*/  FADD R137, R137, R148 ;  /* 0x0000009489897221 */ /* 0x000fc20000000000 */
[----:B------:R-:W-:Y:S01]  /*10e30*/  @!P3 FMUL R134, R134, 0.5 ;  /* 0x3f0000008686b820 */ /* 0x000fe20000400000 */
[----:B------:R-:W-:-:S01]  /*10e40*/  FADD R148, R26, R87 ;  /* 0x000000571a947221 */ /* 0x000fc20000000000 */
[--C-:B------:R-:W-:Y:S01]  /*10e50*/  FFMA R144, R144, UR13, -R131.reuse ;  /* 0x0000000d90907c23 */ /* 0x100fe20008000883 */
[----:B---3--:R-:W-:Y:S01]  /*10e60*/  @!P6 FMUL R24, R24, R24 ;  /* 0x000000181818e220 */ /* 0x008fe20000400000 */
[----:B------:R-:W-:Y:S01]  /*10e70*/  FSETP.GEU.AND P6, PT, R139, -126, PT ;  /* 0xc2fc00008b00780b */ /* 0x000fe20003fce000 */
[----:B------:R1:W2:Y:S01]  /*10e80*/  MUFU.EX2 R28, R134 ;  /* 0x00000086001c7308 */ /* 0x0002a20000000800 */
[----:B----4-:R-:W-:-:S01]  /*10e90*/  FFMA R147, R85, UR13, -R131 ;  /* 0x0000000d55937c23 */ /* 0x010fc20008000883 */
[----:B------:R-:W-:Y:S01]  /*10ea0*/  FFMA R169, R145, UR13, -R131 ;  /* 0x0000000d91a97c23 */ /* 0x000fe20008000883 */
[----:B------:R-:W-:-:S01]  /*10eb0*/  FADD R145, R18, R75 ;  /* 0x0000004b12917221 */ /* 0x000fc20000000000 */
[----:B------:R-:W-:Y:S01]  /*10ec0*/  @!P5 FMUL R142, R142, 0.5 ;  /* 0x3f0000008e8ed820 */ /* 0x000fe20000400000 */
[----:B------:R-:W-:-:S01]  /*10ed0*/  FFMA R173, R149, UR13, -R131 ;  /* 0x0000000d95ad7c23 */ /* 0x000fc20008000883 */
[----:B-----5:R-:W-:Y:S01]  /*10ee0*/  @!P4 FMUL R127, R127, R127 ;  /* 0x0000007f7f7fc220 */ /* 0x020fe20000400000 */
[----:B------:R-:W-:Y:S01]  /*10ef0*/  FSETP.GEU.AND P4, PT, R135, -126, PT ;  /* 0xc2fc00008700780b */ /* 0x000fe20003f8e000 */
[----:B------:R-:W-:Y:S01]  /*10f00*/  FADD R145, R145, R168 ;  /* 0x000000a891917221 */ /* 0x000fe20000000000 */
[----:B-1----:R-:W-:-:S01]  /*10f10*/  FFMA R134, R33, UR13, -R131 ;  /* 0x0000000d21867c23 */ /* 0x002fc20008000883 */
[----:B------:R-:W-:Y:S01]  /*10f20*/  FADD R168, R30, R91 ;  /* 0x0000005b1ea87221 */ /* 0x000fe20000000000 */
[----:B------:R1:W3:Y:S01]  /*10f30*/  MUFU.EX2 R33, R142 ;  /* 0x0000008e00217308 */ /* 0x0002e20000000800 */
[----:B------:R-:W-:Y:S01]  /*10f40*/  @!P6 FMUL R139, R139, 0.5 ;  /* 0x3f0000008b8be820 */ /* 0x000fe20000400000 */
[----:B------:R-:W-:Y:S01]  /*10f50*/  FADD R149, R20, R79 ;  /* 0x0000004f14957221 */ /* 0x000fe20000000000 */
[----:B------:R-:W-:-:S01]  /*10f60*/  FADD R176, R67, R24 ;  /* 0x0000001843b07221 */ /* 0x000fc20000000000 */
[----:B------:R-:W-:Y:S01]  /*10f70*/  FFMA R133, R133, UR13, -R131 ;  /* 0x0000000d85857c23 */ /* 0x000fe20008000883 */
[----:B------:R-:W-:-:S01]  /*10f80*/  FADD R151, R21, R86 ;  /* 0x0000005615977221 */ /* 0x000fc20000000000 */
[----:B--2---:R-:W-:Y:S01]  /*10f90*/  @!P3 FMUL R28, R28, R28 ;  /* 0x0000001c1c1cb220 */ /* 0x004fe20000400000 */
[----:B------:R-:W-:Y:S01]  /*10fa0*/  FSETP.GEU.AND P3, PT, R143, -126, PT ;  /* 0xc2fc00008f00780b */ /* 0x000fe20003f6e000 */
[----:B------:R2:W4:Y:S01]  /*10fb0*/  MUFU.EX2 R32, R139 ;  /* 0x0000008b00207308 */ /* 0x0005220000000800 */
[----:B------:R-:W-:Y:S01]  /*10fc0*/  @!P4 FMUL R135, R135, 0.5 ;  /* 0x3f0000008787c820 */ /* 0x000fe20000400000 */
[----:B-1----:R-:W-:Y:S01]  /*10fd0*/  FFMA R142, R40, UR13, -R131 ;  /* 0x0000000d288e7c23 */ /* 0x002fe20008000883 */
[----:B------:R-:W-:-:S01]  /*10fe0*/  FADD R151, R151, R174 ;  /* 0x000000ae97977221 */ /* 0x000fc20000000000 */
[----:B------:R-:W-:Y:S01]  /*10ff0*/  FADD R174, R22, R83 ;  /* 0x0000005316ae7221 */ /* 0x000fe20000000000 */
[----:B------:R-:W-:Y:S01]  /*11000*/  F2FP.SATFINITE.E4M3.F32.PACK_AB_MERGE_C R14, RZ, R14, RZ ;  /* 0x0000000eff0e723e */ /* 0x000fe200048070ff */
[----:B------:R-:W-:Y:S01]  /*11010*/  FMUL R138, R138, UR13 ;  /* 0x0000000d8a8a7c20 */ /* 0x000fe20008400000 */
[----:B------:R-:W-:Y:S01]  /*11020*/  F2FP.SATFINITE.E4M3.F32.PACK_AB_MERGE_C R21, RZ, R21, RZ ;  /* 0x00000015ff15723e */ /* 0x000fe200048070ff */
[----:B------:R1:W5:Y:S01]  /*11030*/  MUFU.EX2 R29, R135 ;  /* 0x00000087001d7308 */ /* 0x0003620000000800 */
[----:B--2---:R-:W-:-:S01]  /*11040*/  FFMA R139, R37, UR13, -R131 ;  /* 0x0000000d258b7c23 */ /* 0x004fc20008000883 */
[----:B---3--:R-:W-:Y:S01]  /*11050*/  @!P5 FMUL R33, R33, R33 ;  /* 0x000000212121d220 */ /* 0x008fe20000400000 */
[----:B------:R-:W-:-:S01]  /*11060*/  FADD R189, R174, R177 ;  /* 0x000000b1aebd7221 */ /* 0x000fc20000000000 */
[----:B------:R-:W-:Y:S01]  /*11070*/  @!P3 FMUL R143, R143, 0.5 ;  /* 0x3f0000008f8fb820 */ /* 0x000fe20000400000 */
[----:B------:R-:W-:-:S02]  /*11080*/  F2FP.SATFINITE.E4M3.F32.PACK_AB_MERGE_C R106, RZ, R106, RZ ;  /* 0x0000006aff6a723e */ /* 0x000fc400048070ff */
[----:B------:R-:W-:Y:S01]  /*11090*/  FSETP.GEU.AND P5, PT, R139, -126, PT ;  /* 0xc2fc00008b00780b */ /* 0x000fe20003fae000 */
[----:B-1----:R-:W-:-:S01]  /*110a0*/  FFMA R135, R36, UR13, -R131 ;  /* 0x0000000d24877c23 */ /* 0x002fc20008000883 */
[----:B----4-:R-:W-:Y:S01]  /*110b0*/  @!P6 FMUL R32, R32, R32 ;  /* 0x000000202020e220 */ /* 0x010fe20000400000 */
[----:B------:R1:W2:Y:S01]  /*110c0*/  MUFU.EX2 R36, R143 ;  /* 0x0000008f00247308 */ /* 0x0002a20000000800 */
[----:B------:R-:W-:Y:S01]  /*110d0*/  IMAD.U32 R106, R106, 0x10000, RZ ;  /* 0x000100006a6a7824 */ /* 0x000fe200078e00ff */
[----:B------:R-:W-:Y:S02]  /*110e0*/  F2FP.SATFINITE.E4M3.F32.PACK_AB_MERGE_C R39, RZ, R39, RZ ;  /* 0x00000027ff27723e */ /* 0x000fe400048070ff */
[----:B------:R-:W-:Y:S01]  /*110f0*/  FSETP.GEU.AND P6, PT, R135, -126, PT ;  /* 0xc2fc00008700780b */ /* 0x000fe20003fce000 */
[----:B-----5:R-:W-:Y:S01]  /*11100*/  @!P4 FMUL R29, R29, R29 ;  /* 0x0000001d1d1dc220 */ /* 0x020fe20000400000 */
[----:B------:R-:W-:Y:S01]  /*11110*/  FSETP.GEU.AND P4, PT, R134, -126, PT ;  /* 0xc2fc00008600780b */ /* 0x000fe20003f8e000 */
[----:B------:R-:W-:-:S03]  /*11120*/  IMAD.U32 R39, R39, 0x10000, RZ ;  /* 0x0001000027277824 */ /* 0x000fc600078e00ff */
[----:B------:R-:W-:Y:S01]  /*11130*/  @!P5 FMUL R139, R139, 0.5 ;  /* 0x3f0000008b8bd820 */ /* 0x000fe20000400000 */
[----:B-1----:R-:W-:-:S01]  /*11140*/  FFMA R143, R41, UR13, -R131 ;  /* 0x0000000d298f7c23 */ /* 0x002fc20008000883 */
[----:B------:R-:W-:Y:S02]  /*11150*/  F2FP.SATFINITE.E4M3.F32.PACK_AB_MERGE_C R18, RZ, R18, RZ ;  /* 0x00000012ff12723e */ /* 0x000fe400048070ff */
[----:B------:R1:W3:Y:S01]  /*11160*/  MUFU.EX2 R41, R139 ;  /* 0x0000008b00297308 */ /* 0x0002e20000000800 */
[----:B------:R-:W-:Y:S02]  /*11170*/  F2FP.SATFINITE.E4M3.F32.PACK_AB_MERGE_C R20, RZ, R20, RZ ;  /* 0x00000014ff14723e */ /* 0x000fe400048070ff */
[----:B------:R-:W-:Y:S01]  /*11180*/  F2FP.SATFINITE.E4M3.F32.PACK_AB_MERGE_C R22, RZ, R22, RZ ;  /* 0x00000016ff16723e */ /* 0x000fe200048070ff */
[----:B------:R-:W-:Y:S01]  /*11190*/  @!P6 FMUL R135, R135, 0.5 ;  /* 0x3f0000008787e820 */ /* 0x000fe20000400000 */
[----:B--2---:R-:W-:Y:S01]  /*111a0*/  @!P3 FMUL R36, R36, R36 ;  /* 0x000000242424b220 */ /* 0x004fe20000400000 */
[----:B------:R-:W-:Y:S01]  /*111b0*/  FSETP.GEU.AND P3, PT, R142, -126, PT ;  /* 0xc2fc00008e00780b */ /* 0x000fe20003f6e000 */
[----:B------:R-:W-:Y:S01]  /*111c0*/  @!P4 FMUL R134, R134, 0.5 ;  /* 0x3f0000008686c820 */ /* 0x000fe20000400000 */
[----:B------:R2:W4:Y:S01]  /*111d0*/  MUFU.EX2 R40, R135 ;  /* 0x0000008700287308 */ /* 0x0005220000000800 */
[----:B-1----:R-:W-:-:S01]  /*111e0*/  FFMA R139, R48, UR13, -R131 ;  /* 0x0000000d308b7c23 */ /* 0x002fc20008000883 */
[----:B------:R-:W-:-:S02]  /*111f0*/  F2FP.SATFINITE.E4M3.F32.PACK_AB_MERGE_C R24, RZ, R24, RZ ;  /* 0x00000018ff18723e */ /* 0x000fc400048070ff */
[----:B------:R-:W-:Y:S02]  /*11200*/  LOP3.LUT R18, R18, 0xffff, RZ, 0xc0, !PT ;  /* 0x0000ffff12127812 */ /* 0x000fe400078ec0ff */
[----:B------:R-:W-:Y:S01]  /*11210*/  F2FP.SATFINITE.E4M3.F32.PACK_AB_MERGE_C R26, RZ, R26, RZ ;  /* 0x0000001aff1a723e */ /* 0x000fe200048070ff */
[----:B------:R-:W-:Y:S01]  /*11220*/  IMAD.U32 R24, R24, 0x10000, RZ ;  /* 0x0001000018187824 */ /* 0x000fe200078e00ff */
[----:B------:R1:W5:Y:S01]  /*11230*/  MUFU.EX2 R37, R134 ;  /* 0x0000008600257308 */ /* 0x0003620000000800 */
[----:B--2---:R-:W-:-:S01]  /*11240*/  FFMA R135, R45, UR13, -R131 ;  /* 0x0000000d2d877c23 */ /* 0x004fc20008000883 */
[----:B---3--:R-:W-:Y:S01]  /*11250*/  @!P5 FMUL R41, R41, R41 ;  /* 0x000000292929d220 */ /* 0x008fe20000400000 */
[----:B------:R-:W-:Y:S01]  /*11260*/  @!P3 FMUL R142, R142, 0.5 ;  /* 0x3f0000008e8eb820 */ /* 0x000fe20000400000 */
[----:B------:R-:W-:Y:S01]  /*11270*/  F2FP.SATFINITE.E4M3.F32.PACK_AB_MERGE_C R30, RZ, R30, RZ ;  /* 0x0000001eff1e723e */ /* 0x000fe200048070ff */
[----:B------:R-:W-:Y:S01]  /*11280*/  IMAD.SHL.U32 R18, R18, 0x1000000, RZ ;  /* 0x0100000012127824 */ /* 0x000fe200078e00ff */
[----:B------:R-:W-:-:S02]  /*11290*/  FSETP.GEU.AND P5, PT, R135, -126, PT ;  /* 0xc2fc00008700780b */ /* 0x000fc40003fae000 */
[----:B------:R-:W-:Y:S01]  /*112a0*/  F2FP.SATFINITE.E4M3.F32.PACK_AB_MERGE_C R67, RZ, R67, RZ ;  /* 0x00000043ff43723e */ /* 0x000fe200048070ff */
[--C-:B-1----:R-:W-:Y:S01]  /*112b0*/  FFMA R134, R44, UR13, -R131.reuse ;  /* 0x0000000d2c867c23 */ /* 0x102fe20008000883 */
[----:B----4-:R-:W-:Y:S01]  /*112c0*/  @!P6 FMUL R40, R40, R40 ;  /* 0x000000282828e220 */ /* 0x010fe20000400000 */
[----:B------:R1:W2:Y:S01]  /*112d0*/  MUFU.EX2 R44, R142 ;  /* 0x0000008e002c7308 */ /* 0x0002a20000000800 */
[----:B------:R-:W-:Y:S02]  /*112e0*/  LOP3.LUT R20, R20, 0xffff, RZ, 0xc0, !PT ;  /* 0x0000ffff14147812 */ /* 0x000fe400078ec0ff */
[----:B------:R-:W-:Y:S02]  /*112f0*/  FSETP.GEU.AND P6, PT, R134, -126, PT ;  /* 0xc2fc00008600780b */ /* 0x000fe40003fce000 */
[----:B------:R-:W-:Y:S01]  /*11300*/  LOP3.LUT R22, R22, 0xffff, RZ, 0xc0, !PT ;  /* 0x0000ffff16167812 */ /* 0x000fe200078ec0ff */
[----:B-----5:R-:W-:Y:S01]  /*11310*/  @!P4 FMUL R37, R37, R37 ;  /* 0x000000252525c220 */ /* 0x020fe20000400000 */
[----:B------:R-:W-:Y:S01]  /*11320*/  FSETP.GEU.AND P4, PT, R143, -126, PT ;  /* 0xc2fc00008f00780b */ /* 0x000fe20003f8e000 */
[----:B------:R-:W-:Y:S01]  /*11330*/  @!P5 FMUL R135, R135, 0.5 ;  /* 0x3f0000008787d820 */ /* 0x000fe20000400000 */
[----:B-1----:R-:W-:-:S01]  /*11340*/  FFMA R142, R49, UR13, -R131 ;  /* 0x0000000d318e7c23 */ /* 0x002fc20008000883 */
[----:B------:R-:W-:Y:S01]  /*11350*/  LOP3.LUT R26, R26, 0xffff, RZ, 0xc0, !PT ;  /* 0x0000ffff1a1a7812 */ /* 0x000fe200078ec0ff */
[----:B------:R-:W-:Y:S01]  /*11360*/  IMAD.SHL.U32 R20, R20, 0x1000000, RZ ;  /* 0x0100000014147824 */ /* 0x000fe200078e00ff */
[----:B------:R1:W3:Y:S01]  /*11370*/  MUFU.EX2 R49, R135 ;  /* 0x0000008700317308 */ /* 0x0002e20000000800 */
[----:B------:R-:W-:Y:S01]  /*11380*/  LOP3.LUT R30, R30, 0xffff, RZ, 0xc0, !PT ;  /* 0x0000ffff1e1e7812 */ /* 0x000fe200078ec0ff */
[----:B------:R-:W-:Y:S01]  /*11390*/  IMAD.SHL.U32 R22, R22, 0x1000000, RZ ;  /* 0x0100000016167824 */ /* 0x000fe200078e00ff */
[----:B------:R-:W-:Y:S01]  /*113a0*/  F2FP.SATFINITE.E4M3.F32.PACK_AB_MERGE_C R86, RZ, R86, RZ ;  /* 0x00000056ff56723e */ /* 0x000fe200048070ff */
[----:B------:R-:W-:Y:S01]  /*113b0*/  @!P6 FMUL R134, R134, 0.5 ;  /* 0x3f0000008686e820 */ /* 0x000fe20000400000 */
[----:B--2---:R-:W-:Y:S01]  /*113c0*/  @!P3 FMUL R44, R44, R44 ;  /* 0x0000002c2c2cb220 */ /* 0x004fe20000400000 */
[----:B------:R-:W-:Y:S01]  /*113d0*/  FSETP.GEU.AND P3, PT, R139, -126, PT ;  /* 0xc2fc00008b00780b */ /* 0x000fe20003f6e000 */
[----:B------:R-:W-:Y:S01]  /*113e0*/  IMAD.SHL.U32 R26, R26, 0x1000000, RZ ;  /* 0x010000001a1a7824 */ /* 0x000fe200078e00ff */
[----:B------:R2:W4:Y:S01]  /*113f0*/  MUFU.EX2 R48, R134 ;  /* 0x0000008600307308 */ /* 0x0005220000000800 */
[----:B------:R-:W-:Y:S01]  /*11400*/  @!P4 FMUL R143, R143, 0.5 ;  /* 0x3f0000008f8fc820 */ /* 0x000fe20000400000 */
[--C-:B-1----:R-:W-:Y:S01]  /*11410*/  FFMA R135, R56, UR13, -R131.reuse ;  /* 0x0000000d38877c23 */ /* 0x102fe20008000883 */
[----:B------:R-:W-:Y:S01]  /*11420*/  F2FP.SATFINITE.E4M3.F32.PACK_AB_MERGE_C R83, RZ, R83, RZ ;  /* 0x00000053ff53723e */ /* 0x000fe200048070ff */
[----:B------:R-:W-:Y:S01]  /*11430*/  IMAD.SHL.U32 R30, R30, 0x1000000, RZ ;  /* 0x010000001e1e7824 */ /* 0x000fe200078e00ff */
[----:B------:R-:W-:Y:S01]  /*11440*/  F2FP.SATFINITE.E4M3.F32.PACK_AB_MERGE_C R71, RZ, R71, RZ ;  /* 0x00000047ff47723e */ /* 0x000fe200048070ff */
[----:B------:R-:W-:Y:S01]  /*11450*/  IMAD.U32 R86, R86, 0x10000, RZ ;  /* 0x0001000056567824 */ /* 0x000fe200078e00ff */
[----:B------:R-:W-:Y:S01]  /*11460*/  F2FP.SATFINITE.E4M3.F32.PACK_AB_MERGE_C R75, RZ, R75, RZ ;  /* 0x0000004bff4b723e */ /* 0x000fe200048070ff */
[----:B------:R1:W5:Y:S01]  /*11470*/  MUFU.EX2 R45, R143 ;  /* 0x0000008f002d7308 */ /* 0x0003620000000800 */
[----:B--2---:R-:W-:-:S01]  /*11480*/  FFMA R134, R53, UR13, -R131 ;  /* 0x0000000d35867c23 */ /* 0x004fc20008000883 */
[----:B---3--:R-:W-:Y:S01]  /*11490*/  @!P5 FMUL R49, R49, R49 ;  /* 0x000000313131d220 */ /* 0x008fe20000400000 */
[----:B------:R-:W-:Y:S01]  /*114a0*/  @!P3 FMUL R139, R139, 0.5 ;  /* 0x3f0000008b8bb820 */ /* 0x000fe20000400000 */
[----:B------:R-:W-:Y:S01]  /*114b0*/  F2FP.SATFINITE.E4M3.F32.PACK_AB_MERGE_C R91, RZ, R91, RZ ;  /* 0x0000005bff5b723e */ /* 0x000fe200048070ff */
[----:B------:R-:W-:Y:S01]  /*114c0*/  IMAD.U32 R71, R71, 0x10000, RZ ;  /* 0x0001000047477824 */ /* 0x000fe200078e00ff */
        /* <DEDUP_REMOVED lines=12> */
[----:B------:R-:W-:-:S02]  /*11590*/  F2FP.SATFINITE.E4M3.F32.PACK_AB_MERGE_C R87, RZ, R87, RZ ;  /* 0x00000057ff57723e */ /* 0x000fc400048070ff */
[----:B------:R1:W3:Y:S01]  /*115a0*/  MUFU.EX2 R57, R134 ;  /* 0x0000008600397308 */ /* 0x0002e20000000800 */
[----:B------:R-:W-:Y:S02]  /*115b0*/  LOP3.LUT R91, R91, 0xffff, RZ, 0xc0, !PT ;  /* 0x0000ffff5b5b7812 */ /* 0x000fe400078ec0ff */
[----:B------:R-:W-:Y:S01]  /*115c0*/  LOP3.LUT R79, R79, 0xffff, RZ, 0xc0, !PT ;  /* 0x0000ffff4f4f7812 */ /* 0x000fe200078ec0ff */
[----:B------:R-:W-:Y:S01]  /*115d0*/  @!P6 FMUL R143, R143, 0.5 ;  /* 0x3f0000008f8fe820 */ /* 0x000fe20000400000 */
[----:B--2---:R-:W-:Y:S01]  /*115e0*/  @!P3 FMUL R52, R52, R52 ;  /* 0x000000343434b220 */ /* 0x004fe20000400000 */
[----:B------:R-:W-:Y:S02]  /*115f0*/  FSETP.GEU.AND P3, PT, R135, -126, PT ;  /* 0xc2fc00008700780b */ /* 0x000fe40003f6e000 */
[----:B------:R2:W4:Y:S01]  /*11600*/  MUFU.EX2 R56, R143 ;  /* 0x0000008f00387308 */ /* 0x0005220000000800 */
[----:B------:R-:W-:Y:S01]  /*11610*/  @!P4 FMUL R142, R142, 0.5 ;  /* 0x3f0000008e8ec820 */ /* 0x000fe20000400000 */
[----:B-1----:R-:W-:Y:S01]  /*11620*/  FFMA R134, R64, UR13, -R131 ;  /* 0x0000000d40867c23 */ /* 0x002fe20008000883 */
[----:B------:R-:W-:-:S05]  /*11630*/  LOP3.LUT R87, R87, 0xffff, RZ, 0xc0, !PT ;  /* 0x0000ffff57577812 */ /* 0x000fca00078ec0ff */
[----:B------:R1:W5:Y:S01]  /*11640*/  MUFU.EX2 R53, R142 ;  /* 0x0000008e00357308 */ /* 0x0003620000000800 */
[----:B--2---:R-:W-:-:S01]  /*11650*/  FFMA R143, R61, UR13, -R131 ;  /* 0x0000000d3d8f7c23 */ /* 0x004fc20008000883 */
[----:B---3--:R-:W-:Y:S01]  /*11660*/  @!P5 FMUL R57, R57, R57 ;  /* 0x000000393939d220 */ /* 0x008fe20000400000 */
[----:B------:R-:W-:-:S03]  /*11670*/  @!P3 FMUL R135, R135, 0.5 ;  /* 0x3f0000008787b820 */ /* 0x000fc60000400000 */
[----:B------:R-:W-:Y:S01]  /*11680*/  FSETP.GEU.AND P5, PT, R143, -126, PT ;  /* 0xc2fc00008f00780b */ /* 0x000fe20003fae000 */
[----:B-1----:R-:W-:-:S01]  /*11690*/  FFMA R142, R60, UR13, -R131 ;  /* 0x0000000d3c8e7c23 */ /* 0x002fc20008000883 */
[----:B----4-:R-:W-:Y:S01]  /*116a0*/  @!P6 FMUL R56, R56, R56 ;  /* 0x000000383838e220 */ /* 0x010fe20000400000 */
[----:B------:R1:W2:Y:S03]  /*116b0*/  MUFU.EX2 R60, R135 ;  /* 0x00000087003c7308 */ /* 0x0002a60000000800 */
[----:B------:R-:W-:Y:S01]  /*116c0*/  FSETP.GEU.AND P6, PT, R142, -126, PT ;  /* 0xc2fc00008e00780b */ /* 0x000fe20003fce000 */
[----:B-----5:R-:W-:Y:S01]  /*116d0*/  @!P4 FMUL R53, R53, R53 ;  /* 0x000000353535c220 */ /* 0x020fe20000400000 */
[----:B------:R-:W-:-:S05]  /*116e0*/  FSETP.GEU.AND P4, PT, R139, -126, PT ;  /* 0xc2fc00008b00780b */ /* 0x000fca0003f8e000 */
[----:B------:R-:W-:Y:S01]  /*116f0*/  @!P5 FMUL R143, R143, 0.5 ;  /* 0x3f0000008f8fd820 */ /* 0x000fe20000400000 */
[----:B-1----:R-:W-:-:S03]  /*11700*/  FFMA R135, R65, UR13, -R131 ;  /* 0x0000000d41877c23 */ /* 0x002fc60008000883 */
[----:B------:R1:W3:Y:S02]  /*11710*/  MUFU.EX2 R65, R143 ;  /* 0x0000008f00417308 */ /* 0x0002e40000000800 */
[----:B------:R-:W-:Y:S01]  /*11720*/  @!P6 FMUL R142, R142, 0.5 ;  /* 0x3f0000008e8ee820 */ /* 0x000fe20000400000 */
[----:B--2---:R-:W-:Y:S01]  /*11730*/  @!P3 FMUL R60, R60, R60 ;  /* 0x0000003c3c3cb220 */ /* 0x004fe20000400000 */
[----:B------:R-:W-:-:S04]  /*11740*/  FSETP.GEU.AND P3, PT, R134, -126, PT ;  /* 0xc2fc00008600780b */ /* 0x000fc80003f6e000 */
[----:B------:R2:W4:Y:S01]  /*11750*/  MUFU.EX2 R64, R142 ;  /* 0x0000008e00407308 */ /* 0x0005220000000800 */
[----:B------:R-:W-:Y:S01]  /*11760*/  @!P4 FMUL R139, R139, 0.5 ;  /* 0x3f0000008b8bc820 */ /* 0x000fe20000400000 */
[----:B-1----:R-:W-:-:S06]  /*11770*/  FFMA R143, R72, UR13, -R131 ;  /* 0x0000000d488f7c23 */ /* 0x002fcc0008000883 */
[----:B------:R1:W5:Y:S01]  /*11780*/  MUFU.EX2 R61, R139 ;  /* 0x0000008b003d7308 */ /* 0x0003620000000800 */
[----:B--2---:R-:W-:-:S01]  /*11790*/  FFMA R142, R69, UR13, -R131 ;  /* 0x0000000d458e7c23 */ /* 0x004fc20008000883 */
[----:B---3--:R-:W-:Y:S01]  /*117a0*/  @!P5 FMUL R65, R65, R65 ;  /* 0x000000414141d220 */ /* 0x008fe20000400000 */
[----:B------:R-:W-:-:S03]  /*117b0*/  @!P3 FMUL R134, R134, 0.5 ;  /* 0x3f0000008686b820 */ /* 0x000fc60000400000 */
[----:B------:R-:W-:Y:S01]  /*117c0*/  FSETP.GEU.AND P5, PT, R142, -126, PT ;  /* 0xc2fc00008e00780b */ /* 0x000fe20003fae000 */
[----:B-1----:R-:W-:-:S01]  /*117d0*/  FFMA R139, R68, UR13, -R131 ;  /* 0x0000000d448b7c23 */ /* 0x002fc20008000883 */
[----:B----4-:R-:W-:Y:S01]  /*117e0*/  @!P6 FMUL R64, R64, R64 ;  /* 0x000000404040e220 */ /* 0x010fe20000400000 */
[----:B------:R-:W1:Y:S03]  /*117f0*/  MUFU.EX2 R68, R134 ;  /* 0x0000008600447308 */ /* 0x000e660000000800 */
[----:B------:R-:W-:Y:S01]  /*11800*/  FSETP.GEU.AND P6, PT, R139, -126, PT ;  /* 0xc2fc00008b00780b */ /* 0x000fe20003fce000 */
[----:B-----5:R-:W-:Y:S01]  /*11810*/  @!P4 FMUL R61, R61, R61 ;  /* 0x0000003d3d3dc220 */ /* 0x020fe20000400000 */
[----:B------:R-:W-:-:S05]  /*11820*/  FSETP.GEU.AND P4, PT, R135, -126, PT ;  /* 0xc2fc00008700780b */ /* 0x000fca0003f8e000 */
[----:B------:R-:W-:-:S04]  /*11830*/  @!P5 FMUL R142, R142, 0.5 ;  /* 0x3f0000008e8ed820 */ /* 0x000fc80000400000 */
[----:B------:R2:W3:Y:S02]  /*11840*/  MUFU.EX2 R134, R142 ;  /* 0x0000008e00867308 */ /* 0x0004e40000000800 */
[----:B------:R-:W-:Y:S01]  /*11850*/  @!P6 FMUL R139, R139, 0.5 ;  /* 0x3f0000008b8be820 */ /* 0x000fe20000400000 */
[----:B-1----:R-:W-:Y:S01]  /*11860*/  @!P3 FMUL R68, R68, R68 ;  /* 0x000000444444b220 */ /* 0x002fe20000400000 */
[----:B------:R-:W-:-:S04]  /*11870*/  FSETP.GEU.AND P3, PT, R143, -126, PT ;  /* 0xc2fc00008f00780b */ /* 0x000fc80003f6e000 */
[----:B------:R1:W4:Y:S01]  /*11880*/  MUFU.EX2 R72, R139 ;  /* 0x0000008b00487308 */ /* 0x0003220000000800 */
[----:B------:R-:W-:Y:S01]  /*11890*/  @!P4 FMUL R135, R135, 0.5 ;  /* 0x3f0000008787c820 */ /* 0x000fe20000400000 */
[----:B--2---:R-:W-:-:S06]  /*118a0*/  FFMA R142, R80, UR13, -R131 ;  /* 0x0000000d508e7c23 */ /* 0x004fcc0008000883 */
[----:B------:R2:W5:Y:S01]  /*118b0*/  MUFU.EX2 R69, R135 ;  /* 0x0000008700457308 */ /* 0x0005620000000800 */
[----:B-1----:R-:W-:-:S01]  /*118c0*/  FFMA R139, R77, UR13, -R131 ;  /* 0x0000000d4d8b7c23 */ /* 0x002fc20008000883 */
[----:B---3--:R-:W-:Y:S01]  /*118d0*/  @!P5 FMUL R134, R134, R134 ;  /* 0x000000868686d220 */ /* 0x008fe20000400000 */
[----:B------:R-:W-:-:S03]  /*118e0*/  @!P3 FMUL R143, R143, 0.5 ;  /* 0x3f0000008f8fb820 */ /* 0x000fc60000400000 */
[----:B------:R-:W-:Y:S02]  /*118f0*/  FSETP.GEU.AND P5, PT, R139, -126, PT ;  /* 0xc2fc00008b00780b */ /* 0x000fe40003fae000 */
[----:B------:R1:W3:Y:S01]  /*11900*/  MUFU.EX2 R73, R143 ;  /* 0x0000008f00497308 */ /* 0x0002e20000000800 */
[----:B--2---:R-:W-:-:S01]  /*11910*/  FFMA R135, R76, UR13, -R131 ;  /* 0x0000000d4c877c23 */ /* 0x004fc20008000883 */
[----:B----4-:R-:W-:-:S04]  /*11920*/  @!P6 FMUL R72, R72, R72 ;  /* 0x000000484848e220 */ /* 0x010fc80000400000 */
[----:B------:R-:W-:Y:S01]  /*11930*/  FSETP.GEU.AND P6, PT, R135, -126, PT ;  /* 0xc2fc00008700780b */ /* 0x000fe20003fce000 */
[----:B-----5:R-:W-:Y:S01]  /*11940*/  @!P4 FMUL R69, R69, R69 ;  /* 0x000000454545c220 */ /* 0x020fe20000400000 */
[----:B------:R-:W-:-:S03]  /*11950*/  FSETP.GEU.AND P4, PT, R146, -126, PT ;  /* 0xc2fc00009200780b */ /* 0x000fc60003f8e000 */
[----:B------:R-:W-:Y:S01]  /*11960*/  @!P5 FMUL R139, R139, 0.5 ;  /* 0x3f0000008b8bd820 */ /* 0x000fe20000400000 */
[----:B-1----:R-:W-:-:S03]  /*11970*/  FFMA R143, R81, UR13, -R131 ;  /* 0x0000000d518f7c23 */ /* 0x002fc60008000883 */
[----:B------:R1:W2:Y:S01]  /*11980*/  MUFU.EX2 R80, R139 ;  /* 0x0000008b00507308 */ /* 0x0002a20000000800 */
[----:B---3--:R-:W-:Y:S01]  /*11990*/  @!P3 FMUL R73, R73, R73 ;  /* 0x000000494949b220 */ /* 0x008fe20000400000 */
[----:B------:R-:W-:Y:S02]  /*119a0*/  FSETP.GEU.AND P3, PT, R142, -126, PT ;  /* 0xc2fc00008e00780b */ /* 0x000fe40003f6e000 */
[----:B------:R-:W-:-:S04]  /*119b0*/  @!P6 FMUL R135, R135, 0.5 ;  /* 0x3f0000008787e820 */ /* 0x000fc80000400000 */
[----:B------:R-:W3:Y:S01]  /*119c0*/  MUFU.EX2 R77, R135 ;  /* 0x00000087004d7308 */ /* 0x000ee20000000800 */
[----:B------:R-:W-:Y:S01]  /*119d0*/  @!P4 FMUL R146, R146, 0.5 ;  /* 0x3f0000009292c820 */ /* 0x000fe20000400000 */
[----:B-1----:R-:W-:-:S06]  /*119e0*/  FFMA R139, R88, UR13, -R131 ;  /* 0x0000000d588b7c23 */ /* 0x002fcc0008000883 */
[----:B------:R1:W4:Y:S01]  /*119f0*/  MUFU.EX2 R76, R146 ;  /* 0x00000092004c7308 */ /* 0x0003220000000800 */
[----:B--2---:R-:W-:Y:S01]  /*11a00*/  @!P5 FMUL R80, R80, R80 ;  /* 0x000000505050d220 */ /* 0x004fe20000400000 */
[----:B------:R-:W-:Y:S01]  /*11a10*/  FSETP.GEU.AND P5, PT, R147, -126, PT ;  /* 0xc2fc00009300780b */ /* 0x000fe20003fae000 */
[----:B------:R-:W-:-:S05]  /*11a20*/  @!P3 FMUL R142, R142, 0.5 ;  /* 0x3f0000008e8eb820 */ /* 0x000fca0000400000 */
[----:B------:R2:W5:Y:S01]  /*11a30*/  MUFU.EX2 R81, R142 ;  /* 0x0000008e00517308 */ /* 0x0005620000000800 */
[----:B-1----:R-:W-:-:S01]  /*11a40*/  FFMA R146, R84, UR13, -R131 ;  /* 0x0000000d54927c23 */ /* 0x002fc20008000883 */
[----:B---3--:R-:W-:-:S04]  /*11a50*/  @!P6 FMUL R77, R77, R77 ;  /* 0x0000004d4d4de220 */ /* 0x008fc80000400000 */
[----:B------:R-:W-:Y:S01]  /*11a60*/  FSETP.GEU.AND P6, PT, R146, -126, PT ;  /* 0xc2fc00009200780b */ /* 0x000fe20003fce000 */
[----:B------:R-:W-:Y:S01]  /*11a70*/  @!P5 FMUL R147, R147, 0.5 ;  /* 0x3f0000009393d820 */ /* 0x000fe20000400000 */
[----:B----4-:R-:W-:Y:S01]  /*11a80*/  @!P4 FMUL R76, R76, R76 ;  /* 0x0000004c4c4cc220 */ /* 0x010fe20000400000 */
[----:B------:R-:W-:Y:S02]  /*11a90*/  FSETP.GEU.AND P4, PT, R143, -126, PT ;  /* 0xc2fc00008f00780b */ /* 0x000fe40003f8e000 */
[----:B------:R1:W3:Y:S01]  /*11aa0*/  MUFU.EX2 R135, R147 ;  /* 0x0000009300877308 */ /* 0x0002e20000000800 */
[----:B--2---:R-:W-:-:S01]  /*11ab0*/  FFMA R142, R89, UR13, -R131 ;  /* 0x0000000d598e7c23 */ /* 0x004fc20008000883 */
[----:B-----5:R-:W-:Y:S01]  /*11ac0*/  @!P3 FMUL R81, R81, R81 ;  /* 0x000000515151b220 */ /* 0x020fe20000400000 */
[----:B------:R-:W-:-:S05]  /*11ad0*/  FSETP.GEU.AND P3, PT, R139, -126, PT ;  /* 0xc2fc00008b00780b */ /* 0x000fca0003f6e000 */
[----:B------:R-:W-:Y:S01]  /*11ae0*/  @!P6 FMUL R146, R146, 0.5 ;  /* 0x3f0000009292e820 */ /* 0x000fe20000400000 */
[----:B-1----:R-:W-:-:S03]  /*11af0*/  FFMA R147, R96, UR13, -R131 ;  /* 0x0000000d60937c23 */ /* 0x002fc60008000883 */
[----:B------:R1:W2:Y:S01]  /*11b00*/  MUFU.EX2 R85, R146 ;  /* 0x0000009200557308 */ /* 0x0002a20000000800 */
[----:B------:R-:W-:Y:S01]  /*11b10*/  @!P4 FMUL R143, R143, 0.5 ;  /* 0x3f0000008f8fc820 */ /* 0x000fe20000400000 */
[----:B---3--:R-:W-:-:S06]  /*11b20*/  @!P5 FMUL R135, R135, R135 ;  /* 0x000000878787d220 */ /* 0x008fcc0000400000 */
[----:B------:R3:W4:Y:S01]  /*11b30*/  MUFU.EX2 R84, R143 ;  /* 0x0000008f00547308 */ /* 0x0007220000000800 */
[----:B-1----:R-:W-:-:S01]  /*11b40*/  FFMA R146, R93, UR13, -R131 ;  /* 0x0000000d5d927c23 */ /* 0x002fc20008000883 */
[----:B------:R-:W-:-:S04]  /*11b50*/  @!P3 FMUL R139, R139, 0.5 ;  /* 0x3f0000008b8bb820 */ /* 0x000fc80000400000 */
[----:B------:R-:W-:Y:S02]  /*11b60*/  FSETP.GEU.AND P5, PT, R146, -126, PT ;  /* 0xc2fc00009200780b */ /* 0x000fe40003fae000 */
[----:B------:R-:W1:Y:S01]  /*11b70*/  MUFU.EX2 R89, R139 ;  /* 0x0000008b00597308 */ /* 0x000e620000000800 */
[----:B---3--:R-:W-:-:S01]  /*11b80*/  FFMA R143, R92, UR13, -R131 ;  /* 0x0000000d5c8f7c23 */ /* 0x008fc20008000883 */
[----:B--2---:R-:W-:-:S04]  /*11b90*/  @!P6 FMUL R85, R85, R85 ;  /* 0x000000555555e220 */ /* 0x004fc80000400000 */
[----:B------:R-:W-:Y:S01]  /*11ba0*/  FSETP.GEU.AND P6, PT, R143, -126, PT ;  /* 0xc2fc00008f00780b */ /* 0x000fe20003fce000 */
[----:B----4-:R-:W-:Y:S01]  /*11bb0*/  @!P4 FMUL R84, R84, R84 ;  /* 0x000000545454c220 */ /* 0x010fe20000400000 */
[----:B------:R-:W-:-:S03]  /*11bc0*/  FSETP.GEU.AND P4, PT, R142, -126, PT ;  /* 0xc2fc00008e00780b */ /* 0x000fc60003f8e000 */
[----:B------:R-:W-:-:S04]  /*11bd0*/  @!P5 FMUL R146, R146, 0.5 ;  /* 0x3f0000009292d820 */ /* 0x000fc80000400000 */
[----:B------:R2:W3:Y:S01]  /*11be0*/  MUFU.EX2 R92, R146 ;  /* 0x00000092005c7308 */ /* 0x0004e20000000800 */
[----:B-1----:R-:W-:Y:S01]  /*11bf0*/  @!P3 FMUL R89, R89, R89 ;  /* 0x000000595959b220 */ /* 0x002fe20000400000 */
[----:B------:R-:W-:Y:S02]  /*11c00*/  FSETP.GEU.AND P3, PT, R147, -126, PT ;  /* 0xc2fc00009300780b */ /* 0x000fe40003f6e000 */
[----:B------:R-:W-:-:S04]  /*11c10*/  @!P6 FMUL R143, R143, 0.5 ;  /* 0x3f0000008f8fe820 */ /* 0x000fc80000400000 */
[----:B------:R1:W4:Y:S01]  /*11c20*/  MUFU.EX2 R93, R143 ;  /* 0x0000008f005d7308 */ /* 0x0003220000000800 */
[----:B------:R-:W-:Y:S01]  /*11c30*/  @!P4 FMUL R142, R142, 0.5 ;  /* 0x3f0000008e8ec820 */ /* 0x000fe20000400000 */
[----:B--2---:R-:W-:-:S06]  /*11c40*/  FFMA R146, R105, UR13, -R131 ;  /* 0x0000000d69927c23 */ /* 0x004fcc0008000883 */
[----:B------:R2:W5:Y:S01]  /*11c50*/  MUFU.EX2 R88, R142 ;  /* 0x0000008e00587308 */ /* 0x0005620000000800 */
[----:B---3--:R-:W-:Y:S01]  /*11c60*/  @!P5 FMUL R92, R92, R92 ;  /* 0x0000005c5c5cd220 */ /* 0x008fe20000400000 */
[----:B------:R-:W-:Y:S01]  /*11c70*/  @!P3 FMUL R147, R147, 0.5 ;  /* 0x3f0000009393b820 */ /* 0x000fe20000400000 */
[----:B-1----:R-:W-:-:S05]  /*11c80*/  FFMA R143, R104, UR13, -R131 ;  /* 0x0000000d688f7c23 */ /* 0x002fca0008000883 */
[----:B------:R1:W3:Y:S01]  /*11c90*/  MUFU.EX2 R97, R147 ;  /* 0x0000009300617308 */ /* 0x0002e20000000800 */
[----:B--2---:R-:W-:-:S01]  /*11ca0*/  FFMA R142, R101, UR13, -R131 ;  /* 0x0000000d658e7c23 */ /* 0x004fc20008000883 */
[----:B----4-:R-:W-:Y:S01]  /*11cb0*/  @!P6 FMUL R93, R93, R93 ;  /* 0x0000005d5d5de220 */ /* 0x010fe20000400000 */
[----:B------:R-:W-:-:S03]  /*11cc0*/  FSETP.GEU.AND P6, PT, R100, -126, PT ;  /* 0xc2fc00006400780b */ /* 0x000fc60003fce000 */
[----:B------:R-:W-:Y:S01]  /*11cd0*/  FSETP.GEU.AND P5, PT, R142, -126, PT ;  /* 0xc2fc00008e00780b */ /* 0x000fe20003fae000 */
[----:B-----5:R-:W-:Y:S01]  /*11ce0*/  @!P4 FMUL R88, R88, R88 ;  /* 0x000000585858c220 */ /* 0x020fe20000400000 */
[----:B------:R-:W-:Y:S01]  /*11cf0*/  FSETP.GEU.AND P4, PT, R150, -126, PT ;  /* 0xc2fc00009600780b */ /* 0x000fe20003f8e000 */
[----:B-1----:R-:W-:-:S07]  /*11d00*/  FFMA R147, R108, UR13, -R131 ;  /* 0x0000000d6c937c23 */ /* 0x002fce0008000883 */
[----:B------:R-:W-:Y:S01]  /*11d10*/  @!P6 FMUL R100, R100, 0.5 ;  /* 0x3f0000006464e820 */ /* 0x000fe20000400000 */
[----:B---3--:R-:W-:Y:S01]  /*11d20*/  @!P3 FMUL R97, R97, R97 ;  /* 0x000000616161b220 */ /* 0x008fe20000400000 */
[----:B------:R-:W-:Y:S01]  /*11d30*/  FSETP.GEU.AND P3, PT, R143, -126, PT ;  /* 0xc2fc00008f00780b */ /* 0x000fe20003f6e000 */
[----:B------:R-:W-:Y:S01]  /*11d40*/  @!P5 FMUL R142, R142, 0.5 ;  /* 0x3f0000008e8ed820 */ /* 0x000fe20000400000 */
[----:B------:R-:W1:Y:S01]  /*11d50*/  MUFU.EX2 R139, R100 ;  /* 0x00000064008b7308 */ /* 0x000e620000000800 */
[----:B------:R-:W-:-:S07]  /*11d60*/  @!P4 FMUL R150, R150, 0.5 ;  /* 0x3f0000009696c820 */ /* 0x000fce0000400000 */
[----:B------:R2:W3:Y:S03]  /*11d70*/  MUFU.EX2 R104, R142 ;  /* 0x0000008e00687308 */ /* 0x0004e60000000800 */
[----:B------:R-:W-:-:S05]  /*11d80*/  @!P3 FMUL R143, R143, 0.5 ;  /* 0x3f0000008f8fb820 */ /* 0x000fca0000400000 */
[----:B------:R4:W5:Y:S01]  /*11d90*/  MUFU.EX2 R96, R150 ;  /* 0x0000009600607308 */ /* 0x0009620000000800 */
[----:B-1----:R-:W-:Y:S01]  /*11da0*/  @!P6 FMUL R139, R139, R139 ;  /* 0x0000008b8b8be220 */ /* 0x002fe20000400000 */
[----:B------:R-:W-:Y:S01]  /*11db0*/  FSETP.GEU.AND P6, PT, R147, -126, PT ;  /* 0xc2fc00009300780b */ /* 0x000fe20003fce000 */
[----:B--2---:R-:W-:-:S05]  /*11dc0*/  FFMA R142, R112, UR13, -R131 ;  /* 0x0000000d708e7c23 */ /* 0x004fca0008000883 */
[----:B------:R1:W2:Y:S01]  /*11dd0*/  MUFU.EX2 R101, R143 ;  /* 0x0000008f00657308 */ /* 0x0002a20000000800 */
[----:B----4-:R-:W-:-:S01]  /*11de0*/  FFMA R150, R109, UR13, -R131 ;  /* 0x0000000d6d967c23 */ /* 0x010fc20008000883 */
[----:B---3--:R-:W-:-:S04]  /*11df0*/  @!P5 FMUL R104, R104, R104 ;  /* 0x000000686868d220 */ /* 0x008fc80000400000 */
[----:B------:R-:W-:Y:S01]  /*11e00*/  FSETP.GEU.AND P5, PT, R150, -126, PT ;  /* 0xc2fc00009600780b */ /* 0x000fe20003fae000 */
[----:B------:R-:W-:Y:S01]  /*11e10*/  @!P6 FMUL R147, R147, 0.5 ;  /* 0x3f0000009393e820 */ /* 0x000fe20000400000 */
[----:B-----5:R-:W-:Y:S01]  /*11e20*/  @!P4 FMUL R96, R96, R96 ;  /* 0x000000606060c220 */ /* 0x020fe20000400000 */
[----:B------:R-:W-:Y:S02]  /*11e30*/  FSETP.GEU.AND P4, PT, R146, -126, PT ;  /* 0xc2fc00009200780b */ /* 0x000fe40003f8e000 */
[----:B------:R3:W4:Y:S01]  /*11e40*/  MUFU.EX2 R105, R147 ;  /* 0x0000009300697308 */ /* 0x0007220000000800 */
[----:B-1----:R-:W-:-:S01]  /*11e50*/  FFMA R143, R117, UR13, -R131 ;  /* 0x0000000d758f7c23 */ /* 0x002fc20008000883 */
[----:B--2---:R-:W-:Y:S01]  /*11e60*/  @!P3 FMUL R101, R101, R101 ;  /* 0x000000656565b220 */ /* 0x004fe20000400000 */
[----:B------:R-:W-:-:S05]  /*11e70*/  FSETP.GEU.AND P3, PT, R142, -126, PT ;  /* 0xc2fc00008e00780b */ /* 0x000fca0003f6e000 */
[----:B------:R-:W-:Y:S01]  /*11e80*/  @!P5 FMUL R150, R150, 0.5 ;  /* 0x3f0000009696d820 */ /* 0x000fe20000400000 */
[----:B---3--:R-:W-:-:S01]  /*11e90*/  FADD R147, R19, R82 ;  /* 0x0000005213937221 */ /* 0x008fc20000000000 */
[----:B------:R-:W-:Y:S02]  /*11ea0*/  F2FP.SATFINITE.E4M3.F32.PACK_AB_MERGE_C R19, RZ, R19, RZ ;  /* 0x00000013ff13723e */ /* 0x000fe400048070ff */
[----:B------:R1:W2:Y:S01]  /*11eb0*/  MUFU.EX2 R108, R150 ;  /* 0x00000096006c7308 */ /* 0x0002a20000000800 */
[----:B------:R-:W-:Y:S01]  /*11ec0*/  @!P4 FMUL R146, R146, 0.5 ;  /* 0x3f0000009292c820 */ /* 0x000fe20000400000 */
[----:B------:R-:W-:Y:S01]  /*11ed0*/  FADD R147, R147, R170 ;  /* 0x000000aa93937221 */ /* 0x000fe20000000000 */
[----:B------:R-:W-:-:S01]  /*11ee0*/  FADD R170, R31, R98 ;  /* 0x000000621faa7221 */ /* 0x000fc20000000000 */
[----:B------:R-:W-:Y:S02]  /*11ef0*/  IMAD.U32 R19, R19, 0x10000, RZ ;  /* 0x0001000013137824 */ /* 0x000fe400078e00ff */
[----:B----4-:R-:W-:Y:S01]  /*11f00*/  @!P6 FMUL R105, R105, R105 ;  /* 0x000000696969e220 */ /* 0x010fe20000400000 */
[----:B------:R-:W-:Y:S01]  /*11f10*/  FSETP.GEU.AND P6, PT, R116, -126, PT ;  /* 0xc2fc00007400780b */ /* 0x000fe20003fce000 */
[----:B------:R3:W4:Y:S01]  /*11f20*/  MUFU.EX2 R100, R146 ;  /* 0x0000009200647308 */ /* 0x0007220000000800 */
[----:B------:R-:W-:Y:S01]  /*11f30*/  @!P3 FMUL R142, R142, 0.5 ;  /* 0x3f0000008e8eb820 */ /* 0x000fe20000400000 */
[----:B-1----:R-:W-:Y:S01]  /*11f40*/  FADD R150, R42, R103 ;  /* 0x000000672a967221 */ /* 0x002fe20000000000 */
[----:B------:R-:W-:-:S02]  /*11f50*/  F2FP.SATFINITE.E4M3.F32.PACK_AB_MERGE_C R42, RZ, R42, RZ ;  /* 0x0000002aff2a723e */ /* 0x000fc400048070ff */
[----:B------:R-:W-:Y:S02]  /*11f60*/  F2FP.SATFINITE.E4M3.F32.PACK_AB_MERGE_C R31, RZ, R31, RZ ;  /* 0x0000001fff1f723e */ /* 0x000fe400048070ff */
[----:B------:R-:W-:Y:S01]  /*11f70*/  LOP3.LUT R42, R42, 0xffff, RZ, 0xc0, !PT ;  /* 0x0000ffff2a2a7812 */ /* 0x000fe200078ec0ff */
[----:B------:R1:W5:Y:S01]  /*11f80*/  MUFU.EX2 R109, R142 ;  /* 0x0000008e006d7308 */ /* 0x0003620000000800 */
[----:B--2---:R-:W-:Y:S01]  /*11f90*/  @!P5 FMUL R108, R108, R108 ;  /* 0x0000006c6c6cd220 */ /* 0x004fe20000400000 */
[----:B------:R-:W-:Y:S02]  /*11fa0*/  FSETP.GEU.AND P5, PT, R143, -126, PT ;  /* 0xc2fc00008f00780b */ /* 0x000fe40003fae000 */
[----:B------:R-:W-:Y:S01]  /*11fb0*/  @!P6 FMUL R116, R116, 0.5 ;  /* 0x3f0000007474e820 */ /* 0x000fe20000400000 */
[--C-:B---3--:R-:W-:Y:S01]  /*11fc0*/  FFMA R146, R120, UR13, -R131.reuse ;  /* 0x0000000d78927c23 */ /* 0x108fe20008000883 */
[----:B------:R-:W-:Y:S01]  /*11fd0*/  IMAD.SHL.U32 R42, R42, 0x1000000, RZ ;  /* 0x010000002a2a7824 */ /* 0x000fe200078e00ff */
[----:B------:R-:W-:Y:S01]  /*11fe0*/  F2FP.SATFINITE.E4M3.F32.PACK_AB_MERGE_C R82, RZ, R82, RZ ;  /* 0x00000052ff52723e */ /* 0x000fe200048070ff */
[----:B------:R-:W-:Y:S01]  /*11ff0*/  IMAD.U32 R31, R31, 0x10000, RZ ;  /* 0x000100001f1f7824 */ /* 0x000fe200078e00ff */
[----:B------:R-:W2:Y:S01]  /*12000*/  MUFU.EX2 R117, R116 ;  /* 0x0000007400757308 */ /* 0x000ea20000000800 */
[----:B----4-:R-:W-:Y:S01]  /*12010*/  @!P4 FMUL R100, R100, R100 ;  /* 0x000000646464c220 */ /* 0x010fe20000400000 */
[----:B------:R-:W-:Y:S01]  /*12020*/  FSETP.GEU.AND P4, PT, R113, -126, PT ;  /* 0xc2fc00007100780b */ /* 0x000fe20003f8e000 */
[----:B-1----:R-:W-:-:S01]  /*12030*/  FFMA R142, R121, UR13, -R131 ;  /* 0x0000000d798e7c23 */ /* 0x002fc20008000883 */
[--C-:B------:R-:W-:Y:S01]  /*12040*/  FFMA R121, R124, UR13, -R131.reuse ;  /* 0x0000000d7c797c23 */ /* 0x100fe20008000883 */
[----:B------:R-:W-:-:S01]  /*12050*/  FFMA R124, R125, UR13, -R131 ;  /* 0x0000000d7d7c7c23 */ /* 0x000fc20008000883 */
[----:B------:R-:W-:Y:S01]  /*12060*/  FFMA R125, R141, UR13, -R131 ;  /* 0x0000000d8d7d7c23 */ /* 0x000fe20008000883 */
[----:B------:R-:W-:Y:S01]  /*12070*/  @!P5 FMUL R143, R143, 0.5 ;  /* 0x3f0000008f8fd820 */ /* 0x000fe20000400000 */
[----:B------:R-:W-:Y:S01]  /*12080*/  FADD R141, R55, R126 ;  /* 0x0000007e378d7221 */ /* 0x000fe20000000000 */
[----:B-----5:R-:W-:Y:S01]  /*12090*/  @!P3 FMUL R109, R109, R109 ;  /* 0x0000006d6d6db220 */ /* 0x020fe20000400000 */
[----:B------:R-:W-:Y:S01]  /*120a0*/  FSETP.GEU.AND P3, PT, R146, -126, PT ;  /* 0xc2fc00009200780b */ /* 0x000fe20003f6e000 */
[----:B------:R1:W3:Y:S01]  /*120b0*/  MUFU.EX2 R120, R143 ;  /* 0x0000008f00787308 */ /* 0x0002e20000000800 */
[----:B------:R-:W-:-:S02]  /*120c0*/  F2FP.SATFINITE.E4M3.F32.PACK_AB_MERGE_C R55, RZ, R55, RZ ;  /* 0x00000037ff37723e */ /* 0x000fc400048070ff */
[----:B------:R-:W-:Y:S01]  /*120d0*/  F2FP.SATFINITE.E4M3.F32.PACK_AB_MERGE_C R126, RZ, R126, RZ ;  /* 0x0000007eff7e723e */ /* 0x000fe200048070ff */
[----:B------:R-:W-:Y:S01]  /*120e0*/  @!P4 FMUL R113, R113, 0.5 ;  /* 0x3f0000007171c820 */ /* 0x000fe20000400000 */
[----:B------:R-:W-:Y:S01]  /*120f0*/  F2FP.SATFINITE.E4M3.F32.PACK_AB_MERGE_C R103, RZ, R103, RZ ;  /* 0x00000067ff67723e */ /* 0x000fe200048070ff */
[----:B--2---:R-:W-:Y:S01]  /*12100*/  @!P6 FMUL R117, R117, R117 ;  /* 0x000000757575e220 */ /* 0x004fe20000400000 */
[----:B------:R-:W-:Y:S01]  /*12110*/  FSETP.GEU.AND P6, PT, R121, -126, PT ;  /* 0xc2fc00007900780b */ /* 0x000fe20003fce000 */
[----:B------:R-:W2:Y:S01]  /*12120*/  MUFU.EX2 R112, R113 ;  /* 0x0000007100707308 */ /* 0x000ea20000000800 */
[----:B-1----:R-:W-:-:S01]  /*12130*/  FADD R143, R17, R78 ;  /* 0x0000004e118f7221 */ /* 0x002fc20000000000 */
[----:B------:R-:W-:Y:S01]  /*12140*/  F2FP.SATFINITE.E4M3.F32.PACK_AB_MERGE_C R78, RZ, R78, RZ ;  /* 0x0000004eff4e723e */ /* 0x000fe200048070ff */
[----:B------:R-:W-:Y:S02]  /*12150*/  IMAD.U32 R55, R55, 0x10000, RZ ;  /* 0x0001000037377824 */ /* 0x000fe400078e00ff */
[----:B------:R-:W-:Y:S01]  /*12160*/  @!P3 FMUL R146, R146, 0.5 ;  /* 0x3f0000009292b820 */ /* 0x000fe20000400000 */
[----:B------:R-:W-:Y:S01]  /*12170*/  IMAD.U32 R126, R126, 0x10000, RZ ;  /* 0x000100007e7e7824 */ /* 0x000fe200078e00ff */
[----:B------:R-:W-:Y:S01]  /*12180*/  F2FP.SATFINITE.E4M3.F32.PACK_AB_MERGE_C R98, RZ, R98, RZ ;  /* 0x00000062ff62723e */ /* 0x000fe200048070ff */
[----:B------:R-:W-:Y:S01]  /*12190*/  IMAD.U32 R78, R78, 0x10000, RZ ;  /* 0x000100004e4e7824 */ /* 0x000fe200078e00ff */
[----:B------:R1:W4:Y:S01]  /*121a0*/  MUFU.EX2 R113, R146 ;  /* 0x0000009200717308 */ /* 0x0003220000000800 */
[----:B---3--:R-:W-:Y:S01]  /*121b0*/  @!P5 FMUL R120, R120, R120 ;  /* 0x000000787878d220 */ /* 0x008fe20000400000 */
[----:B------:R-:W-:Y:S01]  /*121c0*/  FSETP.GEU.AND P5, PT, R124, -126, PT ;  /* 0xc2fc00007c00780b */ /* 0x000fe20003fae000 */
[----:B------:R-:W-:Y:S01]  /*121d0*/  @!P6 FMUL R121, R121, 0.5 ;  /* 0x3f0000007979e820 */ /* 0x000fe20000400000 */
[----:B------:R-:W-:Y:S01]  /*121e0*/  LOP3.LUT R103, R103, 0xffff, RZ, 0xc0, !PT ;  /* 0x0000ffff67677812 */ /* 0x000fe200078ec0ff */
[----:B--2---:R-:W-:Y:S01]  /*121f0*/  @!P4 FMUL R112, R112, R112 ;  /* 0x000000707070c220 */ /* 0x004fe20000400000 */
[----:B------:R-:W-:-:S03]  /*12200*/  FSETP.GEU.AND P4, PT, R142, -126, PT ;  /* 0xc2fc00008e00780b */ /* 0x000fc60003f8e000 */
[----:B------:R-:W2:Y:S01]  /*12210*/  MUFU.EX2 R121, R121 ;  /* 0x0000007900797308 */ /* 0x000ea20000000800 */
[----:B-1----:R-:W-:-:S01]  /*12220*/  FADD R146, R23, R90 ;  /* 0x0000005a17927221 */ /* 0x002fc20000000000 */
[----:B------:R-:W-:Y:S01]  /*12230*/  F2FP.SATFINITE.E4M3.F32.PACK_AB_MERGE_C R23, RZ, R23, RZ ;  /* 0x00000017ff17723e */ /* 0x000fe200048070ff */
[----:B------:R-:W-:-:S03]  /*12240*/  IMAD.SHL.U32 R103, R103, 0x1000000, RZ ;  /* 0x0100000067677824 */ /* 0x000fc600078e00ff */
[----:B------:R-:W-:Y:S01]  /*12250*/  @!P5 FMUL R124, R124, 0.5 ;  /* 0x3f0000007c7cd820 */ /* 0x000fe20000400000 */
[----:B------:R-:W-:-:S01]  /*12260*/  FADD R146, R146, R141 ;  /* 0x0000008d92927221 */ /* 0x000fc20000000000 */
[----:B----4-:R-:W-:Y:S01]  /*12270*/  @!P3 FMUL R113, R113, R113 ;  /* 0x000000717171b220 */ /* 0x010fe20000400000 */
[----:B------:R-:W-:Y:S01]  /*12280*/  FSETP.GEU.AND P3, PT, R128, -126, PT ;  /* 0xc2fc00008000780b */ /* 0x000fe20003f6e000 */
[----:B------:R-:W-:Y:S01]  /*12290*/  FADD R141, R15, R74 ;  /* 0x0000004a0f8d7221 */ /* 0x000fe20000000000 */
[----:B------:R-:W-:Y:S01]  /*122a0*/  F2FP.SATFINITE.E4M3.F32.PACK_AB_MERGE_C R15, RZ, R15, RZ ;  /* 0x0000000fff0f723e */ /* 0x000fe200048070ff */
[----:B------:R-:W1:Y:S01]  /*122b0*/  MUFU.EX2 R124, R124 ;  /* 0x0000007c007c7308 */ /* 0x000e620000000800 */
[----:B------:R-:W-:Y:S02]  /*122c0*/  IMAD.U32 R23, R23, 0x10000, RZ ;  /* 0x0001000017177824 */ /* 0x000fe400078e00ff */
[----:B------:R-:W-:Y:S01]  /*122d0*/  @!P4 FMUL R142, R142, 0.5 ;  /* 0x3f0000008e8ec820 */ /* 0x000fe20000400000 */
[----:B------:R-:W-:-:S01]  /*122e0*/  FADD R141, R141, R150 ;  /* 0x000000968d8d7221 */ /* 0x000fc20000000000 */
[----:B------:R-:W-:Y:S01]  /*122f0*/  FADD R150, R27, R94 ;  /* 0x0000005e1b967221 */ /* 0x000fe20000000000 */
[----:B------:R-:W-:Y:S01]  /*12300*/  F2FP.SATFINITE.E4M3.F32.PACK_AB_MERGE_C R27, RZ, R27, RZ ;  /* 0x0000001bff1b723e */ /* 0x000fe200048070ff */
[----:B------:R-:W-:Y:S01]  /*12310*/  FADD R137, R137, R146 ;  /* 0x0000009289897221 */ /* 0x000fe20000000000 */
[----:B--2---:R-:W-:Y:S01]  /*12320*/  @!P6 FMUL R121, R121, R121 ;  /* 0x000000797979e220 */ /* 0x004fe20000400000 */
[----:B------:R2:W3:Y:S01]  /*12330*/  MUFU.EX2 R116, R142 ;  /* 0x0000008e00747308 */ /* 0x0004e20000000800 */
[----:B------:R-:W-:Y:S01]  /*12340*/  FSETP.GEU.AND P6, PT, R136, -126, PT ;  /* 0xc2fc00008800780b */ /* 0x000fe20003fce000 */
[----:B------:R-:W-:Y:S01]  /*12350*/  @!P3 FMUL R128, R128, 0.5 ;  /* 0x3f0000008080b820 */ /* 0x000fe20000400000 */
[----:B------:R-:W-:-:S01]  /*12360*/  FADD R177, R64, R121 ;  /* 0x0000007940b17221 */ /* 0x000fc20000000000 */
[----:B------:R-:W-:-:S02]  /*12370*/  F2FP.SATFINITE.E4M3.F32.PACK_AB_MERGE_C R121, RZ, R121, RZ ;  /* 0x00000079ff79723e */ /* 0x000fc400048070ff */
[----:B------:R-:W-:Y:S02]  /*12380*/  F2FP.SATFINITE.E4M3.F32.PACK_AB_MERGE_C R64, RZ, R64, RZ ;  /* 0x00000040ff40723e */ /* 0x000fe400048070ff */
[----:B------:R-:W4:Y:S01]  /*12390*/  MUFU.EX2 R9, R128 ;  /* 0x0000008000097308 */ /* 0x000f220000000800 */
[----:B-1----:R-:W-:Y:S01]  /*123a0*/  @!P5 FMUL R124, R124, R124 ;  /* 0x0000007c7c7cd220 */ /* 0x002fe20000400000 */
[----:B------:R-:W-:Y:S01]  /*123b0*/  FSETP.GEU.AND P5, PT, R13, -126, PT ;  /* 0xc2fc00000d00780b */ /* 0x000fe20003fae000 */
[----:B--2---:R-:W-:-:S01]  /*123c0*/  FFMA R142, R132, UR13, -R131 ;  /* 0x0000000d848e7c23 */ /* 0x004fc20008000883 */
[----:B------:R-:W-:Y:S01]  /*123d0*/  FADD R131, R66, R127 ;  /* 0x0000007f42837221 */ /* 0x000fe20000000000 */
[----:B------:R-:W-:Y:S01]  /*123e0*/  LOP3.LUT R15, R15, 0xffff, RZ, 0xc0, !PT ;  /* 0x0000ffff0f0f7812 */ /* 0x000fe200078ec0ff */
[----:B------:R-:W-:Y:S01]  /*123f0*/  @!P6 FMUL R136, R136, 0.5 ;  /* 0x3f0000008888e820 */ /* 0x000fe20000400000 */
[----:B------:R-:W-:Y:S01]  /*12400*/  F2FP.SATFINITE.E4M3.F32.PACK_AB_MERGE_C R66, RZ, R66, RZ ;  /* 0x00000042ff42723e */ /* 0x000fe200048070ff */
[----:B------:R-:W-:Y:S01]  /*12410*/  FADD R172, R172, R131 ;  /* 0x00000083acac7221 */ /* 0x000fe20000000000 */
[----:B---3--:R-:W-:Y:S01]  /*12420*/  @!P4 FMUL R116, R116, R116 ;  /* 0x000000747474c220 */ /* 0x008fe20000400000 */
[----:B------:R-:W-:Y:S01]  /*12430*/  FSETP.GEU.AND P4, PT, R129, -126, PT ;  /* 0xc2fc00008100780b */ /* 0x000fe20003f8e000 */
[----:B------:R1:W2:Y:S01]  /*12440*/  MUFU.EX2 R128, R136 ;  /* 0x0000008800807308 */ /* 0x0002a20000000800 */
[----:B------:R-:W-:-:S01]  /*12450*/  FADD R131, R28, R89 ;  /* 0x000000591c837221 */ /* 0x000fc20000000000 */
[----:B------:R-:W-:-:S02]  /*12460*/  F2FP.SATFINITE.E4M3.F32.PACK_AB_MERGE_C R28, RZ, R28, RZ ;  /* 0x0000001cff1c723e */ /* 0x000fc400048070ff */
[----:B------:R-:W-:Y:S01]  /*12470*/  @!P5 FMUL R13, R13, 0.5 ;  /* 0x3f0000000d0dd820 */ /* 0x000fe20000400000 */
[----:B------:R-:W-:Y:S01]  /*12480*/  F2FP.SATFINITE.E4M3.F32.PACK_AB_MERGE_C R89, RZ, R89, RZ ;  /* 0x00000059ff59723e */ /* 0x000fe200048070ff */
[----:B----4-:R-:W-:Y:S01]  /*12490*/  @!P3 FMUL R9, R9, R9 ;  /* 0x000000090909b220 */ /* 0x010fe20000400000 */
[----:B------:R-:W-:Y:S01]  /*124a0*/  FSETP.GEU.AND P3, PT, R140, -126, PT ;  /* 0xc2fc00008c00780b */ /* 0x000fe20003f6e000 */
[----:B-1----:R-:W-:-:S02]  /*124b0*/  FADD R136, R43, R110 ;  /* 0x0000006e2b887221 */ /* 0x002fc40000000000 */
[----:B------:R-:W1:Y:S01]  /*124c0*/  MUFU.EX2 R13, R13 ;  /* 0x0000000d000d7308 */ /* 0x000e620000000800 */
[----:B------:R-:W-:Y:S01]  /*124d0*/  LOP3.LUT R28, R28, 0xff, RZ, 0xc0, !PT ;  /* 0x000000ff1c1c7812 */ /* 0x000fe200078ec0ff */
[----:B------:R-:W-:Y:S01]  /*124e0*/  @!P4 FMUL R129, R129, 0.5 ;  /* 0x3f0000008181c820 */ /* 0x000fe20000400000 */
[----:B------:R-:W-:-:S01]  /*124f0*/  FADD R143, R143, R136 ;  /* 0x000000888f8f7221 */ /* 0x000fc20000000000 */
[----:B------:R-:W-:-:S02]  /*12500*/  F2FP.SATFINITE.E4M3.F32.PACK_AB_MERGE_C R43, RZ, R43, RZ ;  /* 0x0000002bff2b723e */ /* 0x000fc400048070ff */
[----:B------:R-:W-:Y:S01]  /*12510*/  F2FP.SATFINITE.E4M3.F32.PACK_AB_MERGE_C R94, RZ, R94, RZ ;  /* 0x0000005eff5e723e */ /* 0x000fe200048070ff */
[----:B--2---:R-:W-:Y:S01]  /*12520*/  @!P6 FMUL R128, R128, R128 ;  /* 0x000000808080e220 */ /* 0x004fe20000400000 */
[----:B------:R2:W3:Y:S01]  /*12530*/  MUFU.EX2 R132, R129 ;  /* 0x0000008100847308 */ /* 0x0004e20000000800 */
[----:B------:R-:W-:Y:S01]  /*12540*/  FSETP.GEU.AND P6, PT, R144, -126, PT ;  /* 0xc2fc00009000780b */ /* 0x000fe20003fce000 */
[----:B------:R-:W-:Y:S01]  /*12550*/  @!P3 FMUL R140, R140, 0.5 ;  /* 0x3f0000008c8cb820 */ /* 0x000fe20000400000 */
[----:B------:R-:W-:Y:S01]  /*12560*/  F2FP.SATFINITE.E4M3.F32.PACK_AB_MERGE_C R74, RZ, R74, RZ ;  /* 0x0000004aff4a723e */ /* 0x000fe200048070ff */
[----:B------:R-:W-:Y:S01]  /*12570*/  IMAD.U32 R94, R94, 0x10000, RZ ;  /* 0x000100005e5e7824 */ /* 0x000fe200078e00ff */
[----:B------:R-:W-:Y:S02]  /*12580*/  LOP3.LUT R66, R66, 0xffff, RZ, 0xc0, !PT ;  /* 0x0000ffff42427812 */ /* 0x000fe400078ec0ff */
[----:B------:R-:W-:Y:S01]  /*12590*/  F2FP.SATFINITE.E4M3.F32.PACK_AB_MERGE_C R90, RZ, R90, RZ ;  /* 0x0000005aff5a723e */ /* 0x000fe200048070ff */
[----:B------:R4:W5:Y:S01]  /*125a0*/  MUFU.EX2 R136, R140 ;  /* 0x0000008c00887308 */ /* 0x0009620000000800 */
[----:B--2---:R-:W-:-:S01]  /*125b0*/  FADD R129, R58, R119 ;  /* 0x000000773a817221 */ /* 0x004fc20000000000 */
[----:B-1----:R-:W-:Y:S01]  /*125c0*/  @!P5 FMUL R13, R13, R13 ;  /* 0x0000000d0d0dd220 */ /* 0x002fe20000400000 */
[----:B------:R-:W-:-:S02]  /*125d0*/  FSETP.GEU.AND P5, PT, R169, -126, PT ;  /* 0xc2fc0000a900780b */ /* 0x000fc40003fae000 */
[----:B------:R-:W-:Y:S01]  /*125e0*/  FADD R148, R148, R129 ;  /* 0x0000008194947221 */ /* 0x000fe20000000000 */
[----:B------:R-:W-:-:S01]  /*125f0*/  FADD R129, R59, R122 ;  /* 0x0000007a3b817221 */ /* 0x000fc20000000000 */
[----:B------:R-:W-:Y:S01]  /*12600*/  @!P6 FMUL R144, R144, 0.5 ;  /* 0x3f0000009090e820 */ /* 0x000fe20000400000 */
[----:B------:R-:W-:-:S01]  /*12610*/  FADD R174, R76, R13 ;  /* 0x0000000d4cae7221 */ /* 0x000fc20000000000 */
[----:B---3--:R-:W-:Y:S01]  /*12620*/  @!P4 FMUL R132, R132, R132 ;  /* 0x000000848484c220 */ /* 0x008fe20000400000 */
[----:B------:R-:W-:-:S01]  /*12630*/  FADD R150, R150, R129 ;  /* 0x0000008196967221 */ /* 0x000fc20000000000 */
[----:B------:R-:W-:Y:S01]  /*12640*/  FADD R129, R62, R123 ;  /* 0x0000007b3e817221 */ /* 0x000fe20000000000 */
[----:B------:R-:W-:Y:S01]  /*12650*/  FSETP.GEU.AND P4, PT, R125, -126, PT ;  /* 0xc2fc00007d00780b */ /* 0x000fe20003f8e000 */
[----:B----4-:R-:W-:Y:S01]  /*12660*/  FADD R140, R50, R111 ;  /* 0x0000006f328c7221 */ /* 0x010fe20000000000 */
[----:B------:R-:W-:-:S01]  /*12670*/  FADD R178, R69, R132 ;  /* 0x0000008445b27221 */ /* 0x000fc20000000000 */
[----:B------:R-:W-:Y:S01]  /*12680*/  FADD R168, R168, R129 ;  /* 0x00000081a8a87221 */ /* 0x000fe20000000000 */
[----:B------:R-:W-:-:S01]  /*12690*/  FADD R129, R63, R130 ;  /* 0x000000823f817221 */ /* 0x000fc20000000000 */
[----:B------:R-:W-:Y:S01]  /*126a0*/  @!P5 FMUL R169, R169, 0.5 ;  /* 0x3f000000a9a9d820 */ /* 0x000fe20000400000 */
[----:B------:R-:W-:-:S01]  /*126b0*/  FADD R149, R149, R140 ;  /* 0x0000008c95957221 */ /* 0x000fc20000000000 */
[----:B-----5:R-:W-:Y:S01]  /*126c0*/  @!P3 FMUL R136, R136, R136 ;  /* 0x000000888888b220 */ /* 0x020fe20000400000 */
[----:B------:R-:W-:-:S01]  /*126d0*/  FADD R170, R170, R129 ;  /* 0x00000081aaaa7221 */ /* 0x000fc20000000000 */
[----:B------:R-:W-:Y:S01]  /*126e0*/  FADD R129, R35, R102 ;  /* 0x0000006623817221 */ /* 0x000fe20000000000 */
[----:B------:R1:W2:Y:S01]  /*126f0*/  MUFU.EX2 R140, R144 ;  /* 0x00000090008c7308 */ /* 0x0002a20000000800 */
[----:B------:R-:W-:Y:S01]  /*12700*/  FSETP.GEU.AND P3, PT, R142, -126, PT ;  /* 0xc2fc00008e00780b */ /* 0x000fe20003f6e000 */
[----:B------:R-:W-:Y:S01]  /*12710*/  FADD R141, R141, R148 ;  /* 0x000000948d8d7221 */ /* 0x000fe20000000000 */
[----:B------:R-:W-:-:S01]  /*12720*/  FADD R194, R129, R176 ;  /* 0x000000b081c27221 */ /* 0x000fc20000000000 */
[----:B------:R-:W-:Y:S01]  /*12730*/  @!P4 FMUL R125, R125, 0.5 ;  /* 0x3f0000007d7dc820 */ /* 0x000fe20000400000 */
[----:B------:R-:W-:-:S01]  /*12740*/  FADD R176, R70, R25 ;  /* 0x0000001946b07221 */ /* 0x000fc20000000000 */
[----:B------:R-:W-:Y:S01]  /*12750*/  F2FP.SATFINITE.E4M3.F32.PACK_AB_MERGE_C R76, RZ, R76, RZ ;  /* 0x0000004cff4c723e */ /* 0x000fe200048070ff */
[----:B------:R-:W-:-:S01]  /*12760*/  FADD R143, R143, R150 ;  /* 0x000000968f8f7221 */ /* 0x000fc20000000000 */
[----:B------:R3:W4:Y:S01]  /*12770*/  MUFU.EX2 R129, R169 ;  /* 0x000000a900817308 */ /* 0x0007220000000800 */
[----:B-1----:R-:W-:-:S01]  /*12780*/  FADD R144, R60, R113 ;  /* 0x000000713c907221 */ /* 0x002fc20000000000 */
[----:B------:R-:W-:Y:S01]  /*12790*/  FADD R196, R175, R176 ;  /* 0x000000b0afc47221 */ /* 0x000fe20000000000 */
[----:B------:R-:W-:-:S01]  /*127a0*/  FADD R175, R61, R116 ;  /* 0x000000743daf7221 */ /* 0x000fc20000000000 */
[----:B------:R-:W-:Y:S01]  /*127b0*/  FADD R176, R77, R136 ;  /* 0x000000884db07221 */ /* 0x000fe20000000000 */
[----:B------:R-:W-:-:S01]  /*127c0*/  FADD R179, R131, R144 ;  /* 0x0000009083b37221 */ /* 0x000fc20000000000 */
[----:B------:R-:W-:Y:S01]  /*127d0*/  FADD R144, R44, R101 ;  /* 0x000000652c907221 */ /* 0x000fe20000000000 */
[----:B------:R-:W-:Y:S01]  /*127e0*/  @!P3 FMUL R142, R142, 0.5 ;  /* 0x3f0000008e8eb820 */ /* 0x000fe20000400000 */
[----:B------:R-:W1:Y:S01]  /*127f0*/  MUFU.EX2 R125, R125 ;  /* 0x0000007d007d7308 */ /* 0x000e620000000800 */
[----:B--2---:R-:W-:Y:S01]  /*12800*/  @!P6 FMUL R140, R140, R140 ;  /* 0x0000008c8c8ce220 */ /* 0x004fe20000400000 */
[----:B------:R-:W-:Y:S01]  /*12810*/  FSETP.GEU.AND P6, PT, R171, -126, PT ;  /* 0xc2fc0000ab00780b */ /* 0x000fe20003fce000 */
[----:B---3--:R-:W-:-:S01]  /*12820*/  FADD R169, R73, R128 ;  /* 0x0000008049a97221 */ /* 0x008fc20000000000 */
[----:B------:R-:W-:Y:S01]  /*12830*/  F2FP.SATFINITE.E4M3.F32.PACK_AB_MERGE_C R44, RZ, R44, RZ ;  /* 0x0000002cff2c723e */ /* 0x000fe200048070ff */
[----:B------:R-:W-:-:S01]  /*12840*/  FADD R145, R145, R168 ;  /* 0x000000a891917221 */ /* 0x000fc20000000000 */
[----:B------:R-:W-:Y:S01]  /*12850*/  F2FP.SATFINITE.E4M3.F32.PACK_AB_MERGE_C R60, RZ, R60, RZ ;  /* 0x0000003cff3c723e */ /* 0x000fe200048070ff */
[----:B------:R-:W-:-:S01]  /*12860*/  FADD R186, R144, R169 ;  /* 0x000000a990ba7221 */ /* 0x000fc20000000000 */
[----:B------:R-:W-:Y:S01]  /*12870*/  FADD R144, R29, R88 ;  /* 0x000000581d907221 */ /* 0x000fe20000000000 */
[----:B----4-:R-:W-:Y:S01]  /*12880*/  @!P5 FMUL R129, R129, R129 ;  /* 0x000000818181d220 */ /* 0x010fe20000400000 */
[----:B------:R-:W-:Y:S01]  /*12890*/  FSETP.GEU.AND P5, PT, R173, -126, PT ;  /* 0xc2fc0000ad00780b */ /* 0x000fe20003fae000 */
[----:B------:R2:W-:Y:S01]  /*128a0*/  MUFU.EX2 R131, R142 ;  /* 0x0000008e00837308 */ /* 0x0005e20000000800 */
[----:B------:R-:W-:-:S01]  /*128b0*/  FADD R181, R144, R175 ;  /* 0x000000af90b57221 */ /* 0x000fc20000000000 */
[----:B------:R-:W-:Y:S01]  /*128c0*/  FADD R169, R45, R100 ;  /* 0x000000642da97221 */ /* 0x000fe20000000000 */
[----:B------:R-:W-:-:S01]  /*128d0*/  FADD R144, R33, R92 ;  /* 0x0000005c21907221 */ /* 0x000fc20000000000 */
[----:B------:R-:W-:Y:S01]  /*128e0*/  FADD R175, R65, R124 ;  /* 0x0000007c41af7221 */ /* 0x000fe20000000000 */
[----:B------:R-:W-:Y:S01]  /*128f0*/  @!P6 FMUL R171, R171, 0.5 ;  /* 0x3f000000ababe820 */ /* 0x000fe20000400000 */
[----:B-1----:R-:W-:Y:S01]  /*12900*/  @!P4 FMUL R125, R125, R125 ;  /* 0x0000007d7d7dc220 */ /* 0x002fe20000400000 */
[----:B------:R-:W-:Y:S01]  /*12910*/  FSETP.GEU.AND P4, PT, R133, -126, PT ;  /* 0xc2fc00008500780b */ /* 0x000fe20003f8e000 */
[----:B------:R-:W-:Y:S01]  /*12920*/  FADD R188, R169, R174 ;  /* 0x000000aea9bc7221 */ /* 0x000fe20000000000 */
[----:B--2---:R-:W-:-:S01]  /*12930*/  FADD R142, R32, R93 ;  /* 0x0000005d208e7221 */ /* 0x004fc20000000000 */
[----:B------:R-:W-:Y:S01]  /*12940*/  FADD R174, R49, R108 ;  /* 0x0000006c31ae7221 */ /* 0x000fe20000000000 */
[----:B------:R-:W-:-:S01]  /*12950*/  FADD R183, R144, R175 ;  /* 0x000000af90b77221 */ /* 0x000fc20000000000 */
[----:B------:R-:W-:Y:S01]  /*12960*/  @!P5 FMUL R173, R173, 0.5 ;  /* 0x3f000000adadd820 */ /* 0x000fe20000400000 */
[----:B------:R-:W-:-:S01]  /*12970*/  FADD R182, R142, R177 ;  /* 0x000000b18eb67221 */ /* 0x000fc20000000000 */
[----:B------:R-:W-:Y:S01]  /*12980*/  FADD R177, R80, R125 ;  /* 0x0000007d50b17221 */ /* 0x000fe20000000000 */
[----:B------:R1:W2:Y:S01]  /*12990*/  MUFU.EX2 R142, R171 ;  /* 0x000000ab008e7308 */ /* 0x0002a20000000800 */
[----:B------:R-:W-:-:S01]  /*129a0*/  FADD R169, R48, R105 ;  /* 0x0000006930a97221 */ /* 0x000fc20000000000 */
[----:B------:R-:W-:Y:S01]  /*129b0*/  F2FP.SATFINITE.E4M3.F32.PACK_AB_MERGE_C R29, RZ, R29, RZ ;  /* 0x0000001dff1d723e */ /* 0x000fe200048070ff */
[----:B------:R-:W-:-:S01]  /*129c0*/  FADD R190, R174, R177 ;  /* 0x000000b1aebe7221 */ /* 0x000fc20000000000 */
[----:B------:R-:W-:Y:S01]  /*129d0*/  FADD R174, R52, R109 ;  /* 0x0000006d34ae7221 */ /* 0x000fe20000000000 */
[----:B------:R-:W-:-:S01]  /*129e0*/  FADD R185, R169, R176 ;  /* 0x000000b0a9b97221 */ /* 0x000fc20000000000 */
[----:B------:R-:W-:Y:S01]  /*129f0*/  FADD R177, R81, R140 ;  /* 0x0000008c51b17221 */ /* 0x000fe20000000000 */
[----:B------:R-:W-:-:S01]  /*12a00*/  FADD R169, R36, R97 ;  /* 0x0000006124a97221 */ /* 0x000fc20000000000 */
[----:B------:R3:W4:Y:S01]  /*12a10*/  MUFU.EX2 R144, R173 ;  /* 0x000000ad00907308 */ /* 0x0007220000000800 */
[----:B------:R-:W-:-:S01]  /*12a20*/  FADD R176, R68, R9 ;  /* 0x0000000944b07221 */ /* 0x000fc20000000000 */
[----:B-1----:R-:W-:Y:S01]  /*12a30*/  FADD R171, R37, R96 ;  /* 0x0000006025ab7221 */ /* 0x002fe20000000000 */
[----:B------:R-:W-:-:S01]  /*12a40*/  FADD R187, R174, R177 ;  /* 0x000000b1aebb7221 */ /* 0x000fc20000000000 */
[----:B------:R-:W-:Y:S01]  /*12a50*/  F2FP.SATFINITE.E4M3.F32.PACK_AB_MERGE_C R32, RZ, R32, RZ ;  /* 0x00000020ff20723e */ /* 0x000fe200048070ff */
[----:B------:R-:W-:-:S01]  /*12a60*/  FADD R184, R169, R176 ;  /* 0x000000b0a9b87221 */ /* 0x000fc20000000000 */
[----:B------:R-:W-:Y:S01]  /*12a70*/  FADD R177, R171, R178 ;  /* 0x000000b2abb17221 */ /* 0x000fe20000000000 */
[----:B------:R-:W-:Y:S01]  /*12a80*/  F2FP.SATFINITE.E4M3.F32.PACK_AB_MERGE_C R33, RZ, R33, RZ ;  /* 0x00000021ff21723e */ /* 0x000fe200048070ff */
[----:B------:R-:W-:Y:S01]  /*12a90*/  FADD R169, R40, R139 ;  /* 0x0000008b28a97221 */ /* 0x000fe20000000000 */
[----:B------:R-:W-:-:S01]  /*12aa0*/  FADD R171, R41, R104 ;  /* 0x0000006829ab7221 */ /* 0x000fc20000000000 */
[----:B------:R-:W-:Y:S01]  /*12ab0*/  F2FP.SATFINITE.E4M3.F32.PACK_AB_MERGE_C R36, RZ, R36, RZ ;  /* 0x00000024ff24723e */ /* 0x000fe200048070ff */
[----:B------:R-:W-:Y:S01]  /*12ac0*/  @!P4 FMUL R133, R133, 0.5 ;  /* 0x3f0000008585c820 */ /* 0x000fe20000400000 */
[----:B------:R-:W-:Y:S01]  /*12ad0*/  F2FP.SATFINITE.E4M3.F32.PACK_AB_MERGE_C R37, RZ, R37, RZ ;  /* 0x00000025ff25723e */ /* 0x000fe200048070ff */
[----:B---3--:R-:W-:-:S01]  /*12ae0*/  FADD R173, R56, R117 ;  /* 0x0000007538ad7221 */ /* 0x008fc20000000000 */
[----:B------:R-:W-:Y:S01]  /*12af0*/  F2FP.SATFINITE.E4M3.F32.PACK_AB_MERGE_C R40, RZ, R40, RZ ;  /* 0x00000028ff28723e */ /* 0x000fe200048070ff */
[----:B------:R-:W-:-:S01]  /*12b00*/  FADD R174, R57, R120 ;  /* 0x0000007839ae7221 */ /* 0x000fc20000000000 */
[----:B------:R-:W-:Y:S01]  /*12b10*/  F2FP.SATFINITE.E4M3.F32.PACK_AB_MERGE_C R41, RZ, R41, RZ ;  /* 0x00000029ff29723e */ /* 0x000fe200048070ff */
[----:B------:R-:W-:-:S01]  /*12b20*/  FADD R175, R53, R112 ;  /* 0x0000007035af7221 */ /* 0x000fc20000000000 */
[----:B------:R-:W-:Y:S01]  /*12b30*/  LOP3.LUT R29, R29, 0xffff, RZ, 0xc0, !PT ;  /* 0x0000ffff1d1d7812 */ /* 0x000fe200078ec0ff */
[----:B------:R-:W-:-:S01]  /*12b40*/  FADD R180, R84, R129 ;  /* 0x0000008154b47221 */ /* 0x000fc20000000000 */
[----:B------:R-:W-:Y:S01]  /*12b50*/  LOP3.LUT R32, R32, 0xff, RZ, 0xc0, !PT ;  /* 0x000000ff20207812 */ /* 0x000fe200078ec0ff */
[----:B------:R-:W1:Y:S01]  /*12b60*/  MUFU.EX2 R133, R133 ;  /* 0x0000008500857308 */ /* 0x000e620000000800 */
[----:B------:R-:W-:Y:S01]  /*12b70*/  LOP3.LUT R33, R33, 0xffff, RZ, 0xc0, !PT ;  /* 0x0000ffff21217812 */ /* 0x000fe200078ec0ff */
[----:B--2---:R-:W-:Y:S01]  /*12b80*/  @!P6 FMUL R142, R142, R142 ;  /* 0x0000008e8e8ee220 */ /* 0x004fe20000400000 */
[----:B------:R-:W-:Y:S01]  /*12b90*/  LOP3.LUT R36, R36, 0xff, RZ, 0xc0, !PT ;  /* 0x000000ff24247812 */ /* 0x000fe200078ec0ff */
[----:B----4-:R-:W-:Y:S01]  /*12ba0*/  @!P5 FMUL R144, R144, R144 ;  /* 0x000000909090d220 */ /* 0x010fe20000400000 */
[----:B------:R-:W-:Y:S01]  /*12bb0*/  LOP3.LUT R37, R37, 0xffff, RZ, 0xc0, !PT ;  /* 0x0000ffff25257812 */ /* 0x000fe200078ec0ff */
[----:B------:R-:W-:Y:S01]  /*12bc0*/  FADD R192, R175, R180 ;  /* 0x000000b4afc07221 */ /* 0x000fe20000000000 */
[----:B------:R-:W-:Y:S01]  /*12bd0*/  LOP3.LUT R40, R40, 0xff, RZ, 0xc0, !PT ;  /* 0x000000ff28287812 */ /* 0x000fe200078ec0ff */
[----:B------:R-:W-:Y:S01]  /*12be0*/  FADD R180, R85, R142 ;  /* 0x0000008e55b47221 */ /* 0x000fe20000000000 */
[----:B------:R-:W-:Y:S01]  /*12bf0*/  LOP3.LUT R41, R41, 0xffff, RZ, 0xc0, !PT ;  /* 0x0000ffff29297812 */ /* 0x000fe200078ec0ff */
[----:B------:R-:W-:Y:S01]  /*12c00*/  FADD R175, R135, R144 ;  /* 0x0000009087af7221 */ /* 0x000fe20000000000 */
[----:B------:R-:W-:Y:S01]  /*12c10*/  PRMT R28, R29, 0x7604, R28 ;  /* 0x000076041d1c7816 */ /* 0x000fe2000000001c */
[----:B------:R-:W-:Y:S01]  /*12c20*/  @!P3 FMUL R131, R131, R131 ;  /* 0x000000838383b220 */ /* 0x000fe20000400000 */
[----:B------:R-:W-:Y:S01]  /*12c30*/  F2FP.SATFINITE.E4M3.F32.PACK_AB_MERGE_C R56, RZ, R56, RZ ;  /* 0x00000038ff38723e */ /* 0x000fe200048070ff */
[----:B------:R-:W-:Y:S01]  /*12c40*/  FADD R180, R173, R180 ;  /* 0x000000b4adb47221 */ /* 0x000fe20000000000 */
[----:B------:R-:W-:Y:S01]  /*12c50*/  F2FP.SATFINITE.E4M3.F32.PACK_AB_MERGE_C R57, RZ, R57, RZ ;  /* 0x00000039ff39723e */ /* 0x000fe200048070ff */
[----:B------:R-:W-:Y:S01]  /*12c60*/  FADD R176, R72, R131 ;  /* 0x0000008348b07221 */ /* 0x000fe20000000000 */
[----:B------:R-:W-:Y:S01]  /*12c70*/  PRMT R29, R33, 0x7604, R32 ;  /* 0x00007604211d7816 */ /* 0x000fe20000000020 */
[----:B-1----:R-:W-:Y:S01]  /*12c80*/  @!P4 FMUL R133, R133, R133 ;  /* 0x000000858585c220 */ /* 0x002fe20000400000 */
[----:B------:R-:W-:Y:S01]  /*12c90*/  PRMT R32, R37, 0x7604, R36 ;  /* 0x0000760425207816 */ /* 0x000fe20000000024 */
[----:B------:R-:W-:Y:S01]  /*12ca0*/  FADD R169, R169, R176 ;  /* 0x000000b0a9a97221 */ /* 0x000fe20000000000 */
[----:B------:R-:W-:Y:S01]  /*12cb0*/  PRMT R33, R41, 0x7604, R40 ;  /* 0x0000760429217816 */ /* 0x000fe20000000028 */
[----:B------:R-:W-:Y:S01]  /*12cc0*/  FADD R178, R134, R133 ;  /* 0x0000008586b27221 */ /* 0x000fe20000000000 */
[----:B------:R-:W-:Y:S01]  /*12cd0*/  F2FP.SATFINITE.E4M3.F32.PACK_AB_MERGE_C R48, RZ, R48, RZ ;  /* 0x00000030ff30723e */ /* 0x000fe200048070ff */
[----:B------:R-:W-:Y:S01]  /*12ce0*/  FADD R176, R174, R175 ;  /* 0x000000afaeb07221 */ /* 0x000fe20000000000 */
[----:B------:R-:W-:Y:S01]  /*12cf0*/  F2FP.SATFINITE.E4M3.F32.PACK_AB_MERGE_C R49, RZ, R49, RZ ;  /* 0x00000031ff31723e */ /* 0x000fe200048070ff */
        /* <DEDUP_REMOVED lines=51> */
[----:B------:R-:W-:Y:S01]  /*13030*/  PRMT R37, R40, 0x7604, R37 ;  /* 0x0000760428257816 */ /* 0x000fe20000000025 */
[----:B------:R-:W-:Y:S01]  /*13040*/  FADD R147, R147, R176 ;  /* 0x000000b093937221 */ /* 0x000fe20000000000 */
[----:B------:R-:W-:-:S02]  /*13050*/  F2FP.SATFINITE.E4M3.F32.PACK_AB_MERGE_C R136, RZ, R136, RZ ;  /* 0x00000088ff88723e */ /* 0x000fc400048070ff */
[----:B------:R-:W-:Y:S02]  /*13060*/  F2FP.SATFINITE.E4M3.F32.PACK_AB_MERGE_C R125, RZ, R125, RZ ;  /* 0x0000007dff7d723e */ /* 0x000fe400048070ff */
[----:B------:R-:W-:Y:S02]  /*13070*/  PRMT R40, R53, 0x7604, R52 ;  /* 0x0000760435287816 */ /* 0x000fe40000000034 */
[----:B------:R-:W-:Y:S02]  /*13080*/  PRMT R44, R61, 0x7604, R44 ;  /* 0x000076043d2c7816 */ /* 0x000fe4000000002c */
[----:B------:R-:W-:Y:S02]  /*13090*/  LOP3.LUT R52, R73, 0xff, RZ, 0xc0, !PT ;  /* 0x000000ff49347812 */ /* 0x000fe400078ec0ff */
[----:B------:R-:W-:Y:S02]  /*130a0*/  LOP3.LUT R53, R76, 0xffff, RZ, 0xc0, !PT ;  /* 0x0000ffff4c357812 */ /* 0x000fe400078ec0ff */
[----:B------:R-:W-:-:S02]  /*130b0*/  PRMT R56, R57, 0x7604, R56 ;  /* 0x0000760439387816 */ /* 0x000fc40000000038 */
[----:B------:R-:W-:Y:S02]  /*130c0*/  LOP3.LUT R77, R77, 0xff, RZ, 0xc0, !PT ;  /* 0x000000ff4d4d7812 */ /* 0x000fe400078ec0ff */
[----:B------:R-:W-:Y:S02]  /*130d0*/  LOP3.LUT R80, R80, 0xffff, RZ, 0xc0, !PT ;  /* 0x0000ffff50507812 */ /* 0x000fe400078ec0ff */
[----:B------:R-:W-:Y:S02]  /*130e0*/  PRMT R57, R60, 0x7604, R85 ;  /* 0x000076043c397816 */ /* 0x000fe40000000055 */
[----:B------:R-:W-:Y:S02]  /*130f0*/  LOP3.LUT R61, R88, 0xffff, RZ, 0xc0, !PT ;  /* 0x0000ffff583d7812 */ /* 0x000fe400078ec0ff */
[----:B------:R-:W-:Y:S02]  /*13100*/  LOP3.LUT R85, R136, 0xff, RZ, 0xc0, !PT ;  /* 0x000000ff88557812 */ /* 0x000fe400078ec0ff */
[----:B------:R-:W-:-:S02]  /*13110*/  LOP3.LUT R88, R125, 0xffff, RZ, 0xc0, !PT ;  /* 0x0000ffff7d587812 */ /* 0x000fc400078ec0ff */
[----:B------:R-:W-:Y:S02]  /*13120*/  PRMT R52, R53, 0x7604, R52 ;  /* 0x0000760435347816 */ /* 0x000fe40000000034 */
[----:B------:R-:W-:Y:S02]  /*13130*/  PRMT R53, R80, 0x7604, R77 ;  /* 0x0000760450357816 */ /* 0x000fe4000000004d */
[----:B------:R-:W-:Y:S02]  /*13140*/  F2FP.SATFINITE.E4M3.F32.PACK_AB_MERGE_C R80, RZ, R9, RZ ;  /* 0x00000009ff50723e */ /* 0x000fe400048070ff */
[----:B------:R-:W-:Y:S02]  /*13150*/  F2FP.SATFINITE.E4M3.F32.PACK_AB_MERGE_C R132, RZ, R132, RZ ;  /* 0x00000084ff84723e */ /* 0x000fe400048070ff */
[----:B------:R-:W-:Y:S02]  /*13160*/  PRMT R85, R88, 0x7604, R85 ;  /* 0x0000760458557816 */ /* 0x000fe40000000055 */
[----:B------:R-:W-:Y:S01]  /*13170*/  F2FP.SATFINITE.E4M3.F32.PACK_AB_MERGE_C R88, RZ, R17, RZ ;  /* 0x00000011ff58723e */ /* 0x000fe200048070ff */
[----:B------:R-:W-:Y:S01]  /*13180*/  IMAD.U32 R17, R14, 0x10000, RZ ;  /* 0x000100000e117824 */ /* 0x000fe200078e00ff */
[----:B------:R-:W-:Y:S01]  /*13190*/  F2FP.SATFINITE.E4M3.F32.PACK_AB_MERGE_C R45, RZ, R45, RZ ;  /* 0x0000002dff2d723e */ /* 0x000fe200048070ff */
[----:B------:R-:W-:Y:S01]  /*131a0*/  IMAD.U32 R14, R21, 0x10000, RZ ;  /* 0x00010000150e7824 */ /* 0x000fe200078e00ff */
[----:B------:R-:W-:Y:S01]  /*131b0*/  F2FP.SATFINITE.E4M3.F32.PACK_AB_MERGE_C R124, RZ, R124, RZ ;  /* 0x0000007cff7c723e */ /* 0x000fe200048070ff */
[----:B------:R-:W-:Y:S01]  /*131c0*/  IMAD.U32 R88, R88, 0x10000, RZ ;  /* 0x0001000058587824 */ /* 0x000fe200078e00ff */
[----:B------:R-:W-:Y:S01]  /*131d0*/  F2FP.SATFINITE.E4M3.F32.PACK_AB_MERGE_C R113, RZ, R113, RZ ;  /* 0x00000071ff71723e */ /* 0x000fe200048070ff */
[----:B------:R-:W-:Y:S01]  /*131e0*/  IMAD.U32 R21, R82, 0x10000, RZ ;  /* 0x0001000052157824 */ /* 0x000fe200078e00ff */
[----:B------:R-:W-:-:S02]  /*131f0*/  F2FP.SATFINITE.E4M3.F32.PACK_AB_MERGE_C R116, RZ, R116, RZ ;  /* 0x00000074ff74723e */ /* 0x000fc400048070ff */
[----:B------:R-:W-:Y:S02]  /*13200*/  F2FP.SATFINITE.E4M3.F32.PACK_AB_MERGE_C R131, RZ, R131, RZ ;  /* 0x00000083ff83723e */ /* 0x000fe400048070ff */
[----:B------:R-:W-:Y:S02]  /*13210*/  F2FP.SATFINITE.E4M3.F32.PACK_AB_MERGE_C R133, RZ, R133, RZ ;  /* 0x00000085ff85723e */ /* 0x000fe400048070ff */
[----:B------:R-:W-:Y:S02]  /*13220*/  LOP3.LUT R80, R80, 0xff, RZ, 0xc0, !PT ;  /* 0x000000ff50507812 */ /* 0x000fe400078ec0ff */
[----:B------:R-:W-:Y:S02]  /*13230*/  LOP3.LUT R81, R132, 0xffff, RZ, 0xc0, !PT ;  /* 0x0000ffff84517812 */ /* 0x000fe400078ec0ff */
[----:B------:R-:W-:Y:S02]  /*13240*/  LOP3.LUT R45, R45, 0xffff, RZ, 0xc0, !PT ;  /* 0x0000ffff2d2d7812 */ /* 0x000fe400078ec0ff */
[----:B------:R-:W-:-:S02]  /*13250*/  LOP3.LUT R76, R121, 0xff, RZ, 0xc0, !PT ;  /* 0x000000ff794c7812 */ /* 0x000fc400078ec0ff */
[----:B------:R-:W-:Y:S02]  /*13260*/  LOP3.LUT R77, R124, 0xffff, RZ, 0xc0, !PT ;  /* 0x0000ffff7c4d7812 */ /* 0x000fe400078ec0ff */
[----:B------:R-:W-:Y:S02]  /*13270*/  F2FP.SATFINITE.E4M3.F32.PACK_AB_MERGE_C R65, RZ, R65, RZ ;  /* 0x00000041ff41723e */ /* 0x000fe400048070ff */
[----:B------:R-:W-:Y:S02]  /*13280*/  LOP3.LUT R9, R113, 0xff, RZ, 0xc0, !PT ;  /* 0x000000ff71097812 */ /* 0x000fe400078ec0ff */
[----:B------:R-:W-:Y:S02]  /*13290*/  LOP3.LUT R116, R116, 0xffff, RZ, 0xc0, !PT ;  /* 0x0000ffff74747812 */ /* 0x000fe400078ec0ff */
[----:B------:R-:W-:Y:S02]  /*132a0*/  LOP3.LUT R131, R131, 0xff, RZ, 0xc0, !PT ;  /* 0x000000ff83837812 */ /* 0x000fe400078ec0ff */
[----:B------:R-:W-:-:S02]  /*132b0*/  LOP3.LUT R84, R133, 0xffff, RZ, 0xc0, !PT ;  /* 0x0000ffff85547812 */ /* 0x000fc400078ec0ff */
[----:B------:R-:W-:Y:S02]  /*132c0*/  PRMT R80, R81, 0x7604, R80 ;  /* 0x0000760451507816 */ /* 0x000fe40000000050 */
[----:B------:R-:W-:Y:S01]  /*132d0*/  LOP3.LUT R33, R33, 0xff0000, R14, 0xf8, !PT ;  /* 0x00ff000021217812 */ /* 0x000fe200078ef80e */
[----:B------:R-:W-:Y:S01]  /*132e0*/  IMAD.U32 R14, R27, 0x10000, RZ ;  /* 0x000100001b0e7824 */ /* 0x000fe200078e00ff */
[----:B------:R-:W-:Y:S01]  /*132f0*/  F2FP.SATFINITE.E4M3.F32.PACK_AB_MERGE_C R128, RZ, R128, RZ ;  /* 0x00000080ff80723e */ /* 0x000fe200048070ff */
[----:B------:R-:W-:Y:S01]  /*13300*/  IMAD.U32 R27, R90, 0x10000, RZ ;  /* 0x000100005a1b7824 */ /* 0x000fe200078e00ff */
[----:B------:R-:W-:Y:S02]  /*13310*/  F2FP.SATFINITE.E4M3.F32.PACK_AB_MERGE_C R81, RZ, R13, RZ ;  /* 0x0000000dff51723e */ /* 0x000fe400048070ff */
[----:B------:R-:W-:Y:S02]  /*13320*/  F2FP.SATFINITE.E4M3.F32.PACK_AB_MERGE_C R140, RZ, R140, RZ ;  /* 0x0000008cff8c723e */ /* 0x000fe400048070ff */
[----:B------:R-:W-:-:S02]  /*13330*/  F2FP.SATFINITE.E4M3.F32.PACK_AB_MERGE_C R129, RZ, R129, RZ ;  /* 0x00000081ff81723e */ /* 0x000fc400048070ff */
[----:B------:R-:W-:Y:S02]  /*13340*/  PRMT R36, R45, 0x7604, R36 ;  /* 0x000076042d247816 */ /* 0x000fe40000000024 */
[----:B------:R-:W-:Y:S02]  /*13350*/  PRMT R76, R77, 0x7604, R76 ;  /* 0x000076044d4c7816 */ /* 0x000fe4000000004c */
[----:B------:R-:W-:Y:S02]  /*13360*/  LOP3.LUT R45, R64, 0xff, RZ, 0xc0, !PT ;  /* 0x000000ff402d7812 */ /* 0x000fe400078ec0ff */
[----:B------:R-:W-:Y:S02]  /*13370*/  LOP3.LUT R48, R65, 0xffff, RZ, 0xc0, !PT ;  /* 0x0000ffff41307812 */ /* 0x000fe400078ec0ff */
[----:B------:R-:W-:Y:S02]  /*13380*/  PRMT R9, R116, 0x7604, R9 ;  /* 0x0000760474097816 */ /* 0x000fe40000000009 */
[----:B------:R-:W-:-:S02]  /*13390*/  PRMT R77, R84, 0x7604, R131 ;  /* 0x00007604544d7816 */ /* 0x000fc40000000083 */
[----:B------:R-:W-:Y:S02]  /*133a0*/  F2FP.SATFINITE.E4M3.F32.PACK_AB_MERGE_C R130, RZ, R130, RZ ;  /* 0x00000082ff82723e */ /* 0x000fe400048070ff */
[----:B------:R-:W-:Y:S02]  /*133b0*/  LOP3.LUT R13, R128, 0xff, RZ, 0xc0, !PT ;  /* 0x000000ff800d7812 */ /* 0x000fe400078ec0ff */
[----:B------:R-:W-:Y:S02]  /*133c0*/  LOP3.LUT R84, R81, 0xffff, RZ, 0xc0, !PT ;  /* 0x0000ffff51547812 */ /* 0x000fe400078ec0ff */
[----:B------:R-:W-:Y:S02]  /*133d0*/  LOP3.LUT R140, R140, 0xff, RZ, 0xc0, !PT ;  /* 0x000000ff8c8c7812 */ /* 0x000fe400078ec0ff */
[----:B------:R-:W-:Y:S02]  /*133e0*/  LOP3.LUT R129, R129, 0xffff, RZ, 0xc0, !PT ;  /* 0x0000ffff81817812 */ /* 0x000fe400078ec0ff */
[----:B------:R-:W-:-:S02]  /*133f0*/  F2FP.SATFINITE.E4M3.F32.PACK_AB_MERGE_C R35, RZ, R35, RZ ;  /* 0x00000023ff23723e */ /* 0x000fc400048070ff */
[----:B------:R-:W-:Y:S01]  /*13400*/  LOP3.LUT R37, R37, 0xff0000, R14, 0xf8, !PT ;  /* 0x00ff000025257812 */ /* 0x000fe200078ef80e */
[----:B------:R-:W-:Y:S01]  /*13410*/  IMAD.U32 R14, R43, 0x10000, RZ ;  /* 0x000100002b0e7824 */ /* 0x000fe200078e00ff */
[----:B------:R-:W-:Y:S01]  /*13420*/  PRMT R45, R48, 0x7604, R45 ;  /* 0x00007604302d7816 */ /* 0x000fe2000000002d */
[----:B------:R-:W-:Y:S01]  /*13430*/  IMAD.U32 R43, R114, 0x10000, RZ ;  /* 0x00010000722b7824 */ /* 0x000fe200078e00ff */
[----:B------:R-:W-:Y:S02]  /*13440*/  F2FP.SATFINITE.E4M3.F32.PACK_AB_MERGE_C R59, RZ, R59, RZ ;  /* 0x0000003bff3b723e */ /* 0x000fe400048070ff */
[----:B------:R-:W-:Y:S01]  /*13450*/  LOP3.LUT R106, R9, 0xff0000, R106, 0xf8, !PT ;  /* 0x00ff0000096a7812 */ /* 0x000fe200078ef86a */
[----:B------:R-:W-:Y:S01]  /*13460*/  IMAD.U32 R9, R130, 0x10000, RZ ;  /* 0x0001000082097824 */ /* 0x000fe200078e00ff */
[----:B------:R-:W-:Y:S02]  /*13470*/  PRMT R13, R84, 0x7604, R13 ;  /* 0x00007604540d7816 */ /* 0x000fe4000000000d */
[----:B------:R-:W-:-:S02]  /*13480*/  F2FP.SATFINITE.E4M3.F32.PACK_AB_MERGE_C R72, RZ, R72, RZ ;  /* 0x00000048ff48723e */ /* 0x000fc400048070ff */
[----:B------:R-:W-:Y:S02]  /*13490*/  F2FP.SATFINITE.E4M3.F32.PACK_AB_MERGE_C R134, RZ, R134, RZ ;  /* 0x00000086ff86723e */ /* 0x000fe400048070ff */
[----:B------:R-:W-:Y:S02]  /*134a0*/  PRMT R84, R129, 0x7604, R140 ;  /* 0x0000760481547816 */ /* 0x000fe4000000008c */
[----:B------:R-:W-:Y:S01]  /*134b0*/  LOP3.LUT R17, R28, 0xff0000, R17, 0xf8, !PT ;  /* 0x00ff00001c117812 */ /* 0x000fe200078ef811 */
[----:B------:R-:W-:Y:S01]  /*134c0*/  IMAD.U32 R28, R35, 0x10000, RZ ;  /* 0x00010000231c7824 */ /* 0x000fe200078e00ff */
[----:B------:R-:W-:Y:S01]  /*134d0*/  F2FP.SATFINITE.E4M3.F32.PACK_AB_MERGE_C R142, RZ, R142, RZ ;  /* 0x0000008eff8e723e */ /* 0x000fe200048070ff */
[----:B------:R-:W-:Y:S01]  /*134e0*/  IMAD.U32 R35, R98, 0x10000, RZ ;  /* 0x0001000062237824 */ /* 0x000fe200078e00ff */
[----:B------:R-:W-:Y:S02]  /*134f0*/  F2FP.SATFINITE.E4M3.F32.PACK_AB_MERGE_C R144, RZ, R144, RZ ;  /* 0x00000090ff90723e */ /* 0x000fe400048070ff */
[----:B------:R-:W-:Y:S01]  /*13500*/  LOP3.LUT R45, R45, 0xff0000, R14, 0xf8, !PT ;  /* 0x00ff00002d2d7812 */ /* 0x000fe200078ef80e */
[----:B------:R-:W-:Y:S01]  /*13510*/  IMAD.U32 R14, R59, 0x10000, RZ ;  /* 0x000100003b0e7824 */ /* 0x000fe200078e00ff */
[----:B------:R-:W-:-:S02]  /*13520*/  F2FP.SATFINITE.E4M3.F32.PACK_AB_MERGE_C R25, RZ, R25, RZ ;  /* 0x00000019ff19723e */ /* 0x000fc400048070ff */
[----:B------:R-:W-:Y:S02]  /*13530*/  F2FP.SATFINITE.E4M3.F32.PACK_AB_MERGE_C R68, RZ, R68, RZ ;  /* 0x00000044ff44723e */ /* 0x000fe400048070ff */
[----:B------:R-:W-:Y:S02]  /*13540*/  F2FP.SATFINITE.E4M3.F32.PACK_AB_MERGE_C R69, RZ, R69, RZ ;  /* 0x00000045ff45723e */ /* 0x000fe400048070ff */
[----:B------:R-:W-:Y:S02]  /*13550*/  LOP3.LUT R49, R72, 0xff, RZ, 0xc0, !PT ;  /* 0x000000ff48317812 */ /* 0x000fe400078ec0ff */
[----:B------:R-:W-:Y:S02]  /*13560*/  LOP3.LUT R134, R134, 0xffff, RZ, 0xc0, !PT ;  /* 0x0000ffff86867812 */ /* 0x000fe400078ec0ff */
[----:B------:R-:W-:Y:S01]  /*13570*/  LOP3.LUT R84, R84, 0xff0000, R9, 0xf8, !PT ;  /* 0x00ff000054547812 */ /* 0x000fe200078ef809 */
[----:B------:R-:W-:Y:S01]  /*13580*/  IMAD.SHL.U32 R9, R38, 0x1000000, RZ ;  /* 0x0100000026097824 */ /* 0x000fe200078e00ff */
[----:B------:R-:W-:Y:S01]  /*13590*/  LOP3.LUT R81, R142, 0xff, RZ, 0xc0, !PT ;  /* 0x000000ff8e517812 */ /* 0x000fe200078ec0ff */
[----:B------:R-:W-:Y:S01]  /*135a0*/  IMAD.SHL.U32 R38, R99, 0x1000000, RZ ;  /* 0x0100000063267824 */ /* 0x000fe200078e00ff */
[----:B------:R-:W-:-:S02]  /*135b0*/  LOP3.LUT R144, R144, 0xffff, RZ, 0xc0, !PT ;  /* 0x0000ffff90907812 */ /* 0x000fc400078ec0ff */
[----:B------:R-:W-:Y:S01]  /*135c0*/  LOP3.LUT R19, R32, 0xff0000, R19, 0xf8, !PT ;  /* 0x00ff000020137812 */ /* 0x000fe200078ef813 */
[----:B------:R-:W-:Y:S01]  /*135d0*/  IMAD.U32 R32, R51, 0x10000, RZ ;  /* 0x0001000033207824 */ /* 0x000fe200078e00ff */
[----:B------:R-:W-:Y:S02]  /*135e0*/  LOP3.LUT R28, R41, 0xff0000, R28, 0xf8, !PT ;  /* 0x00ff0000291c7812 */ /* 0x000fe400078ef81c */
[----:B------:R-:W-:Y:S02]  /*135f0*/  F2FP.SATFINITE.E4M3.F32.PACK_AB_MERGE_C R70, RZ, R70, RZ ;  /* 0x00000046ff46723e */ /* 0x000fe400048070ff */
[----:B------:R-:W-:Y:S02]  /*13600*/  F2FP.SATFINITE.E4M3.F32.PACK_AB_MERGE_C R97, RZ, R97, RZ ;  /* 0x00000061ff61723e */ /* 0x000fe400048070ff */
[----:B------:R-:W-:Y:S02]  /*13610*/  F2FP.SATFINITE.E4M3.F32.PACK_AB_MERGE_C R96, RZ, R96, RZ ;  /* 0x00000060ff60723e */ /* 0x000fe400048070ff */
[----:B------:R-:W-:-:S02]  /*13620*/  LOP3.LUT R39, R44, 0xff0000, R39, 0xf8, !PT ;  /* 0x00ff00002c277812 */ /* 0x000fc400078ef827 */
[----:B------:R-:W-:Y:S02]  /*13630*/  F2FP.SATFINITE.E4M3.F32.PACK_AB_MERGE_C R50, RZ, R50, RZ ;  /* 0x00000032ff32723e */ /* 0x000fe400048070ff */
[----:B------:R-:W-:Y:S02]  /*13640*/  LOP3.LUT R25, R25, 0xffff, RZ, 0xc0, !PT ;  /* 0x0000ffff19197812 */ /* 0x000fe400078ec0ff */
[----:B------:R-:W-:Y:S02]  /*13650*/  LOP3.LUT R68, R68, 0xff, RZ, 0xc0, !PT ;  /* 0x000000ff44447812 */ /* 0x000fe400078ec0ff */
[----:B------:R-:W-:Y:S02]  /*13660*/  LOP3.LUT R69, R69, 0xffff, RZ, 0xc0, !PT ;  /* 0x0000ffff45457812 */ /* 0x000fe400078ec0ff */
[----:B------:R-:W-:Y:S02]  /*13670*/  PRMT R49, R134, 0x7604, R49 ;  /* 0x0000760486317816 */ /* 0x000fe40000000031 */
[----:B------:R-:W-:-:S02]  /*13680*/  F2FP.SATFINITE.E4M3.F32.PACK_AB_MERGE_C R139, RZ, R139, RZ ;  /* 0x0000008bff8b723e */ /* 0x000fc400048070ff */
[----:B------:R-:W-:Y:S02]  /*13690*/  F2FP.SATFINITE.E4M3.F32.PACK_AB_MERGE_C R104, RZ, R104, RZ ;  /* 0x00000068ff68723e */ /* 0x000fe400048070ff */
[----:B------:R-:W-:Y:S01]  /*136a0*/  LOP3.LUT R53, R53, 0xff0000, R14, 0xf8, !PT ;  /* 0x00ff000035357812 */ /* 0x000fe200078ef80e */
[----:B------:R-:W-:Y:S01]  /*136b0*/  IMAD.SHL.U32 R14, R15, 0x1000000, RZ ;  /* 0x010000000f0e7824 */ /* 0x000fe200078e00ff */
[----:B------:R-:W-:Y:S02]  /*136c0*/  F2FP.SATFINITE.E4M3.F32.PACK_AB_MERGE_C R58, RZ, R58, RZ ;  /* 0x0000003aff3a723e */ /* 0x000fe400048070ff */
[----:B------:R-:W-:Y:S02]  /*136d0*/  F2FP.SATFINITE.E4M3.F32.PACK_AB_MERGE_C R101, RZ, R101, RZ ;  /* 0x00000065ff65723e */ /* 0x000fe400048070ff */
[----:B------:R-:W-:Y:S02]  /*136e0*/  F2FP.SATFINITE.E4M3.F32.PACK_AB_MERGE_C R100, RZ, R100, RZ ;  /* 0x00000064ff64723e */ /* 0x000fe400048070ff */
[----:B------:R-:W-:-:S02]  /*136f0*/  PRMT R81, R144, 0x7604, R81 ;  /* 0x0000760490517816 */ /* 0x000fc40000000051 */
[----:B------:R-:W-:Y:S02]  /*13700*/  F2FP.SATFINITE.E4M3.F32.PACK_AB_MERGE_C R62, RZ, R62, RZ ;  /* 0x0000003eff3e723e */ /* 0x000fe400048070ff */
[----:B------:R-:W-:Y:S02]  /*13710*/  FSETP.GEU.AND P4, PT, R138, -126, PT ;  /* 0xc2fc00008a00780b */ /* 0x000fe40003f8e000 */
[----:B------:R-:W-:Y:S02]  /*13720*/  F2FP.SATFINITE.E4M3.F32.PACK_AB_MERGE_C R93, RZ, R93, RZ ;  /* 0x0000005dff5d723e */ /* 0x000fe400048070ff */
[----:B------:R-:W-:Y:S02]  /*13730*/  F2FP.SATFINITE.E4M3.F32.PACK_AB_MERGE_C R92, RZ, R92, RZ ;  /* 0x0000005cff5c723e */ /* 0x000fe400048070ff */
[----:B------:R-:W-:Y:S02]  /*13740*/  F2FP.SATFINITE.E4M3.F32.PACK_AB_MERGE_C R105, RZ, R105, RZ ;  /* 0x00000069ff69723e */ /* 0x000fe400048070ff */
[----:B------:R-:W-:-:S02]  /*13750*/  F2FP.SATFINITE.E4M3.F32.PACK_AB_MERGE_C R108, RZ, R108, RZ ;  /* 0x0000006cff6c723e */ /* 0x000fc400048070ff */
[----:B------:R-:W-:Y:S02]  /*13760*/  LOP3.LUT R29, R29, 0xff0000, R88, 0xf8, !PT ;  /* 0x00ff00001d1d7812 */ /* 0x000fe400078ef858 */
[----:B------:R-:W-:Y:S01]  /*13770*/  LOP3.LUT R23, R36, 0xff0000, R23, 0xf8, !PT ;  /* 0x00ff000024177812 */ /* 0x000fe200078ef817 */
[----:B------:R-:W-:Y:S01]  /*13780*/  IMAD.U32 R36, R67, 0x10000, RZ ;  /* 0x0001000043247824 */ /* 0x000fe200078e00ff */
[----:B------:R-:W-:Y:S01]  /*13790*/  F2FP.SATFINITE.E4M3.F32.PACK_AB_MERGE_C R63, RZ, R63, RZ ;  /* 0x0000003fff3f723e */ /* 0x000fe200048070ff */
[----:B------:R-:W-:Y:S01]  /*137a0*/  @!P4 FMUL R138, R138, 0.5 ;  /* 0x3f0000008a8ac820 */ /* 0x000fe20000400000 */
[----:B------:R-:W-:Y:S01]  /*137b0*/  LOP3.LUT R28, R28, R9, RZ, 0xfc, !PT ;  /* 0x000000091c1c7212 */ /* 0x000fe200078efcff */
[----:B------:R-:W-:Y:S01]  /*137c0*/  IMAD.SHL.U32 R9, R54, 0x1000000, RZ ;  /* 0x0100000036097824 */ /* 0x000fe200078e00ff */
[----:B------:R-:W-:Y:S01]  /*137d0*/  LOP3.LUT R70, R70, 0xffff, RZ, 0xc0, !PT ;  /* 0x0000ffff46467812 */ /* 0x000fe200078ec0ff */
[----:B------:R-:W-:Y:S01]  /*137e0*/  IMAD.U32 R63, R63, 0x10000, RZ ;  /* 0x000100003f3f7824 */ /* 0x000fe200078e00ff */
[----:B------:R-:W-:Y:S01]  /*137f0*/  LOP3.LUT R64, R97, 0xff, RZ, 0xc0, !PT ;  /* 0x000000ff61407812 */ /* 0x000fe200078ec0ff */
[----:B------:R-:W1:Y:S01]  /*13800*/  MUFU.EX2 R138, R138 ;  /* 0x0000008a008a7308 */ /* 0x000e620000000800 */
[----:B------:R-:W-:Y:S01]  /*13810*/  LOP3.LUT R65, R96, 0xffff, RZ, 0xc0, !PT ;  /* 0x0000ffff60417812 */ /* 0x000fe200078ec0ff */
[----:B------:R-:W-:Y:S01]  /*13820*/  IMAD.SHL.U32 R15, R70, 0x1000000, RZ ;  /* 0x01000000460f7824 */ /* 0x000fe200078e00ff */
[----:B------:R-:W-:-:S02]  /*13830*/  F2FP.SATFINITE.E4M3.F32.PACK_AB_MERGE_C R109, RZ, R109, RZ ;  /* 0x0000006dff6d723e */ /* 0x000fc400048070ff */
[----:B------:R-:W-:Y:S02]  /*13840*/  F2FP.SATFINITE.E4M3.F32.PACK_AB_MERGE_C R112, RZ, R112, RZ ;  /* 0x00000070ff70723e */ /* 0x000fe400048070ff */
[----:B------:R-:W-:Y:S02]  /*13850*/  LOP3.LUT R50, R50, 0xffff, RZ, 0xc0, !PT ;  /* 0x0000ffff32327812 */ /* 0x000fe400078ec0ff */
[----:B------:R-:W-:Y:S01]  /*13860*/  LOP3.LUT R39, R39, R42, RZ, 0xfc, !PT ;  /* 0x0000002a27277212 */ /* 0x000fe200078efcff */
[----:B------:R-:W-:Y:S01]  /*13870*/  IMAD.SHL.U32 R42, R25, 0x1000000, RZ ;  /* 0x01000000192a7824 */ /* 0x000fe200078e00ff */
[----:B------:R-:W-:Y:S01]  /*13880*/  FSETP.GEU.AND P3, PT, R16, -126, PT ;  /* 0xc2fc00001000780b */ /* 0x000fe20003f6e000 */
[----:B------:R-:W-:Y:S01]  /*13890*/  IMAD.SHL.U32 R50, R50, 0x1000000, RZ ;  /* 0x0100000032327824 */ /* 0x000fe200078e00ff */
[----:B------:R-:W-:Y:S02]  /*138a0*/  PRMT R48, R69, 0x7604, R68 ;  /* 0x0000760445307816 */ /* 0x000fe40000000044 */
[----:B------:R-:W-:-:S02]  /*138b0*/  LOP3.LUT R139, R139, 0xff, RZ, 0xc0, !PT ;  /* 0x000000ff8b8b7812 */ /* 0x000fc400078ec0ff */
[----:B------:R-:W-:Y:S01]  /*138c0*/  LOP3.LUT R104, R104, 0xffff, RZ, 0xc0, !PT ;  /* 0x0000ffff68687812 */ /* 0x000fe200078ec0ff */
[----:B-1----:R-:W-:Y:S01]  /*138d0*/  @!P4 FMUL R138, R138, R138 ;  /* 0x0000008a8a8ac220 */ /* 0x002fe20000400000 */
[----:B------:R-:W-:Y:S02]  /*138e0*/  F2FP.SATFINITE.E4M3.F32.PACK_AB_MERGE_C R117, RZ, R117, RZ ;  /* 0x00000075ff75723e */ /* 0x000fe400048070ff */
[----:B------:R-:W-:Y:S01]  /*138f0*/  F2FP.SATFINITE.E4M3.F32.PACK_AB_MERGE_C R120, RZ, R120, RZ ;  /* 0x00000078ff78723e */ /* 0x000fe200048070ff */
[----:B------:R-:W-:Y:S01]  /*13900*/  FFMA R3, R138, R3, R147 ;  /* 0x000000038a037223 */ /* 0x000fe20000000093 */
[----:B------:R-:W-:Y:S01]  /*13910*/  LOP3.LUT R32, R49, 0xff0000, R32, 0xf8, !PT ;  /* 0x00ff000031207812 */ /* 0x000fe200078ef820 */
[----:B------:R-:W-:Y:S01]  /*13920*/  @!P3 FMUL R16, R16, 0.5 ;  /* 0x3f0000001010b820 */ /* 0x000fe20000400000 */
[----:B------:R-:W-:Y:S01]  /*13930*/  LOP3.LUT R58, R58, 0xffff, RZ, 0xc0, !PT ;  /* 0x0000ffff3a3a7812 */ /* 0x000fe200078ec0ff */
[-C--:B------:R-:W-:Y:S01]  /*13940*/  FMUL R152, R152, R138.reuse ;  /* 0x0000008a98987220 */ /* 0x080fe20000400000 */
[----:B------:R-:W-:Y:S01]  /*13950*/  LOP3.LUT R60, R89, 0xff, RZ, 0xc0, !PT ;  /* 0x000000ff593c7812 */ /* 0x000fe200078ec0ff */
[-C--:B------:R-:W-:Y:S01]  /*13960*/  FMUL R153, R153, R138.reuse ;  /* 0x0000008a99997220 */ /* 0x080fe20000400000 */
[----:B------:R-:W-:Y:S01]  /*13970*/  LOP3.LUT R68, R101, 0xff, RZ, 0xc0, !PT ;  /* 0x000000ff65447812 */ /* 0x000fe200078ec0ff */
[-C--:B------:R-:W-:Y:S01]  /*13980*/  FMUL R156, R156, R138.reuse ;  /* 0x0000008a9c9c7220 */ /* 0x080fe20000400000 */
[----:B------:R-:W-:Y:S01]  /*13990*/  LOP3.LUT R69, R100, 0xffff, RZ, 0xc0, !PT ;  /* 0x0000ffff64457812 */ /* 0x000fe200078ec0ff */
[-C--:B------:R-:W-:Y:S01]  /*139a0*/  FMUL R157, R157, R138.reuse ;  /* 0x0000008a9d9d7220 */ /* 0x080fe20000400000 */
[----:B------:R-:W-:Y:S01]  /*139b0*/  LOP3.LUT R81, R81, 0xff0000, R24, 0xf8, !PT ;  /* 0x00ff000051517812 */ /* 0x000fe200078ef818 */
[----:B------:R-:W-:Y:S01]  /*139c0*/  IMAD.SHL.U32 R24, R83, 0x1000000, RZ ;  /* 0x0100000053187824 */ /* 0x000fe200078e00ff */
[----:B------:R-:W-:Y:S01]  /*139d0*/  LOP3.LUT R62, R62, 0xffff, RZ, 0xc0, !PT ;  /* 0x0000ffff3e3e7812 */ /* 0x000fe200078ec0ff */
[-C--:B------:R-:W-:Y:S01]  /*139e0*/  FMUL R160, R160, R138.reuse ;  /* 0x0000008aa0a07220 */ /* 0x080fe20000400000 */
[----:B------:R-:W-:Y:S01]  /*139f0*/  LOP3.LUT R93, R93, 0xff, RZ, 0xc0, !PT ;  /* 0x000000ff5d5d7812 */ /* 0x000fe200078ec0ff */
[-C--:B------:R-:W-:Y:S01]  /*13a00*/  FMUL R161, R161, R138.reuse ;  /* 0x0000008aa1a17220 */ /* 0x080fe20000400000 */
[----:B------:R-:W-:Y:S01]  /*13a10*/  LOP3.LUT R92, R92, 0xffff, RZ, 0xc0, !PT ;  /* 0x0000ffff5c5c7812 */ /* 0x000fe200078ec0ff */
[----:B------:R-:W-:Y:S01]  /*13a20*/  IMAD.SHL.U32 R62, R62, 0x1000000, RZ ;  /* 0x010000003e3e7824 */ /* 0x000fe200078e00ff */
[----:B------:R-:W-:Y:S01]  /*13a30*/  LOP3.LUT R105, R105, 0xff, RZ, 0xc0, !PT ;  /* 0x000000ff69697812 */ /* 0x000fe200078ec0ff */
[-C--:B------:R-:W-:Y:S01]  /*13a40*/  FMUL R164, R164, R138.reuse ;  /* 0x0000008aa4a47220 */ /* 0x080fe20000400000 */
[----:B------:R-:W-:Y:S01]  /*13a50*/  LOP3.LUT R108, R108, 0xffff, RZ, 0xc0, !PT ;  /* 0x0000ffff6c6c7812 */ /* 0x000fe200078ec0ff */
[----:B------:R-:W-:Y:S01]  /*13a60*/  FMUL R165, R165, R138 ;  /* 0x0000008aa5a57220 */ /* 0x000fe20000400000 */
[----:B------:R-:W-:-:S02]  /*13a70*/  F2FP.SATFINITE.E4M3.F32.PACK_AB_MERGE_C R102, RZ, R102, RZ ;  /* 0x00000066ff66723e */ /* 0x000fc400048070ff */
[----:B------:R-:W-:Y:S02]  /*13a80*/  LOP3.LUT R14, R17, R14, RZ, 0xfc, !PT ;  /* 0x0000000e110e7212 */ /* 0x000fe400078efcff */
[----:B------:R-:W-:Y:S01]  /*13a90*/  LOP3.LUT R29, R29, R18, RZ, 0xfc, !PT ;  /* 0x000000121d1d7212 */ /* 0x000fe200078efcff */
[----:B------:R-:W-:Y:S01]  /*13aa0*/  IMAD.U32 R102, R102, 0x10000, RZ ;  /* 0x0001000066667824 */ /* 0x000fe200078e00ff */
[----:B------:R-:W-:Y:S01]  /*13ab0*/  PRMT R64, R65, 0x7604, R64 ;  /* 0x0000760441407816 */ /* 0x000fe20000000040 */
[----:B------:R-:W-:Y:S01]  /*13ac0*/  IMAD.SHL.U32 R18, R75, 0x1000000, RZ ;  /* 0x010000004b127824 */ /* 0x000fe200078e00ff */
[----:B------:R-:W-:Y:S02]  /*13ad0*/  LOP3.LUT R72, R109, 0xff, RZ, 0xc0, !PT ;  /* 0x000000ff6d487812 */ /* 0x000fe400078ec0ff */
[----:B------:R-:W-:Y:S02]  /*13ae0*/  LOP3.LUT R73, R112, 0xffff, RZ, 0xc0, !PT ;  /* 0x0000ffff70497812 */ /* 0x000fe400078ec0ff */
[----:B------:R-:W-:-:S02]  /*13af0*/  PRMT R65, R104, 0x7604, R139 ;  /* 0x0000760468417816 */ /* 0x000fc4000000008b */
[----:B------:R-:W-:Y:S02]  /*13b00*/  LOP3.LUT R117, R117, 0xff, RZ, 0xc0, !PT ;  /* 0x000000ff75757812 */ /* 0x000fe400078ec0ff */
[----:B------:R-:W-:Y:S02]  /*13b10*/  LOP3.LUT R120, R120, 0xffff, RZ, 0xc0, !PT ;  /* 0x0000ffff78787812 */ /* 0x000fe400078ec0ff */
[----:B------:R-:W-:Y:S01]  /*13b20*/  LOP3.LUT R31, R40, 0xff0000, R31, 0xf8, !PT ;  /* 0x00ff0000281f7812 */ /* 0x000fe200078ef81f */
[----:B------:R-:W-:Y:S01]  /*13b30*/  IMAD.SHL.U32 R40, R115, 0x1000000, RZ ;  /* 0x0100000073287824 */ /* 0x000fe200078e00ff */
[----:B------:R-:W-:Y:S02]  /*13b40*/  LOP3.LUT R36, R57, 0xff0000, R36, 0xf8, !PT ;  /* 0x00ff000039247812 */ /* 0x000fe400078ef824 */
[----:B------:R-:W-:Y:S01]  /*13b50*/  LOP3.LUT R19, R19, R20, RZ, 0xfc, !PT ;  /* 0x0000001413137212 */ /* 0x000fe200078efcff */
[----:B------:R-:W-:Y:S01]  /*13b60*/  IMAD.SHL.U32 R20, R79, 0x1000000, RZ ;  /* 0x010000004f147824 */ /* 0x000fe200078e00ff */
[----:B------:R-:W-:-:S02]  /*13b70*/  LOP3.LUT R22, R33, R22, RZ, 0xfc, !PT ;  /* 0x0000001621167212 */ /* 0x000fc400078efcff */
[----:B------:R-:W-:Y:S01]  /*13b80*/  LOP3.LUT R32, R32, R9, RZ, 0xfc, !PT ;  /* 0x0000000920207212 */ /* 0x000fe200078efcff */
[----:B------:R-:W-:Y:S01]  /*13b90*/  IMAD.SHL.U32 R9, R58, 0x1000000, RZ ;  /* 0x010000003a097824 */ /* 0x000fe200078e00ff */
[----:B------:R-:W-:Y:S02]  /*13ba0*/  LOP3.LUT R74, R74, 0xffff, RZ, 0xc0, !PT ;  /* 0x0000ffff4a4a7812 */ /* 0x000fe400078ec0ff */
[----:B------:R-:W-:Y:S02]  /*13bb0*/  PRMT R60, R61, 0x7604, R60 ;  /* 0x000076043d3c7816 */ /* 0x000fe4000000003c */
[----:B------:R-:W-:Y:S02]  /*13bc0*/  PRMT R68, R69, 0x7604, R68 ;  /* 0x0000760445447816 */ /* 0x000fe40000000044 */
[----:B------:R-:W-:Y:S02]  /*13bd0*/  LOP3.LUT R47, R48, 0xff0000, R47, 0xf8, !PT ;  /* 0x00ff0000302f7812 */ /* 0x000fe400078ef82f */
[----:B------:R-:W-:-:S02]  /*13be0*/  LOP3.LUT R81, R81, R42, RZ, 0xfc, !PT ;  /* 0x0000002a51517212 */ /* 0x000fc400078efcff */
[----:B------:R-:W-:Y:S02]  /*13bf0*/  PRMT R61, R92, 0x7604, R93 ;  /* 0x000076045c3d7816 */ /* 0x000fe4000000005d */
[----:B------:R-:W-:Y:S02]  /*13c00*/  PRMT R69, R108, 0x7604, R105 ;  /* 0x000076046c457816 */ /* 0x000fe40000000069 */
[----:B------:R-:W-:Y:S02]  /*13c10*/  LOP3.LUT R52, R52, 0xff0000, R55, 0xf8, !PT ;  /* 0x00ff000034347812 */ /* 0x000fe400078ef837 */
[----:B------:R-:W-:Y:S02]  /*13c20*/  F2FP.SATFINITE.E4M3.F32.PACK_AB_MERGE_C R110, RZ, R110, RZ ;  /* 0x0000006eff6e723e */ /* 0x000fe400048070ff */
[----:B------:R-:W-:Y:S01]  /*13c30*/  LOP3.LUT R126, R13, 0xff0000, R126, 0xf8, !PT ;  /* 0x00ff00000d7e7812 */ /* 0x000fe200078ef87e */
[----:B------:R-:W-:Y:S01]  /*13c40*/  IMAD.SHL.U32 R13, R66, 0x1000000, RZ ;  /* 0x01000000420d7824 */ /* 0x000fe200078e00ff */
[----:B------:R-:W-:Y:S01]  /*13c50*/  LOP3.LUT R23, R23, R26, RZ, 0xfc, !PT ;  /* 0x0000001a17177212 */ /* 0x000fe200078efcff */
[----:B------:R-:W-:Y:S01]  /*13c60*/  IMAD.SHL.U32 R26, R91, 0x1000000, RZ ;  /* 0x010000005b1a7824 */ /* 0x000fe200078e00ff */
[----:B------:R-:W-:Y:S01]  /*13c70*/  LOP3.LUT R30, R37, R30, RZ, 0xfc, !PT ;  /* 0x0000001e251e7212 */ /* 0x000fe200078efcff */
[----:B------:R-:W-:Y:S01]  /*13c80*/  IMAD.U32 R41, R110, 0x10000, RZ ;  /* 0x000100006e297824 */ /* 0x000fe200078e00ff */
[----:B------:R-:W-:-:S02]  /*13c90*/  SEL R42, R29, R14, P1 ;  /* 0x0000000e1d2a7207 */ /* 0x000fc40000800000 */
[----:B------:R-:W-:Y:S02]  /*13ca0*/  PRMT R72, R73, 0x7604, R72 ;  /* 0x0000760449487816 */ /* 0x000fe40000000048 */
[----:B------:R-:W-:Y:S02]  /*13cb0*/  SEL R29, R14, R29, P1 ;  /* 0x0000001d0e1d7207 */ /* 0x000fe40000800000 */
[----:B------:R-:W-:Y:S01]  /*13cc0*/  PRMT R73, R120, 0x7604, R117 ;  /* 0x0000760478497816 */ /* 0x000fe20000000075 */
[----:B------:R1:W2:Y:S01]  /*13cd0*/  SHFL.IDX PT, R42, R42, R11, 0x1c1f ;  /* 0x001c1f0b2a2a7589 */ /* 0x0002a200000e0000 */
[----:B------:R-:W-:Y:S02]  /*13ce0*/  LOP3.LUT R56, R56, 0xff0000, R63, 0xf8, !PT ;  /* 0x00ff000038387812 */ /* 0x000fe400078ef83f */
[----:B------:R-:W-:Y:S01]  /*13cf0*/  LOP3.LUT R65, R65, 0xff0000, R86, 0xf8, !PT ;  /* 0x00ff000041417812 */ /* 0x000fe200078ef856 */
[----:B------:R1:W3:Y:S01]  /*13d00*/  SHFL.IDX PT, R29, R29, R12, 0x1c1f ;  /* 0x001c1f0c1d1d7589 */ /* 0x0002e200000e0000 */
[----:B------:R-:W-:Y:S01]  /*13d10*/  LOP3.LUT R31, R31, R34, RZ, 0xfc, !PT ;  /* 0x000000221f1f7212 */ /* 0x000fe200078efcff */
[----:B------:R-:W-:Y:S01]  /*13d20*/  IMAD.SHL.U32 R34, R95, 0x1000000, RZ ;  /* 0x010000005f227824 */ /* 0x000fe200078e00ff */
[----:B------:R-:W-:Y:S01]  /*13d30*/  LOP3.LUT R36, R36, R15, RZ, 0xfc, !PT ;  /* 0x0000000f24247212 */ /* 0x000fe200078efcff */
[----:B------:R-:W-:Y:S01]  /*13d40*/  IMAD.SHL.U32 R15, R74, 0x1000000, RZ ;  /* 0x010000004a0f7824 */ /* 0x000fe200078e00ff */
[----:B------:R-:W-:-:S02]  /*13d50*/  F2FP.SATFINITE.E4M3.F32.PACK_AB_MERGE_C R111, RZ, R111, RZ ;  /* 0x0000006fff6f723e */ /* 0x000fc400048070ff */
[----:B------:R-:W-:Y:S02]  /*13d60*/  SEL R14, R22, R19, P1 ;  /* 0x00000013160e7207 */ /* 0x000fe40000800000 */
[----:B------:R-:W-:Y:S02]  /*13d70*/  LOP3.LUT R47, R47, R50, RZ, 0xfc, !PT ;  /* 0x000000322f2f7212 */ /* 0x000fe400078efcff */
[----:B------:R-:W-:Y:S02]  /*13d80*/  SEL R19, R19, R22, P1 ;  /* 0x0000001613137207 */ /* 0x000fe40000800000 */
[----:B------:R-:W-:Y:S01]  /*13d90*/  LOP3.LUT R60, R60, 0xff0000, R71, 0xf8, !PT ;  /* 0x00ff00003c3c7812 */ /* 0x000fe200078ef847 */
[----:B------:R1:W4:Y:S01]  /*13da0*/  SHFL.IDX PT, R14, R14, R11, 0x1c1f ;  /* 0x001c1f0b0e0e7589 */ /* 0x00032200000e0000 */
[----:B------:R-:W-:Y:S02]  /*13db0*/  LOP3.LUT R61, R61, 0xff0000, R78, 0xf8, !PT ;  /* 0x00ff00003d3d7812 */ /* 0x000fe400078ef84e */
[----:B------:R-:W-:Y:S01]  /*13dc0*/  LOP3.LUT R69, R69, 0xff0000, R94, 0xf8, !PT ;  /* 0x00ff000045457812 */ /* 0x000fe200078ef85e */
[----:B------:R1:W1:Y:S01]  /*13dd0*/  SHFL.IDX PT, R19, R19, R12, 0x1c1f ;  /* 0x001c1f0c13137589 */ /* 0x00026200000e0000 */
[----:B------:R-:W-:-:S02]  /*13de0*/  F2FP.SATFINITE.E4M3.F32.PACK_AB_MERGE_C R122, RZ, R122, RZ ;  /* 0x0000007aff7a723e */ /* 0x000fc400048070ff */
[----:B------:R-:W-:Y:S02]  /*13df0*/  LOP3.LUT R46, R45, R46, RZ, 0xfc, !PT ;  /* 0x0000002e2d2e7212 */ /* 0x000fe400078efcff */
[----:B------:R-:W-:Y:S01]  /*13e00*/  LOP3.LUT R9, R52, R9, RZ, 0xfc, !PT ;  /* 0x0000000934097212 */ /* 0x000fe200078efcff */
[----:B------:R-:W-:Y:S01]  /*13e10*/  IMAD.U32 R122, R122, 0x10000, RZ ;  /* 0x000100007a7a7824 */ /* 0x000fe200078e00ff */
[----:B------:R-:W-:Y:S02]  /*13e20*/  F2FP.SATFINITE.E4M3.F32.PACK_AB_MERGE_C R119, RZ, R119, RZ ;  /* 0x00000077ff77723e */ /* 0x000fe400048070ff */
[----:B------:R-:W-:Y:S02]  /*13e30*/  F2FP.SATFINITE.E4M3.F32.PACK_AB_MERGE_C R123, RZ, R123, RZ ;  /* 0x0000007bff7b723e */ /* 0x000fe400048070ff */
[----:B------:R-:W-:Y:S02]  /*13e40*/  F2FP.SATFINITE.E4M3.F32.PACK_AB_MERGE_C R127, RZ, R127, RZ ;  /* 0x0000007fff7f723e */ /* 0x000fe400048070ff */
[----:B------:R-:W-:-:S02]  /*13e50*/  SEL R22, R30, R23, P1 ;  /* 0x000000171e167207 */ /* 0x000fc40000800000 */
[----:B------:R-:W-:Y:S02]  /*13e60*/  LOP3.LUT R62, R53, R62, RZ, 0xfc, !PT ;  /* 0x0000003e353e7212 */ /* 0x000fe400078efcff */
[----:B------:R-:W-:Y:S02]  /*13e70*/  SEL R23, R23, R30, P1 ;  /* 0x0000001e17177207 */ /* 0x000fe40000800000 */
[----:B------:R-:W-:Y:S01]  /*13e80*/  LOP3.LUT R21, R64, 0xff0000, R21, 0xf8, !PT ;  /* 0x00ff000040157812 */ /* 0x000fe200078ef815 */
[----:B------:R1:W1:Y:S01]  /*13e90*/  SHFL.IDX PT, R22, R22, R11, 0x1c1f ;  /* 0x001c1f0b16167589 */ /* 0x00026200000e0000 */
[----:B------:R-:W-:Y:S02]  /*13ea0*/  LOP3.LUT R73, R73, 0xff0000, R102, 0xf8, !PT ;  /* 0x00ff000049497812 */ /* 0x000fe400078ef866 */
[----:B------:R-:W-:Y:S01]  /*13eb0*/  LOP3.LUT R13, R56, R13, RZ, 0xfc, !PT ;  /* 0x0000000d380d7212 */ /* 0x000fe200078efcff */
[----:B------:R1:W1:Y:S01]  /*13ec0*/  SHFL.IDX PT, R23, R23, R12, 0x1c1f ;  /* 0x001c1f0c17177589 */ /* 0x00026200000e0000 */
[----:B------:R-:W-:Y:S01]  /*13ed0*/  LOP3.LUT R65, R65, R24, RZ, 0xfc, !PT ;  /* 0x0000001841417212 */ /* 0x000fe200078efcff */
[----:B------:R-:W-:Y:S01]  /*13ee0*/  IMAD.SHL.U32 R24, R87, 0x1000000, RZ ;  /* 0x0100000057187824 */ /* 0x000fe200078e00ff */
[----:B------:R-:W-:-:S02]  /*13ef0*/  LOP3.LUT R111, R111, 0xffff, RZ, 0xc0, !PT ;  /* 0x0000ffff6f6f7812 */ /* 0x000fc400078ec0ff */
[----:B------:R-:W-:Y:S02]  /*13f00*/  SEL R30, R28, R31, P1 ;  /* 0x0000001f1c1e7207 */ /* 0x000fe40000800000 */
[----:B------:R-:W-:Y:S02]  /*13f10*/  SEL R31, R31, R28, P1 ;  /* 0x0000001c1f1f7207 */ /* 0x000fe40000800000 */
[----:B------:R-:W-:Y:S01]  /*13f20*/  SEL R44, R32, R47, P1 ;  /* 0x0000002f202c7207 */ /* 0x000fe20000800000 */
[----:B------:R1:W1:Y:S01]  /*13f30*/  SHFL.IDX PT, R33, R30, R11, 0x1c1f ;  /* 0x001c1f0b1e217589 */ /* 0x00026200000e0000 */
[----:B------:R-:W-:Y:S02]  /*13f40*/  LOP3.LUT R27, R68, 0xff0000, R27, 0xf8, !PT ;  /* 0x00ff0000441b7812 */ /* 0x000fe400078ef81b */
[----:B------:R-:W-:Y:S02]  /*13f50*/  LOP3.LUT R77, R77, 0xff0000, R118, 0xf8, !PT ;  /* 0x00ff00004d4d7812 */ /* 0x000fe400078ef876 */
[----:B------:R-:W-:Y:S01]  /*13f60*/  LOP3.LUT R15, R60, R15, RZ, 0xfc, !PT ;  /* 0x0000000f3c0f7212 */ /* 0x000fe200078efcff */
[----:B------:R1:W1:Y:S01]  /*13f70*/  SHFL.IDX PT, R44, R44, R11, 0x1c1f ;  /* 0x001c1f0b2c2c7589 */ /* 0x00026200000e0000 */
[----:B------:R-:W-:-:S02]  /*13f80*/  LOP3.LUT R18, R61, R18, RZ, 0xfc, !PT ;  /* 0x000000123d127212 */ /* 0x000fc400078efcff */
[----:B------:R-:W-:Y:S01]  /*13f90*/  LOP3.LUT R69, R69, R26, RZ, 0xfc, !PT ;  /* 0x0000001a45457212 */ /* 0x000fe200078efcff */
[----:B------:R-:W-:Y:S01]  /*13fa0*/  IMAD.SHL.U32 R26, R107, 0x1000000, RZ ;  /* 0x010000006b1a7824 */ /* 0x000fe200078e00ff */
[----:B------:R-:W-:Y:S02]  /*13fb0*/  LOP3.LUT R119, R119, 0xffff, RZ, 0xc0, !PT ;  /* 0x0000ffff77777812 */ /* 0x000fe400078ec0ff */
[----:B------:R-:W-:Y:S02]  /*13fc0*/  LOP3.LUT R123, R123, 0xffff, RZ, 0xc0, !PT ;  /* 0x0000ffff7b7b7812 */ /* 0x000fe400078ec0ff */
[----:B------:R-:W-:Y:S01]  /*13fd0*/  LOP3.LUT R127, R127, 0xffff, RZ, 0xc0, !PT ;  /* 0x0000ffff7f7f7812 */ /* 0x000fe200078ec0ff */
[----:B------:R-:W-:Y:S01]  /*13fe0*/  IMAD.SHL.U32 R119, R119, 0x1000000, RZ ;  /* 0x0100000077777824 */ /* 0x000fe200078e00ff */
[----:B------:R-:W-:Y:S02]  /*13ff0*/  SEL R28, R46, R39, P1 ;  /* 0x000000272e1c7207 */ /* 0x000fe40000800000 */
[----:B------:R-:W-:Y:S01]  /*14000*/  SEL R47, R47, R32, P1 ;  /* 0x000000202f2f7207 */ /* 0x000fe20000800000 */
[----:B------:R-:W-:Y:S01]  /*14010*/  IMAD.SHL.U32 R127, R127, 0x1000000, RZ ;  /* 0x010000007f7f7824 */ /* 0x000fe200078e00ff */
[----:B------:R-:W-:-:S02]  /*14020*/  SEL R39, R39, R46, P1 ;  /* 0x0000002e27277207 */ /* 0x000fc40000800000 */
[----:B------:R-:W-:Y:S02]  /*14030*/  SEL R32, R62, R9, P1 ;  /* 0x000000093e207207 */ /* 0x000fe40000800000 */
[----:B------:R-:W-:Y:S01]  /*14040*/  SEL R17, R9, R62, P1 ;  /* 0x0000003e09117207 */ /* 0x000fe20000800000 */
[----:B------:R1:W1:Y:S01]  /*14050*/  SHFL.IDX PT, R48, R39, R12, 0x1c1f ;  /* 0x001c1f0c27307589 */ /* 0x00026200000e0000 */
[----:B------:R-:W-:Y:S01]  /*14060*/  LOP3.LUT R41, R76, 0xff0000, R41, 0xf8, !PT ;  /* 0x00ff00004c297812 */ /* 0x000fe200078ef829 */
[----:B------:R-:W5:Y:S01]  /*14070*/  MUFU.EX2 R9, R16 ;  /* 0x0000001000097308 */ /* 0x000f620000000800 */
[----:B------:R-:W-:Y:S01]  /*14080*/  LOP3.LUT R20, R21, R20, RZ, 0xfc, !PT ;  /* 0x0000001415147212 */ /* 0x000fe200078efcff */
[----:B------:R1:W1:Y:S01]  /*14090*/  SHFL.IDX PT, R47, R47, R12, 0x1c1f ;  /* 0x001c1f0c2f2f7589 */ /* 0x00026200000e0000 */
[----:B------:R-:W-:Y:S01]  /*140a0*/  LOP3.LUT R73, R73, R38, RZ, 0xfc, !PT ;  /* 0x0000002649497212 */ /* 0x000fe200078efcff */
[----:B------:R-:W-:Y:S01]  /*140b0*/  IMAD.SHL.U32 R38, R111, 0x1000000, RZ ;  /* 0x010000006f267824 */ /* 0x000fe200078e00ff */
[----:B------:R-:W-:Y:S01]  /*140c0*/  SEL R46, R36, R13, P1 ;  /* 0x0000000d242e7207 */ /* 0x000fe20000800000 */
[----:B------:R1:W1:Y:S01]  /*140d0*/  SHFL.IDX PT, R37, R32, R11, 0x1c1f ;  /* 0x001c1f0b20257589 */ /* 0x00026200000e0000 */
[----:B------:R-:W-:-:S02]  /*140e0*/  SEL R13, R13, R36, P1 ;  /* 0x000000240d0d7207 */ /* 0x000fc40000800000 */
[----:B------:R-:W-:Y:S01]  /*140f0*/  LOP3.LUT R35, R72, 0xff0000, R35, 0xf8, !PT ;  /* 0x00ff000048237812 */ /* 0x000fe200078ef823 */
[----:B------:R1:W1:Y:S01]  /*14100*/  SHFL.IDX PT, R50, R17, R12, 0x1c1f ;  /* 0x001c1f0c11327589 */ /* 0x00026200000e0000 */
[----:B------:R-:W-:Y:S02]  /*14110*/  LOP3.LUT R43, R80, 0xff0000, R43, 0xf8, !PT ;  /* 0x00ff0000502b7812 */ /* 0x000fe400078ef82b */
[----:B------:R-:W-:Y:S01]  /*14120*/  LOP3.LUT R24, R27, R24, RZ, 0xfc, !PT ;  /* 0x000000181b187212 */ /* 0x000fe200078efcff */
[----:B------:R1:W1:Y:S01]  /*14130*/  SHFL.IDX PT, R46, R46, R11, 0x1c1f ;  /* 0x001c1f0b2e2e7589 */ /* 0x00026200000e0000 */
[----:B------:R-:W-:Y:S01]  /*14140*/  LOP3.LUT R77, R77, R40, RZ, 0xfc, !PT ;  /* 0x000000284d4d7212 */ /* 0x000fe200078efcff */
[----:B------:R-:W-:Y:S01]  /*14150*/  IMAD.SHL.U32 R40, R123, 0x1000000, RZ ;  /* 0x010000007b287824 */ /* 0x000fe200078e00ff */
[----:B------:R-:W-:Y:S01]  /*14160*/  SEL R36, R18, R15, P1 ;  /* 0x0000000f12247207 */ /* 0x000fe20000800000 */
[----:B-----5:R-:W-:Y:S01]  /*14170*/  @!P3 FMUL R9, R9, R9 ;  /* 0x000000090909b220 */ /* 0x020fe20000400000 */
[----:B------:R-:W-:Y:S01]  /*14180*/  SEL R15, R15, R18, P1 ;  /* 0x000000120f0f7207 */ /* 0x000fe20000800000 */
[----:B------:R1:W1:Y:S01]  /*14190*/  SHFL.IDX PT, R13, R13, R12, 0x1c1f ;  /* 0x001c1f0c0d0d7589 */ /* 0x00026200000e0000 */
[----:B------:R-:W-:Y:S01]  /*141a0*/  LOP3.LUT R85, R85, 0xff0000, R122, 0xf8, !PT ;  /* 0x00ff000055557812 */ /* 0x000fe200078ef87a */
[----:B------:R-:W-:Y:S01]  /*141b0*/  FFMA R2, R9, R2, R148 ;  /* 0x0000000209027223 */ /* 0x000fe20000000094 */
[----:B------:R-:W-:Y:S01]  /*141c0*/  LOP3.LUT R103, R106, R103, RZ, 0xfc, !PT ;  /* 0x000000676a677212 */ /* 0x000fe200078efcff */
[----:B------:R1:W1:Y:S01]  /*141d0*/  SHFL.IDX PT, R52, R15, R12, 0x1c1f ;  /* 0x001c1f0c0f347589 */ /* 0x00026200000e0000 */
[----:B------:R-:W-:Y:S01]  /*141e0*/  LOP3.LUT R26, R41, R26, RZ, 0xfc, !PT ;  /* 0x0000001a291a7212 */ /* 0x000fe200078efcff */
[----:B------:R-:W-:Y:S01]  /*141f0*/  FMUL R154, R154, R9 ;  /* 0x000000099a9a7220 */ /* 0x000fe20000400000 */
[----:B------:R-:W-:Y:S01]  /*14200*/  SEL R18, R65, R20, P1 ;  /* 0x0000001441127207 */ /* 0x000fe20000800000 */
[----:B------:R1:W1:Y:S01]  /*14210*/  SHFL.IDX PT, R41, R36, R11, 0x1c1f ;  /* 0x001c1f0b24297589 */ /* 0x00026200000e0000 */
[----:B------:R-:W-:Y:S01]  /*14220*/  SEL R65, R20, R65, P1 ;  /* 0x0000004114417207 */ /* 0x000fe20000800000 */
[-C--:B------:R-:W-:Y:S01]  /*14230*/  FMUL R155, R155, R9.reuse ;  /* 0x000000099b9b7220 */ /* 0x080fe20000400000 */
[----:B------:R-:W-:Y:S01]  /*14240*/  LOP3.LUT R34, R35, R34, RZ, 0xfc, !PT ;  /* 0x0000002223227212 */ /* 0x000fe200078efcff */
[-C--:B------:R-:W-:Y:S01]  /*14250*/  FMUL R158, R158, R9.reuse ;  /* 0x000000099e9e7220 */ /* 0x080fe20000400000 */
[----:B------:R-:W-:Y:S01]  /*14260*/  LOP3.LUT R38, R43, R38, RZ, 0xfc, !PT ;  /* 0x000000262b267212 */ /* 0x000fe200078efcff */
[----:B------:R1:W1:Y:S01]  /*14270*/  SHFL.IDX PT, R35, R28, R11, 0x1c1f ;  /* 0x001c1f0b1c237589 */ /* 0x00026200000e0000 */
[----:B------:R-:W-:Y:S01]  /*14280*/  SEL R20, R69, R24, P1 ;  /* 0x0000001845147207 */ /* 0x000fe20000800000 */
[----:B------:R-:W-:Y:S01]  /*14290*/  FMUL R159, R159, R9 ;  /* 0x000000099f9f7220 */ /* 0x000fe20000400000 */
[----:B------:R-:W-:Y:S01]  /*142a0*/  SEL R69, R24, R69, P1 ;  /* 0x0000004518457207 */ /* 0x000fe20000800000 */
[----:B------:R1:W1:Y:S01]  /*142b0*/  SHFL.IDX PT, R18, R18, R11, 0x1c1f ;  /* 0x001c1f0b12127589 */ /* 0x00026200000e0000 */
[----:B------:R-:W-:Y:S01]  /*142c0*/  LOP3.LUT R119, R126, R119, RZ, 0xfc, !PT ;  /* 0x000000777e777212 */ /* 0x000fe200078efcff */
[----:B------:R-:W-:Y:S01]  /*142d0*/  FMUL R162, R162, R9 ;  /* 0x00000009a2a27220 */ /* 0x000fe20000400000 */
        /* <DEDUP_REMOVED lines=8> */
[----:B------:R-:W-:Y:S01]  /*14360*/  SEL R16, R73, R34, P1 ;  /* 0x0000002249107207 */ /* 0x000fe20000800000 */
[----:B------:R1:W1:Y:S01]  /*14370*/  SHFL.IDX PT, R69, R69, R12, 0x1c1f ;  /* 0x001c1f0c45457589 */ /* 0x00026200000e0000 */
[----:B------:R-:W-:Y:S01]  /*14380*/  SEL R26, R77, R38, P1 ;  /* 0x000000264d1a7207 */ /* 0x000fe20000800000 */
[----:B------:R-:W-:Y:S01]  /*14390*/  FMUL R167, R167, R9 ;  /* 0x00000009a7a77220 */ /* 0x000fe20000400000 */
[----:B------:R-:W-:Y:S01]  /*143a0*/  SEL R73, R34, R73, P1 ;  /* 0x0000004922497207 */ /* 0x000fe20000800000 */
[----:B------:R1:W1:Y:S01]  /*143b0*/  SHFL.IDX PT, R49, R24, R11, 0x1c1f ;  /* 0x001c1f0b18317589 */ /* 0x00026200000e0000 */
[----:B------:R-:W-:-:S02]  /*143c0*/  SEL R77, R38, R77, P1 ;  /* 0x0000004d264d7207 */ /* 0x000fc40000800000 */
[----:B------:R-:W-:Y:S01]  /*143d0*/  SEL R34, R40, R119, P1 ;  /* 0x0000007728227207 */ /* 0x000fe20000800000 */
[----:B------:R1:W1:Y:S01]  /*143e0*/  SHFL.IDX PT, R16, R16, R11, 0x1c1f ;  /* 0x001c1f0b10107589 */ /* 0x00026200000e0000 */
[----:B------:R-:W-:Y:S02]  /*143f0*/  SEL R38, R81, R84, P1 ;  /* 0x0000005451267207 */ /* 0x000fe40000800000 */
[----:B------:R-:W-:Y:S01]  /*14400*/  SEL R119, R119, R40, P1 ;  /* 0x0000002877777207 */ /* 0x000fe20000800000 */
[----:B------:R1:W1:Y:S01]  /*14410*/  SHFL.IDX PT, R73, R73, R12, 0x1c1f ;  /* 0x001c1f0c49497589 */ /* 0x00026200000e0000 */
[----:B------:R-:W-:Y:S02]  /*14420*/  SEL R81, R84, R81, P1 ;  /* 0x0000005154517207 */ /* 0x000fe40000800000 */
[----:B------:R-:W-:Y:S01]  /*14430*/  SHF.L.U32 R21, R4, 0x1f, RZ ;  /* 0x0000001f04157819 */ /* 0x000fe200000006ff */
[----:B------:R1:W1:Y:S03]  /*14440*/  SHFL.IDX PT, R40, R31, R12, 0x1c1f ;  /* 0x001c1f0c1f287589 */ /* 0x00026600000e0000 */
[----:B------:R1:W1:Y:S01]  /*14450*/  SYNCS.PHASECHK.TRANS64.TRYWAIT P3, [UR6+0xb000], R21 ;  /* 0x00b00015ff0075a7 */ /* 0x0002620008060146 */
[----:B------:R1:W1:Y:S04]  /*14460*/  SHFL.IDX PT, R54, R103, R12, 0x1c1f ;  /* 0x001c1f0c67367589 */ /* 0x00026800000e0000 */
[----:B------:R1:W1:Y:S04]  /*14470*/  SHFL.IDX PT, R51, R26, R11, 0x1c1f ;  /* 0x001c1f0b1a337589 */ /* 0x00026800000e0000 */
[----:B------:R1:W1:Y:S04]  /*14480*/  SHFL.IDX PT, R56, R77, R12, 0x1c1f ;  /* 0x001c1f0c4d387589 */ /* 0x00026800000e0000 */
[----:B------:R1:W1:Y:S04]  /*14490*/  SHFL.IDX PT, R133, R34, R11, 0x1c1f ;  /* 0x001c1f0b22857589 */ /* 0x00026800000e0000 */
[----:B------:R1:W1:Y:S04]  /*144a0*/  SHFL.IDX PT, R58, R119, R12, 0x1c1f ;  /* 0x001c1f0c773a7589 */ /* 0x00026800000e0000 */
[----:B------:R1:W1:Y:S04]  /*144b0*/  SHFL.IDX PT, R135, R38, R11, 0x1c1f ;  /* 0x001c1f0b26877589 */ /* 0x00026800000e0000 */
[----:B------:R1:W1:Y:S01]  /*144c0*/  SHFL.IDX PT, R60, R81, R12, 0x1c1f ;  /* 0x001c1f0c513c7589 */ /* 0x00026200000e0000 */
[----:B--234-:R-:W-:Y:S05]  /*144d0*/  @!P0 BRA `(.L_x_39) ;  /* 0x0000000000048947 */ /* 0x01cfea0003800000 */
[----:B------:R-:W-:Y:S01]  /*144e0*/  BPT.TRAP 0x1 ;  /* 0x000000040000795c */ /* 0x000fe20000300000 */
.L_x_39:
[----:B-1----:R-:W-:Y:S05]  /*144f0*/  @P3 BRA `(.L_x_40) ;  /* 0x0000000000083947 */ /* 0x002fea0003800000 */
[----:B------:R-:W1:Y:S02]  /*14500*/  SYNCS.PHASECHK.TRANS64.TRYWAIT P3, [UR6+0xb000], R21 ;  /* 0x00b00015ff0075a7 */ /* 0x000e640008060146 */
[----:B-1----:R-:W-:Y:S05]  /*14510*/  @!P3 BRA `(.L_x_41) ;  /* 0x0000002800c0b947 */ /* 0x002fea0003800000 */
.L_x_40:
[CCC-:B-1----:R-:W-:Y:S01]  /*14520*/  PRMT R24, R42.reuse, R6.reuse, R29.reuse ;  /* 0x000000062a187216 */ /* 0x1c2fe2000000001d */
[----:B------:R-:W-:Y:S01]  /*14530*/  ULEA UR6, UR7, UR8, 0x9 ;  /* 0x0000000807067291 */ /* 0x000fe2000f8e483f */
[-C--:B------:R-:W-:Y:S01]  /*14540*/  PRMT R25, R42, R5.reuse, R29 ;  /* 0x000000052a197216 */ /* 0x080fe2000000001d */
[----:B------:R-:W-:Y:S01]  /*14550*/  UMOV UR15, 0x40000040 ;  /* 0x40000040000f7882 */ /* 0x000fe20000000000 */
[CCC-:B------:R-:W-:Y:S01]  /*14560*/  PRMT R26, R14.reuse, R6.reuse, R19.reuse ;  /* 0x000000060e1a7216 */ /* 0x1c0fe20000000013 */
[----:B------:R-:W-:Y:S01]  /*14570*/  UIADD3 UR10, UR6, 0x2, URZ ;  /* 0x00000002060a7890 */ /* 0x000fe2000fffe03f */
[-C--:B------:R-:W-:Y:S02]  /*14580*/  PRMT R27, R14, R5.reuse, R19 ;  /* 0x000000050e1b7216 */ /* 0x080fe40000000013 */
[----:B------:R-:W-:Y:S01]  /*14590*/  UMOV UR14, UR6 ;  /* 0x00000006000e7c82 */ /* 0x000fe20008000000 */
[C-C-:B------:R-:W-:Y:S01]  /*145a0*/  PRMT R28, R22.reuse, R6, R23.reuse ;  /* 0x00000006161c7216 */ /* 0x140fe20000000017 */
[----:B------:R-:W-:Y:S01]  /*145b0*/  WARPGROUP.ARRIVE ;  /* 0x00000000000079c5 */ /* 0x000fe20000000000 */
[----:B------:R-:W-:-:S02]  /*145c0*/  PRMT R29, R22, R5, R23 ;  /* 0x00000005161d7216 */ /* 0x000fc40000000017 */
[CCC-:B------:R-:W-:Y:S02]  /*145d0*/  PRMT R30, R33.reuse, R6.reuse, R40.reuse ;  /* 0x00000006211e7216 */ /* 0x1c0fe40000000028 */
[-C--:B------:R-:W-:Y:S01]  /*145e0*/  PRMT R31, R33, R5.reuse, R40 ;  /* 0x00000005211f7216 */ /* 0x080fe20000000028 */
[----:B------:R-:W-:Y:S01]  /*145f0*/  QGMMA.64x32x32.F32.E4M3.E4M3 R152, R24, gdesc[UR12], R152, gsb0 ;  /* 0x0060000c18987df3 */ /* 0x000fe20008000898 */
[----:B------:R-:W-:Y:S01]  /*14600*/  UMOV UR14, UR10 ;  /* 0x0000000a000e7c82 */ /* 0x000fe20008000000 */
[----:B------:R-:W-:Y:S01]  /*14610*/  UMOV UR15, 0x40000040 ;  /* 0x40000040000f7882 */ /* 0x000fe20000000000 */
[CCC-:B------:R-:W-:Y:S01]  /*14620*/  PRMT R32, R35.reuse, R6.reuse, R48.reuse ;  /* 0x0000000623207216 */ /* 0x1c0fe20000000030 */
[----:B------:R-:W-:Y:S01]  /*14630*/  UIADD3 UR10, UR6, 0x4, URZ ;  /* 0x00000004060a7890 */ /* 0x000fe2000fffe03f */
[----:B------:R-:W-:Y:S02]  /*14640*/  PRMT R33, R35, R5, R48 ;  /* 0x0000000523217216 */ /* 0x000fe40000000030 */
[----:B------:R-:W-:-:S02]  /*14650*/  PRMT R34, R44, R6, R47 ;  /* 0x000000062c227216 */ /* 0x000fc4000000002f */
[-C--:B------:R-:W-:Y:S02]  /*14660*/  PRMT R35, R44, R5.reuse, R47 ;  /* 0x000000052c237216 */ /* 0x080fe4000000002f */
[CCC-:B------:R-:W-:Y:S02]  /*14670*/  PRMT R36, R37.reuse, R6.reuse, R50.reuse ;  /* 0x0000000625247216 */ /* 0x1c0fe40000000032 */
[-C--:B------:R-:W-:Y:S02]  /*14680*/  PRMT R37, R37, R5.reuse, R50 ;  /* 0x0000000525257216 */ /* 0x080fe40000000032 */
[CCC-:B------:R-:W-:Y:S02]  /*14690*/  PRMT R38, R46.reuse, R6.reuse, R13.reuse ;  /* 0x000000062e267216 */ /* 0x1c0fe4000000000d */
        /* <DEDUP_REMOVED lines=9> */
[-C--:B------:R-:W-:Y:S02]  /*14730*/  PRMT R48, R49, R6.reuse, R54 ;  /* 0x0000000631307216 */ /* 0x080fe40000000036 */
[-C--:B------:R-:W-:Y:S02]  /*14740*/  PRMT R50, R51, R6.reuse, R56 ;  /* 0x0000000633327216 */ /* 0x080fe40000000038 */
[-C--:B------:R-:W-:Y:S02]  /*14750*/  PRMT R49, R49, R5.reuse, R54 ;  /* 0x0000000531317216 */ /* 0x080fe40000000036 */
[----:B------:R-:W-:Y:S02]  /*14760*/  PRMT R51, R51, R5, R56 ;  /* 0x0000000533337216 */ /* 0x000fe40000000038 */
[----:B------:R-:W-:-:S02]  /*14770*/  PRMT R132, R133, R6, R58 ;  /* 0x0000000685847216 */ /* 0x000fc4000000003a */
[----:B------:R-:W-:Y:S02]  /*14780*/  PRMT R134, R135, R6, R60 ;  /* 0x0000000687867216 */ /* 0x000fe4000000003c */
[-C--:B------:R-:W-:Y:S02]  /*14790*/  PRMT R133, R133, R5.reuse, R58 ;  /* 0x0000000585857216 */ /* 0x080fe4000000003a */
[----:B------:R-:W-:Y:S01]  /*147a0*/  PRMT R135, R135, R5, R60 ;  /* 0x0000000587877216 */ /* 0x000fe2000000003c */
        /* <DEDUP_REMOVED lines=41> */
.L_x_42:
[----:B------:R-:W-:-:S04]  /*14a40*/  ULEA UR6, UR9, UR37, 0x3 ;  /* 0x0000002509067291 */ /* 0x000fc8000f8e183f */
[----:B------:R-:W-:-:S04]  /*14a50*/  UIADD3 UR6, UR6, 0xb028, URZ ;  /* 0x0000b02806067890 */ /* 0x000fc8000fffe03f */
[----:B------:R-:W-:-:S09]  /*14a60*/  UPRMT UR6, URZ, 0x654, UR6 ;  /* 0x000006543f067896 */ /* 0x000fd20008000006 */
[----:B------:R-:W-:Y:S01]  /*14a70*/  SYNCS.ARRIVE.TRANS64.RED.A1T0 RZ, [UR6], RZ ;  /* 0x000000ffffff79a7 */ /* 0x000fe20008100406 */
[----:B------:R-:W-:Y:S05]  /*14a80*/  @P2 BRA `(.L_x_43) ;  /* 0x0000000000042947 */ /* 0x000fea0003800000 */
[----:B------:R-:W-:Y:S01]  /*14a90*/  BPT.TRAP 0x1 ;  /* 0x000000040000795c */ /* 0x000fe20000300000 */
.L_x_43:
[----:B------:R-:W-:-:S04]  /*14aa0*/  UIADD3 UR9, UR9, 0x1, URZ ;  /* 0x0000000109097890 */ /* 0x000fc8000fffe03f */
[----:B------:R-:W-:-:S04]  /*14ab0*/  UISETP.NE.AND UP0, UPT, UR9, 0x5, UPT ;  /* 0x000000050900788c */ /* 0x000fc8000bf05270 */
[----:B------:R-:W-:Y:S01]  /*14ac0*/  USEL UR9, UR9, URZ, UP0 ;  /* 0x0000003f09097287 */ /* 0x000fe20008000000 */
[----:B------:R-:W-:Y:S11]  /*14ad0*/  @!P0 BRA `(.L_x_44) ;  /* 0x0000000000048947 */ /* 0x000ff60003800000 */
[----:B------:R-:W-:Y:S01]  /*14ae0*/  BPT.TRAP 0x1 ;  /* 0x000000040000795c */ /* 0x000fe20000300000 */
.L_x_44:
[----:B------:R-:W-:-:S04]  /*14af0*/  ULEA UR6, UR9, UR37, 0x3 ;  /* 0x0000002509067291 */ /* 0x000fc8000f8e183f */
[----:B------:R-:W-:-:S04]  /*14b00*/  UIADD3 UR6, UR6, 0xb028, URZ ;  /* 0x0000b02806067890 */ /* 0x000fc8000fffe03f */
[----:B------:R-:W-:-:S09]  /*14b10*/  UPRMT UR6, URZ, 0x654, UR6 ;  /* 0x000006543f067896 */ /* 0x000fd20008000006 */
[----:B------:R-:W-:Y:S01]  /*14b20*/  SYNCS.ARRIVE.TRANS64.RED.A1T0 RZ, [UR6], RZ ;  /* 0x000000ffffff79a7 */ /* 0x000fe20008100406 */
[----:B------:R-:W-:Y:S05]  /*14b30*/  @P2 BRA `(.L_x_45) ;  /* 0x0000000000042947 */ /* 0x000fea0003800000 */
[----:B------:R-:W-:Y:S01]  /*14b40*/  BPT.TRAP 0x1 ;  /* 0x000000040000795c */ /* 0x000fe20000300000 */
.L_x_45:
        /* <DEDUP_REMOVED lines=14> */
.L_x_35:
[----:B------:R-:W2:Y:S01]  /*14c30*/  SHFL.BFLY PT, R0, R3, 0x1, 0x1f ;  /* 0x0c201f0003007f89 */ /* 0x000ea200000e0000 */
[----:B------:R-:W-:Y:S01]  /*14c40*/  BSSY B0, `(.L_x_47) ;  /* 0x0000023000007945 */ /* 0x000fe20003800000 */
[----:B------:R-:W-:Y:S02]  /*14c50*/  IMAD.MOV.U32 R6, RZ, RZ, 0x3f800000 ;  /* 0x3f800000ff067424 */ /* 0x000fe400078e00ff */
[----:B------:R-:W3:Y:S01]  /*14c60*/  SHFL.BFLY PT, R5, R2, 0x1, 0x1f ;  /* 0x0c201f0002057f89 */ /* 0x000ee200000e0000 */
[----:B------:R-:W-:Y:S02]  /*14c70*/  IMAD.MOV.U32 R8, RZ, RZ, 0x3f800000 ;  /* 0x3f800000ff087424 */ /* 0x000fe400078e00ff */
[----:B------:R-:W-:Y:S02]  /*14c80*/  IMAD.MOV.U32 R11, RZ, RZ, 0x7f800000 ;  /* 0x7f800000ff0b7424 */ /* 0x000fe400078e00ff */
[----:B--2---:R-:W-:Y:S01]  /*14c90*/  FADD R0, R0, R3 ;  /* 0x0000000300007221 */ /* 0x004fe20000000000 */
[----:B---3--:R-:W-:-:S04]  /*14ca0*/  FADD R16, R5, R2 ;  /* 0x0000000205107221 */ /* 0x008fc80000000000 */
[----:B------:R-:W2:Y:S04]  /*14cb0*/  SHFL.BFLY PT, R9, R0, 0x2, 0x1f ;  /* 0x0c401f0000097f89 */ /* 0x000ea800000e0000 */
[----:B------:R-:W3:Y:S01]  /*14cc0*/  SHFL.BFLY PT, R17, R16, 0x2, 0x1f ;  /* 0x0c401f0010117f89 */ /* 0x000ee200000e0000 */
[C---:B--2---:R-:W-:Y:S01]  /*14cd0*/  FSETP.NE.AND P0, PT, R0.reuse, -R9, PT ;  /* 0x800000090000720b */ /* 0x044fe20003f05000 */
[----:B------:R-:W-:Y:S01]  /*14ce0*/  FADD R4, R0, R9 ;  /* 0x0000000900047221 */ /* 0x000fe20000000000 */
[----:B------:R-:W-:Y:S02]  /*14cf0*/  IMAD.MOV.U32 R9, RZ, RZ, 0x7f800000 ;  /* 0x7f800000ff097424 */ /* 0x000fe400078e00ff */
[----:B---3--:R-:W-:-:S09]  /*14d00*/  FADD R5, R16, R17 ;  /* 0x0000001110057221 */ /* 0x008fd20000000000 */
[----:B------:R-:W-:Y:S05]  /*14d10*/  @!P0 BRA `(.L_x_48) ;  /* 0x0000000000548947 */ /* 0x000fea0003800000 */
[----:B------:R-:W-:Y:S01]  /*14d20*/  VIADD R0, R4, 0x1800000 ;  /* 0x0180000004007836 */ /* 0x000fe20000000000 */
[----:B------:R-:W-:Y:S04]  /*14d30*/  BSSY B1, `(.L_x_49) ;  /* 0x000000c000017945 */ /* 0x000fe80003800000 */
[----:B------:R-:W-:-:S04]  /*14d40*/  LOP3.LUT R0, R0, 0x7f800000, RZ, 0xc0, !PT ;  /* 0x7f80000000007812 */ /* 0x000fc800078ec0ff */
[----:B------:R-:W-:-:S13]  /*14d50*/  ISETP.GT.U32.AND P0, PT, R0, 0x1ffffff, PT ;  /* 0x01ffffff0000780c */ /* 0x000fda0003f04070 */
[----:B------:R-:W-:Y:S05]  /*14d60*/  @P0 BRA `(.L_x_50) ;  /* 0x0000000000100947 */ /* 0x000fea0003800000 */
[----:B------:R-:W-:Y:S01]  /*14d70*/  IMAD.MOV.U32 R2, RZ, RZ, R4 ;  /* 0x000000ffff027224 */ /* 0x000fe200078e0004 */
[----:B------:R-:W-:-:S07]  /*14d80*/  MOV R15, 0x14da0 ;  /* 0x00014da0000f7802 */ /* 0x000fce0000000f00 */
[----:B-1----:R-:W-:Y:S05]  /*14d90*/  CALL.REL.NOINC `($__internal_0_$__cuda_sm20_rcp_rn_f32_slowpath) ;  /* 0x0000002400487944 */ /* 0x002fea0003c00000 */
[----:B------:R-:W-:Y:S05]  /*14da0*/  BRA `(.L_x_51) ;  /* 0x0000000000107947 */ /* 0x000fea0003800000 */
.L_x_50:
[----:B------:R-:W2:Y:S02]  /*14db0*/  MUFU.RCP R3, R4 ;  /* 0x0000000400037308 */ /* 0x000ea40000001000 */
[----:B--2---:R-:W-:-:S04]  /*14dc0*/  FFMA R0, R4, R3, -1 ;  /* 0xbf80000004007423 */ /* 0x004fc80000000003 */
[----:B------:R-:W-:-:S04]  /*14dd0*/  FADD.FTZ R0, -R0, -RZ ;  /* 0x800000ff00007221 */ /* 0x000fc80000010100 */
[----:B------:R-:W-:-:S07]  /*14de0*/  FFMA R8, R3, R0, R3 ;  /* 0x0000000003087223 */ /* 0x000fce0000000003 */
.L_x_51:
[----:B------:R-:W-:Y:S05]  /*14df0*/  BSYNC B1 ;  /* 0x0000000000017941 */ /* 0x000fea0003800000 */
.L_x_49:
[----:B------:R-:W-:Y:S01]  /*14e00*/  FSETP.GEU.AND P0, PT, |R4|, 1.175494350822287508e-38, PT ;  /* 0x008000000400780b */ /* 0x000fe20003f0e200 */
[----:B------:R-:W-:-:S12]  /*14e10*/  ULDC UR4, c[0x0][0x600] ;  /* 0x0001800000047ab9 */ /* 0x000fd80000000800 */
[----:B------:R-:W-:-:S04]  /*14e20*/  @!P0 FMUL R4, R4, 16777216 ;  /* 0x4b80000004048820 */ /* 0x000fc80000400000 */
[----:B------:R-:W2:Y:S02]  /*14e30*/  MUFU.LG2 R0, R4 ;  /* 0x0000000400007308 */ /* 0x000ea40000000c00 */
[----:B--2---:R-:W-:-:S04]  /*14e40*/  @!P0 FADD R0, R0, -24 ;  /* 0xc1c0000000008421 */ /* 0x004fc80000000000 */
[----:B------:R-:W-:-:S04]  /*14e50*/  FMUL R0, R0, 0.69314718246459960938 ;  /* 0x3f31721800007820 */ /* 0x000fc80000400000 */
[----:B------:R-:W-:-:S07]  /*14e60*/  FFMA R11, R7, UR4, R0 ;  /* 0x00000004070b7c23 */ /* 0x000fce0008000000 */
.L_x_48:
[----:B------:R-:W-:Y:S05]  /*14e70*/  BSYNC B0 ;  /* 0x0000000000007941 */ /* 0x000fea0003800000 */
.L_x_47:
[----:B------:R-:W-:Y:S01]  /*14e80*/  FSETP.NE.AND P0, PT, R16, -R17, PT ;  /* 0x800000111000720b */ /* 0x000fe20003f05000 */
[----:B------:R-:W-:Y:S01]  /*14e90*/  ULDC UR4, c[0x0][0x608] ;  /* 0x0001820000047ab9 */ /* 0x000fe20000000800 */
[----:B------:R-:W-:Y:S01]  /*14ea0*/  BSSY B0, `(.L_x_52) ;  /* 0x0000021000007945 */ /* 0x000fe20003800000 */
[----:B------:R-:W-:-:S04]  /*14eb0*/  FMUL R8, R8, UR4 ;  /* 0x0000000408087c20 */ /* 0x000fc80008400000 */
[-C--:B------:R-:W-:Y:S01]  /*14ec0*/  FMUL R23, R152, R8.reuse ;  /* 0x0000000898177220 */ /* 0x080fe20000400000 */
[-C--:B------:R-:W-:Y:S01]  /*14ed0*/  FMUL R153, R153, R8.reuse ;  /* 0x0000000899997220 */ /* 0x080fe20000400000 */
[-C--:B------:R-:W-:Y:S01]  /*14ee0*/  FMUL R25, R156, R8.reuse ;  /* 0x000000089c197220 */ /* 0x080fe20000400000 */
[-C--:B------:R-:W-:Y:S01]  /*14ef0*/  FMUL R157, R157, R8.reuse ;  /* 0x000000089d9d7220 */ /* 0x080fe20000400000 */
[-C--:B------:R-:W-:Y:S01]  /*14f00*/  FMUL R27, R160, R8.reuse ;  /* 0x00000008a01b7220 */ /* 0x080fe20000400000 */
[-C--:B------:R-:W-:Y:S01]  /*14f10*/  FMUL R161, R161, R8.reuse ;  /* 0x00000008a1a17220 */ /* 0x080fe20000400000 */
[-C--:B------:R-:W-:Y:S01]  /*14f20*/  FMUL R29, R164, R8.reuse ;  /* 0x00000008a41d7220 */ /* 0x080fe20000400000 */
[----:B------:R-:W-:Y:S01]  /*14f30*/  FMUL R165, R165, R8 ;  /* 0x00000008a5a57220 */ /* 0x000fe20000400000 */
[----:B------:R-:W-:Y:S06]  /*14f40*/  @!P0 BRA `(.L_x_53) ;  /* 0x0000000000588947 */ /* 0x000fec0003800000 */
        /* <DEDUP_REMOVED lines=8> */
[----:B------:R-:W-:Y:S01]  /*14fd0*/  IMAD.MOV.U32 R6, RZ, RZ, R8 ;  /* 0x000000ffff067224 */ /* 0x000fe200078e0008 */
[----:B------:R-:W-:Y:S06]  /*14fe0*/  BRA `(.L_x_56) ;  /* 0x0000000000107947 */ /* 0x000fec0003800000 */
.L_x_55:
[----:B------:R-:W2:Y:S02]  /*14ff0*/  MUFU.RCP R6, R5 ;  /* 0x0000000500067308 */ /* 0x000ea40000001000 */
[----:B--2---:R-:W-:-:S04]  /*15000*/  FFMA R0, R5, R6, -1 ;  /* 0xbf80000005007423 */ /* 0x004fc80000000006 */
[----:B------:R-:W-:-:S04]  /*15010*/  FADD.FTZ R3, -R0, -RZ ;  /* 0x800000ff00037221 */ /* 0x000fc80000010100 */
[----:B------:R-:W-:-:S07]  /*15020*/  FFMA R6, R6, R3, R6 ;  /* 0x0000000306067223 */ /* 0x000fce0000000006 */
.L_x_56:
[----:B------:R-:W-:Y:S05]  /*15030*/  BSYNC B1 ;  /* 0x0000000000017941 */ /* 0x000fea0003800000 */
.L_x_54:
[----:B------:R-:W-:Y:S01]  /*15040*/  FSETP.GEU.AND P0, PT, |R5|, 1.175494350822287508e-38, PT ;  /* 0x008000000500780b */ /* 0x000fe20003f0e200 */
[----:B------:R-:W-:-:S12]  /*15050*/  ULDC UR4, c[0x0][0x600] ;  /* 0x0001800000047ab9 */ /* 0x000fd80000000800 */
[----:B------:R-:W-:-:S04]  /*15060*/  @!P0 FMUL R5, R5, 16777216 ;  /* 0x4b80000005058820 */ /* 0x000fc80000400000 */
[----:B------:R-:W2:Y:S02]  /*15070*/  MUFU.LG2 R0, R5 ;  /* 0x0000000500007308 */ /* 0x000ea40000000c00 */
[----:B--2---:R-:W-:-:S04]  /*15080*/  @!P0 FADD R0, R0, -24 ;  /* 0xc1c0000000008421 */ /* 0x004fc80000000000 */
[----:B------:R-:W-:-:S04]  /*15090*/  FMUL R9, R0, 0.69314718246459960938 ;  /* 0x3f31721800097820 */ /* 0x000fc80000400000 */
[----:B------:R-:W-:-:S07]  /*150a0*/  FFMA R9, R10, UR4, R9 ;  /* 0x000000040a097c23 */ /* 0x000fce0008000009 */
.L_x_53:
[----:B------:R-:W-:Y:S05]  /*150b0*/  BSYNC B0 ;  /* 0x0000000000007941 */ /* 0x000fea0003800000 */
.L_x_52:
[----:B------:R-:W-:Y:S01]  /*150c0*/  UISETP.NE.AND UP0, UPT, UR36, 0x1, UPT ;  /* 0x000000012400788c */ /* 0x000fe2000bf05270 */
[----:B------:R-:W2:Y:S01]  /*150d0*/  S2R R17, SR_TID.X ;  /* 0x0000000000117919 */ /* 0x000ea20000002100 */
[----:B------:R-:W-:Y:S02]  /*150e0*/  ULDC.64 UR8, c[0x0][0x208] ;  /* 0x0000820000087ab9 */ /* 0x000fe40000000a00 */
[----:B------:R-:W-:-:S06]  /*150f0*/  USEL UR4, URZ, 0x1, UP0 ;  /* 0x000000013f047887 */ /* 0x000fcc0008000000 */
[----:B------:R-:W-:Y:S01]  /*15100*/  IMAD.U32 R0, RZ, RZ, UR4 ;  /* 0x00000004ff007e24 */ /* 0x000fe2000f8e00ff */
[----:B------:R-:W-:Y:S02]  /*15110*/  ULDC UR4, c[0x0][0x608] ;  /* 0x0001820000047ab9 */ /* 0x000fe40000000800 */
[----:B------:R-:W-:Y:S02]  /*15120*/  FMUL R6, R6, UR4 ;  /* 0x0000000406067c20 */ /* 0x000fe40008400000 */
[----:B------:R-:W-:-:S04]  /*15130*/  SHF.L.U32 R0, R0, 0x1f, RZ ;  /* 0x0000001f00007819 */ /* 0x000fc800000006ff */
[----:B------:R-:W3:Y:S01]  /*15140*/  SYNCS.PHASECHK.TRANS64.TRYWAIT P0, [UR11+0x8], R0 ;  /* 0x00000800ff0075a7 */ /* 0x000ee2000800014b */
[C---:B--2---:R-:W-:Y:S02]  /*15150*/  LOP3.LUT P1, RZ, R17.reuse, 0x3, RZ, 0xc0, !PT ;  /* 0x0000000311ff7812 */ /* 0x044fe4000782c0ff */
[----:B------:R-:W-:Y:S01]  /*15160*/  LOP3.LUT R16, R17, 0x7f, RZ, 0xc0, !PT ;  /* 0x0000007f11107812 */ /* 0x000fe200078ec0ff */
[----:B---3--:R-:W-:Y:S10]  /*15170*/  @!P0 BRA `(.L_x_57) ;  /* 0x0000001c00c08947 */ /* 0x008ff40003800000 */
.L_x_105:
[----:B------:R-:W-:Y:S01]  /*15180*/  USHF.L.U32 UR42, UR42, 0x6, URZ ;  /* 0x000000062a2a7899 */ /* 0x000fe2000800063f */
[----:B------:R-:W-:Y:S01]  /*15190*/  BSSY B0, `(.L_x_58) ;  /* 0x0000018000007945 */ /* 0x000fe20003800000 */
[----:B------:R-:W-:Y:S02]  /*151a0*/  SHF.R.U32.HI R17, RZ, 0x2, R17 ;  /* 0x00000002ff117819 */ /* 0x000fe40000011611 */
[----:B------:R-:W-:Y:S01]  /*151b0*/  SHF.R.U32.HI R18, RZ, 0x5, R16 ;  /* 0x00000005ff127819 */ /* 0x000fe20000011610 */
[----:B------:R-:W-:Y:S07]  /*151c0*/  @P1 BRA `(.L_x_59) ;  /* 0x0000000000501947 */ /* 0x000fee0003800000 */
[----:B------:R-:W3:Y:S01]  /*151d0*/  S2UR UR4, SR_CTAID.Y ;  /* 0x00000000000479c3 */ /* 0x000ee20000002600 */
[----:B--2---:R-:W-:Y:S01]  /*151e0*/  IMAD.SHL.U32 R3, R18, 0x10, RZ ;  /* 0x0000001012037824 */ /* 0x004fe200078e00ff */
[----:B------:R-:W-:Y:S01]  /*151f0*/  LOP3.LUT R0, R17, 0x7, RZ, 0xc0, !PT ;  /* 0x0000000711007812 */ /* 0x000fe200078ec0ff */
[----:B------:R-:W-:-:S03]  /*15200*/  ULDC.64 UR6, c[0x0][0x688] ;  /* 0x0001a20000067ab9 */ /* 0x000fc60000000a00 */
[----:B------:R-:W-:Y:S02]  /*15210*/  LOP3.LUT R0, R3, 0xfffffff0, R0, 0xe2, !PT ;  /* 0xfffffff003007812 */ /* 0x000fe400078ee200 */
[----:B------:R-:W2:Y:S03]  /*15220*/  S2UR UR5, SR_CTAID.Z ;  /* 0x00000000000579c3 */ /* 0x000ea60000002700 */
[----:B------:R-:W-:-:S04]  /*15230*/  VIADD R3, R0, UR42 ;  /* 0x0000002a00037c36 */ /* 0x000fc80008000000 */
[----:B------:R-:W-:Y:S01]  /*15240*/  VIADD R2, R3, 0x8 ;  /* 0x0000000803027836 */ /* 0x000fe20000000000 */
[----:B---3--:R-:W-:-:S04]  /*15250*/  UIMAD UR4, UR4, UR6, UR42 ;  /* 0x00000006040472a4 */ /* 0x008fc8000f8e022a */
[----:B--2---:R-:W-:-:S03]  /*15260*/  UIMAD UR4, UR5, UR7, UR4 ;  /* 0x00000007050472a4 */ /* 0x004fc6000f8e0204 */
[----:B------:R-:W-:Y:S02]  /*15270*/  ULDC UR5, c[0x0][0x288] ;  /* 0x0000a20000057ab9 */ /* 0x000fe40000000800 */
[----:B------:R-:W-:Y:S02]  /*15280*/  ISETP.GE.U32.AND P0, PT, R3, UR5, PT ;  /* 0x0000000503007c0c */ /* 0x000fe4000bf06070 */
[----:B------:R-:W-:Y:S02]  /*15290*/  IADD3 R0, P2, R0, UR4, RZ ;  /* 0x0000000400007c10 */ /* 0x000fe4000ff5e0ff */
[----:B------:R-:W-:Y:S01]  /*152a0*/  ISETP.GE.U32.AND P1, PT, R2, UR5, PT ;  /* 0x0000000502007c0c */ /* 0x000fe2000bf26070 */
[----:B------:R-:W-:Y:S02]  /*152b0*/  ULDC.64 UR4, c[0x0][0x680] ;  /* 0x0001a00000047ab9 */ /* 0x000fe40000000a00 */
[----:B------:R-:W-:Y:S01]  /*152c0*/  IMAD.X R3, RZ, RZ, RZ, P2 ;  /* 0x000000ffff037224 */ /* 0x000fe200010e06ff */
[----:B------:R-:W-:-:S04]  /*152d0*/  LEA R2, P2, R0, UR4, 0x2 ;  /* 0x0000000400027c11 */ /* 0x000fc8000f8410ff */
[----:B------:R-:W-:-:S05]  /*152e0*/  LEA.HI.X R3, R0, UR5, R3, 0x2, P2 ;  /* 0x0000000500037c11 */ /* 0x000fca00090f1403 */
[----:B------:R3:W-:Y:S04]  /*152f0*/  @!P0 STG.E desc[UR8][R2.64], R11 ;  /* 0x0000000b02008986 */ /* 0x0007e8000c101908 */
[----:B------:R3:W-:Y:S02]  /*15300*/  @!P1 STG.E desc[UR8][R2.64+0x20], R9 ;  /* 0x0000200902009986 */ /* 0x0007e4000c101908 */
.L_x_59:
[----:B------:R-:W-:Y:S05]  /*15310*/  BSYNC B0 ;  /* 0x0000000000007941 */ /* 0x000fea0003800000 */
.L_x_58:
[----:B------:R-:W-:Y:S01]  /*15320*/  ULDC.64 UR4, c[0x0][0x730] ;  /* 0x0001cc0000047ab9 */ /* 0x000fe20000000a00 */
[-C--:B------:R-:W-:Y:S01]  /*15330*/  FMUL R31, R154, R6.reuse ;  /* 0x000000069a1f7220 */ /* 0x080fe20000400000 */
[----:B------:R-:W-:Y:S01]  /*15340*/  ISETP.NE.U32.AND P0, PT, RZ, UR4, PT ;  /* 0x00000004ff007c0c */ /* 0x000fe2000bf05070 */
[-C--:B------:R-:W-:Y:S01]  /*15350*/  FMUL R155, R155, R6.reuse ;  /* 0x000000069b9b7220 */ /* 0x080fe20000400000 */
[-C--:B------:R-:W-:Y:S01]  /*15360*/  FMUL R33, R158, R6.reuse ;  /* 0x000000069e217220 */ /* 0x080fe20000400000 */
[-C--:B------:R-:W-:Y:S01]  /*15370*/  FMUL R159, R159, R6.reuse ;  /* 0x000000069f9f7220 */ /* 0x080fe20000400000 */
[----:B------:R-:W-:Y:S01]  /*15380*/  ISETP.NE.AND.EX P0, PT, RZ, UR5, PT, P0 ;  /* 0x00000005ff007c0c */ /* 0x000fe2000bf05300 */
[-C--:B------:R-:W-:Y:S01]  /*15390*/  FMUL R35, R162, R6.reuse ;  /* 0x00000006a2237220 */ /* 0x080fe20000400000 */
[-C--:B------:R-:W-:Y:S01]  /*153a0*/  FMUL R163, R163, R6.reuse ;  /* 0x00000006a3a37220 */ /* 0x080fe20000400000 */
[-C--:B------:R-:W-:Y:S01]  /*153b0*/  FMUL R37, R166, R6.reuse ;  /* 0x00000006a6257220 */ /* 0x080fe20000400000 */
[----:B------:R-:W-:-:S09]  /*153c0*/  FMUL R167, R167, R6 ;  /* 0x00000006a7a77220 */ /* 0x000fd20000400000 */
[----:B------:R-:W-:Y:S05]  /*153d0*/  @P0 BRA `(.L_x_60) ;  /* 0x0000000000200947 */ /* 0x000fea0003800000 */
[----:B------:R-:W-:Y:S02]  /*153e0*/  ULDC.64 UR4, c[0x0][0x728] ;  /* 0x0001ca0000047ab9 */ /* 0x000fe40000000a00 */
[----:B------:R-:W-:-:S04]  /*153f0*/  ISETP.NE.U32.AND P0, PT, RZ, UR4, PT ;  /* 0x00000004ff007c0c */ /* 0x000fc8000bf05070 */
[----:B------:R-:W-:-:S13]  /*15400*/  ISETP.NE.AND.EX P0, PT, RZ, UR5, PT, P0 ;  /* 0x00000005ff007c0c */ /* 0x000fda000bf05300 */
[----:B------:R-:W-:Y:S05]  /*15410*/  @!P0 BRA `(.L_x_61) ;  /* 0x00000000000c8947 */ /* 0x000fea0003800000 */
[----:B--23--:R-:W2:Y:S02]  /*15420*/  LDC.64 R2, c[0x0][0x728] ;  /* 0x0001ca00ff027b82 */ /* 0x00cea40000000a00 */
[----:B--2---:R2:W5:Y:S01]  /*15430*/  LDG.E R2, desc[UR8][R2.64] ;  /* 0x0000000802027981 */ /* 0x004562000c1e1900 */
[----:B------:R-:W-:Y:S05]  /*15440*/  BRA `(.L_x_60) ;  /* 0x0000000000047947 */ /* 0x000fea0003800000 */
.L_x_61:
[----:B---3--:R-:W4:Y:S02]  /*15450*/  LDC R2, c[0x0][0x720] ;  /* 0x0001c800ff027b82 */ /* 0x008f240000000800 */
.L_x_60:
[----:B--2---:R-:W-:Y:S01]  /*15460*/  MOV R0, RZ ;  /* 0x000000ff00007202 */ /* 0x004fe20000000f00 */
[----:B----45:R-:W-:-:S03]  /*15470*/  IMAD.MOV.U32 R22, RZ, RZ, R2 ;  /* 0x000000ffff167224 */ /* 0x030fc600078e0002 */
[----:B------:R-:W-:-:S13]  /*15480*/  LOP3.LUT P0, RZ, R0, 0x9f, RZ, 0xc0, !PT ;  /* 0x0000009f00ff7812 */ /* 0x000fda000780c0ff */
[----:B------:R-:W-:Y:S05]  /*15490*/  @!P0 BRA `(.L_x_62) ;  /* 0x0000000000408947 */ /* 0x000fea0003800000 */
[----:B------:R-:W-:Y:S01]  /*154a0*/  MOV R0, 0x0 ;  /* 0x0000000000007802 */ /* 0x000fe20000000f00 */
[----:B------:R-:W-:Y:S01]  /*154b0*/  ULDC.64 UR4, c[0x4][0x68] ;  /* 0x01001a0000047ab9 */ /* 0x000fe20000000a00 */
[----:B------:R-:W-:Y:S01]  /*154c0*/  ULDC.64 UR6, c[0x4][0x8] ;  /* 0x0100020000067ab9 */ /* 0x000fe20000000a00 */
[----:B------:R-:W-:Y:S01]  /*154d0*/  IMAD.U32 R4, RZ, RZ, UR4 ;  /* 0x00000004ff047e24 */ /* 0x000fe2000f8e00ff */
[----:B---3--:R2:W3:Y:S01]  /*154e0*/  LDC.64 R2, c[0x4][R0] ;  /* 0x0100000000027b82 */ /* 0x0084e20000000a00 */
[----:B------:R-:W-:Y:S01]  /*154f0*/  IMAD.U32 R5, RZ, RZ, UR5 ;  /* 0x00000005ff057e24 */ /* 0x000fe2000f8e00ff */
[----:B------:R-:W-:Y:S01]  /*15500*/  ULDC.64 UR4, c[0x4][0x70] ;  /* 0x01001c0000047ab9 */ /* 0x000fe20000000a00 */
[----:B------:R-:W-:Y:S02]  /*15510*/  IMAD.U32 R10, RZ, RZ, UR6 ;  /* 0x00000006ff0a7e24 */ /* 0x000fe4000f8e00ff */
[----:B------:R-:W-:Y:S02]  /*15520*/  IMAD.U32 R6, RZ, RZ, UR4 ;  /* 0x00000004ff067e24 */ /* 0x000fe4000f8e00ff */
[----:B------:R-:W-:-:S02]  /*15530*/  IMAD.U32 R7, RZ, RZ, UR5 ;  /* 0x00000005ff077e24 */ /* 0x000fc4000f8e00ff */
[----:B------:R-:W-:Y:S02]  /*15540*/  IMAD.U32 R11, RZ, RZ, UR7 ;  /* 0x00000007ff0b7e24 */ /* 0x000fe4000f8e00ff */
[----:B------:R-:W-:Y:S02]  /*15550*/  IMAD.MOV.U32 R8, RZ, RZ, 0x70 ;  /* 0x00000070ff087424 */ /* 0x000fe400078e00ff */
[----:B------:R-:W-:Y:S02]  /*15560*/  IMAD.MOV.U32 R12, RZ, RZ, 0x1 ;  /* 0x00000001ff0c7424 */ /* 0x000fe400078e00ff */
[----:B--2---:R-:W-:-:S07]  /*15570*/  IMAD.MOV.U32 R13, RZ, RZ, RZ ;  /* 0x000000ffff0d7224 */ /* 0x004fce00078e00ff */
[----:B------:R-:W-:-:S07]  /*15580*/  LEPC R20, `(.L_x_62) ;  /* 0x000000001014794e */ /* 0x000fce0000000000 */
[----:B-1-3--:R-:W-:Y:S05]  /*15590*/  CALL.ABS.NOINC R2 ;  /* 0x0000000002007343 */ /* 0x00afea0003c00000 */
.L_x_62:
[----:B------:R-:W-:Y:S02]  /*155a0*/  IMAD.U32 R19, RZ, RZ, UR37 ;  /* 0x00000025ff137e24 */ /* 0x000fe4000f8e00ff */
[----:B------:R-:W-:-:S04]  /*155b0*/  IMAD.U32 R0, RZ, RZ, UR36 ;  /* 0x00000024ff007e24 */ /* 0x000fc8000f8e00ff */
[----:B------:R-:W-:-:S04]  /*155c0*/  IMAD R19, R0, 0x900, R19 ;  /* 0x0000090000137824 */ /* 0x000fc800078e0213 */
[----:B------:R-:W-:-:S05]  /*155d0*/  VIADD R0, R19, 0xfffff700 ;  /* 0xfffff70013007836 */ /* 0x000fca0000000000 */
        /* <DEDUP_REMOVED lines=18> */
.L_x_63:
[----:B------:R-:W2:Y:S01]  /*15700*/  S2R R5, SR_TID.X ;  /* 0x0000000000057919 */ /* 0x000ea20000002100 */
[----:B------:R-:W-:Y:S01]  /*15710*/  ULDC.64 UR4, c[0x0][0x730] ;  /* 0x0001cc0000047ab9 */ /* 0x000fe20000000a00 */
[----:B------:R-:W-:Y:S01]  /*15720*/  IMAD.SHL.U32 R17, R17, 0x20, RZ ;  /* 0x0000002011117824 */ /* 0x000fe200078e00ff */
[----:B------:R-:W-:Y:S01]  /*15730*/  ISETP.NE.U32.AND P0, PT, RZ, UR4, PT ;  /* 0x00000004ff007c0c */ /* 0x000fe2000bf05070 */
[----:B------:R-:W-:-:S03]  /*15740*/  VIADD R16, R16, 0x1f ;  /* 0x0000001f10107836 */ /* 0x000fc60000000000 */
[----:B------:R-:W-:Y:S02]  /*15750*/  ISETP.NE.AND.EX P0, PT, RZ, UR5, PT, P0 ;  /* 0x00000005ff007c0c */ /* 0x000fe4000bf05300 */
[----:B------:R-:W-:-:S11]  /*15760*/  ISETP.GT.U32.AND P1, PT, R16, 0x3e, PT ;  /* 0x0000003e1000780c */ /* 0x000fd60003f24070 */
[----:B------:R-:W4:Y:S01]  /*15770*/  @P0 LDC R22, c[0x0][0x720] ;  /* 0x0001c800ff160b82 */ /* 0x000f220000000800 */
[C---:B--2---:R-:W-:Y:S02]  /*15780*/  IMAD.SHL.U32 R0, R5.reuse, 0x2, RZ ;  /* 0x0000000205007824 */ /* 0x044fe400078e00ff */
[----:B---3--:R-:W-:-:S03]  /*15790*/  IMAD.SHL.U32 R2, R5, 0x8, RZ ;  /* 0x0000000805027824 */ /* 0x008fc600078e00ff */
[----:B------:R-:W-:Y:S02]  /*157a0*/  LOP3.LUT R3, R0, 0x6, RZ, 0xc0, !PT ;  /* 0x0000000600037812 */ /* 0x000fe400078ec0ff */
[----:B------:R-:W-:Y:S02]  /*157b0*/  LOP3.LUT R2, R2, 0x80, RZ, 0xc0, !PT ;  /* 0x0000008002027812 */ /* 0x000fe400078ec0ff */
[----:B------:R-:W-:Y:S01]  /*157c0*/  SHF.R.U32.HI R0, RZ, 0x4, R5 ;  /* 0x00000004ff007819 */ /* 0x000fe20000011605 */
[----:B------:R-:W-:Y:S01]  /*157d0*/  IMAD R3, R18, 0x200, R3 ;  /* 0x0000020012037824 */ /* 0x000fe200078e0203 */
[----:B------:R-:W-:Y:S01]  /*157e0*/  LOP3.LUT R4, R2, 0x10, R5, 0xf8, !PT ;  /* 0x0000001002047812 */ /* 0x000fe200078ef805 */
[-C--:B----4-:R-:W-:Y:S01]  /*157f0*/  FMUL R5, R155, R22.reuse ;  /* 0x000000169b057220 */ /* 0x090fe20000400000 */
[----:B------:R-:W-:Y:S01]  /*15800*/  LOP3.LUT R0, R0, 0x1, RZ, 0xc0, !PT ;  /* 0x0000000100007812 */ /* 0x000fe200078ec0ff */
[-C--:B------:R-:W-:Y:S01]  /*15810*/  FMUL R7, R157, R22.reuse ;  /* 0x000000169d077220 */ /* 0x080fe20000400000 */
[----:B------:R-:W-:Y:S01]  /*15820*/  LOP3.LUT R2, R17, 0x60, RZ, 0xc0, !PT ;  /* 0x0000006011027812 */ /* 0x000fe200078ec0ff */
[-C--:B------:R-:W-:Y:S01]  /*15830*/  FMUL R6, R33, R22.reuse ;  /* 0x0000001621067220 */ /* 0x080fe20000400000 */
[----:B------:R-:W-:Y:S01]  /*15840*/  ISETP.NE.U32.AND P0, PT, R0, 0x1, PT ;  /* 0x000000010000780c */ /* 0x000fe20003f05070 */
[-C--:B------:R-:W-:Y:S01]  /*15850*/  FMUL R0, R23, R22.reuse ;  /* 0x0000001617007220 */ /* 0x080fe20000400000 */
[----:B------:R-:W-:Y:S01]  /*15860*/  IADD3 R2, R4, R3, R2 ;  /* 0x0000000304027210 */ /* 0x000fe20007ffe002 */
[-C--:B------:R-:W-:Y:S01]  /*15870*/  FMUL R3, R153, R22.reuse ;  /* 0x0000001699037220 */ /* 0x080fe20000400000 */
[-C--:B------:R-:W-:Y:S01]  /*15880*/  FMUL R4, R25, R22.reuse ;  /* 0x0000001619047220 */ /* 0x080fe20000400000 */
[-C--:B------:R-:W-:Y:S01]  /*15890*/  FMUL R9, R159, R22.reuse ;  /* 0x000000169f097220 */ /* 0x080fe20000400000 */
[----:B------:R-:W-:Y:S01]  /*158a0*/  FMUL R8, R27, R22 ;  /* 0x000000161b087220 */ /* 0x000fe20000400000 */
[----:B------:R-:W-:-:S02]  /*158b0*/  IMAD.IADD R20, R19, 0x1, R2 ;  /* 0x0000000113147824 */ /* 0x000fc400078e0202 */
[-C--:B------:R-:W-:Y:S01]  /*158c0*/  FMUL R11, R161, R22.reuse ;  /* 0x00000016a10b7220 */ /* 0x080fe20000400000 */
[-C--:B------:R-:W-:Y:S01]  /*158d0*/  FMUL R10, R35, R22.reuse ;  /* 0x00000016230a7220 */ /* 0x080fe20000400000 */
[-C--:B------:R-:W-:Y:S01]  /*158e0*/  FMUL R13, R163, R22.reuse ;  /* 0x00000016a30d7220 */ /* 0x080fe20000400000 */
[C---:B------:R-:W-:Y:S02]  /*158f0*/  VIADD R2, R20.reuse, 0xfffff700 ;  /* 0xfffff70014027836 */ /* 0x040fe40000000000 */
[-C--:B------:R-:W-:Y:S01]  /*15900*/  FMUL R12, R29, R22.reuse ;  /* 0x000000161d0c7220 */ /* 0x080fe20000400000 */
[----:B------:R-:W-:Y:S02]  /*15910*/  VIADD R18, R20, 0xfffff6f0 ;  /* 0xfffff6f014127836 */ /* 0x000fe40000000000 */
[-C--:B------:R-:W-:Y:S01]  /*15920*/  FMUL R15, R165, R22.reuse ;  /* 0x00000016a50f7220 */ /* 0x080fe20000400000 */
[----:B------:R-:W-:Y:S02]  /*15930*/  @P0 VIADD R18, R2, 0x10 ;  /* 0x0000001002120836 */ /* 0x000fe40000000000 */
[-C--:B------:R-:W-:Y:S01]  /*15940*/  FMUL R2, R31, R22.reuse ;  /* 0x000000161f027220 */ /* 0x080fe20000400000 */
[-C--:B-1----:R-:W-:Y:S01]  /*15950*/  FMUL R14, R37, R22.reuse ;  /* 0x00000016250e7220 */ /* 0x082fe20000400000 */
[----:B------:R-:W-:Y:S01]  /*15960*/  FMUL R17, R167, R22 ;  /* 0x00000016a7117220 */ /* 0x000fe20000400000 */
[----:B------:R-:W-:-:S02]  /*15970*/  F2FP.SATFINITE.E4M3.F32.PACK_AB_MERGE_C R3, R3, R0, RZ ;  /* 0x000000000303723e */ /* 0x000fc400048070ff */
[----:B------:R-:W-:Y:S02]  /*15980*/  F2FP.SATFINITE.E4M3.F32.PACK_AB_MERGE_C R5, R5, R2, RZ ;  /* 0x000000020505723e */ /* 0x000fe400048070ff */
[----:B------:R-:W-:Y:S02]  /*15990*/  F2FP.SATFINITE.E4M3.F32.PACK_AB_MERGE_C R7, R7, R4, RZ ;  /* 0x000000040707723e */ /* 0x000fe400048070ff */
[----:B------:R-:W-:Y:S02]  /*159a0*/  F2FP.SATFINITE.E4M3.F32.PACK_AB_MERGE_C R9, R9, R6, RZ ;  /* 0x000000060909723e */ /* 0x000fe400048070ff */
[----:B------:R-:W-:Y:S02]  /*159b0*/  F2FP.SATFINITE.E4M3.F32.PACK_AB_MERGE_C R11, R11, R8, RZ ;  /* 0x000000080b0b723e */ /* 0x000fe400048070ff */
[----:B------:R-:W-:Y:S02]  /*159c0*/  F2FP.SATFINITE.E4M3.F32.PACK_AB_MERGE_C R13, R13, R10, RZ ;  /* 0x0000000a0d0d723e */ /* 0x000fe400048070ff */
[----:B------:R-:W-:-:S02]  /*159d0*/  F2FP.SATFINITE.E4M3.F32.PACK_AB_MERGE_C R15, R15, R12, RZ ;  /* 0x0000000c0f0f723e */ /* 0x000fc400048070ff */
[----:B------:R-:W-:Y:S01]  /*159e0*/  F2FP.SATFINITE.E4M3.F32.PACK_AB_MERGE_C R17, R17, R14, RZ ;  /* 0x0000000e1111723e */ /* 0x000fe200048070ff */
[----:B------:R-:W-:Y:S06]  /*159f0*/  @P1 BRA `(.L_x_64) ;  /* 0x0000000000041947 */ /* 0x000fec0003800000 */
[----:B------:R-:W-:-:S04]  /*15a00*/  DEPBAR.LE SB0, 0x0 ;  /* 0x000080000000791a */ /* 0x000fc80000000000 */
.L_x_64:
[----:B------:R-:W-:Y:S05]  /*15a10*/  WARPSYNC.ALL ;  /* 0x0000000000007948 */ /* 0x000fea0003800000 */
[----:B------:R-:W-:Y:S06]  /*15a20*/  BAR.SYNC.DEFER_BLOCKING 0x1, 0x80 ;  /* 0x0042000000007b1d */ /* 0x000fec0000010000 */
[----:B------:R-:W-:Y:S01]  /*15a30*/  BSSY B0, `(.L_x_65) ;  /* 0x000001b000007945 */ /* 0x000fe20003800000 */
[----:B------:R1:W-:Y:S04]  /*15a40*/  STS.U16 [R20+-0x900], R3 ;  /* 0xfff7000314007388 */ /* 0x0003e80000000400 */
[----:B------:R1:W-:Y:S04]  /*15a50*/  STS.U16 [R20+-0x800], R5 ;  /* 0xfff8000514007388 */ /* 0x0003e80000000400 */
[----:B------:R1:W-:Y:S04]  /*15a60*/  STS.U16 [R20+-0x8f8], R7 ;  /* 0xfff7080714007388 */ /* 0x0003e80000000400 */
[----:B------:R1:W-:Y:S04]  /*15a70*/  STS.U16 [R20+-0x7f8], R9 ;  /* 0xfff8080914007388 */ /* 0x0003e80000000400 */
[----:B------:R1:W-:Y:S04]  /*15a80*/  STS.U16 [R18], R11 ;  /* 0x0000000b12007388 */ /* 0x0003e80000000400 */
[----:B------:R1:W-:Y:S04]  /*15a90*/  STS.U16 [R18+0x100], R13 ;  /* 0x0001000d12007388 */ /* 0x0003e80000000400 */
[----:B------:R1:W-:Y:S04]  /*15aa0*/  STS.U16 [R18+0x8], R15 ;  /* 0x0000080f12007388 */ /* 0x0003e80000000400 */
[----:B------:R1:W-:Y:S01]  /*15ab0*/  STS.U16 [R18+0x108], R17 ;  /* 0x0001081112007388 */ /* 0x0003e20000000400 */
[----:B------:R-:W-:Y:S01]  /*15ac0*/  @!PT LDS RZ, [RZ] ;  /* 0x00000000fffff984 */ /* 0x000fe20000000800 */
[----:B------:R-:W-:Y:S01]  /*15ad0*/  @!PT LDS RZ, [RZ] ;  /* 0x00000000fffff984 */ /* 0x000fe20000000800 */
[----:B------:R-:W-:Y:S01]  /*15ae0*/  @!PT LDS RZ, [RZ] ;  /* 0x00000000fffff984 */ /* 0x000fe20000000800 */
[----:B------:R-:W-:Y:S01]  /*15af0*/  @!PT LDS RZ, [RZ] ;  /* 0x00000000fffff984 */ /* 0x000fe20000000800 */
[----:B------:R2:W-:Y:S06]  /*15b00*/  MEMBAR.ALL.CTA ;  /* 0x0000000000007992 */ /* 0x0005ec0000008000 */
[----:B--2---:R-:W2:Y:S02]  /*15b10*/  FENCE.VIEW.ASYNC.S ;  /* 0x00000000000073c6 */ /* 0x004ea40000000000 */
[----:B--2---:R-:W-:Y:S06]  /*15b20*/  BAR.SYNC.DEFER_BLOCKING 0x1, 0x80 ;  /* 0x0042000000007b1d */ /* 0x004fec0000010000 */
[----:B-1----:R-:W-:Y:S05]  /*15b30*/  @P1 BRA `(.L_x_66) ;  /* 0x0000000000281947 */ /* 0x002fea0003800000 */
[----:B------:R-:W-:Y:S01]  /*15b40*/  S2UR UR44, SR_CTAID.Z ;  /* 0x00000000002c79c3 */ /* 0x000fe20000002700 */
[----:B------:R-:W-:Y:S01]  /*15b50*/  R2UR UR40, R19 ;  /* 0x00000000132872ca */ /* 0x000fe200000e0000 */
[----:B------:R-:W-:Y:S01]  /*15b60*/  ULDC.64 UR4, c[0x0][0x198] ;  /* 0x0000660000047ab9 */ /* 0x000fe20000000a00 */
[----:B------:R-:W-:Y:S01]  /*15b70*/  UMOV UR41, URZ ;  /* 0x0000003f00297c82 */ /* 0x000fe20008000000 */
[----:B------:R-:W-:-:S04]  /*15b80*/  UIADD3 UR4, UP0, UR4, 0x670, URZ ;  /* 0x0000067004047890 */ /* 0x000fc8000ff1e03f */
[----:B------:R-:W1:Y:S01]  /*15b90*/  S2UR UR43, SR_CTAID.Y ;  /* 0x00000000002b79c3 */ /* 0x000e620000002600 */
[----:B------:R-:W-:-:S05]  /*15ba0*/  UIADD3.X UR5, URZ, UR5, URZ, UP0, !UPT ;  /* 0x000000053f057290 */ /* 0x000fca00087fe43f */
[----:B------:R-:W-:-:S09]  /*15bb0*/  UIADD3 UR40, UR40, -0x900, URZ ;  /* 0xfffff70028287890 */ /* 0x000fd2000fffe03f */
[----:B-1----:R1:W-:Y:S02]  /*15bc0*/  UTMASTG.4D [UR40], [UR4] ;  /* 0x00000028040073b5 */ /* 0x0023e40008018000 */
[----:B-1----:R0:W-:Y:S02]  /*15bd0*/  UTMACMDFLUSH ;  /* 0x00000000000079b7 */ /* 0x0021e40000000000 */
.L_x_66:
[----:B------:R-:W-:Y:S05]  /*15be0*/  BSYNC B0 ;  /* 0x0000000000007941 */ /* 0x000fea0003800000 */
.L_x_65:
[----:B------:R-:W-:Y:S01]  /*15bf0*/  UIADD3 UR36, UR36, -0x1, URZ ;  /* 0xffffffff24247890 */ /* 0x000fe2000fffe03f */
[----:B------:R-:W-:-:S04]  /*15c00*/  DEPBAR.LE SB0, 0x0 ;  /* 0x000080000000791a */ /* 0x000fc80000000000 */
[----:B------:R-:W-:-:S04]  /*15c10*/  USHF.L.U32 UR4, UR36, 0x3, URZ ;  /* 0x0000000324047899 */ /* 0x000fc8000800063f */
[----:B------:R-:W-:-:S04]  /*15c20*/  ULOP3.LUT UR4, UR4, 0x8, URZ, 0xe2, !UPT ;  /* 0x0000000804047892 */ /* 0x000fc8000f8ee23f */
[----:B------:R-:W-:-:S06]  /*15c30*/  ULOP3.LUT UR4, UR4, 0x18, URZ, 0x3c, !UPT ;  /* 0x0000001804047892 */ /* 0x000fcc000f8e3c3f */
[----:B------:R-:W-:-:S04]  /*15c40*/  IMAD.U32 R0, RZ, RZ, UR4 ;  /* 0x00000004ff007e24 */ /* 0x000fc8000f8e00ff */
[----:B------:R-:W-:Y:S01]  /*15c50*/  SYNCS.ARRIVE.TRANS64.A1T0 RZ, [R0+UR37+0xb090], RZ ;  /* 0x00b090ff00ff79a7 */ /* 0x000fe20008100025 */
[----:B------:R-:W-:Y:S05]  /*15c60*/  EXIT ;  /* 0x000000000000794d */ /* 0x000fea0003800000 */
.L_x_6:
[----:B------:R-:W-:-:S08]  /*15c70*/  UISETP.NE.AND UP0, UPT, UR10, 0x1, UPT ;  /* 0x000000010a00788c */ /* 0x000fd0000bf05270 */
[----:B------:R-:W1:-:S00]  /*15c80*/  USETMAXREG.DEALLOC.CTAPOOL 0x18 ;  /* 0x00000018000079c8 */ /* 0x000e4000080e0500 */
[----:B------:R-:W-:-:S13]  /*15c90*/  PLOP3.LUT P0, PT, PT, PT, UP0, 0x80, 0x0 ;  /* 0x000000000000781c */ /* 0x000fda0003f0f008 */
[----:B------:R-:W-:Y:S05]  /*15ca0*/  @P0 EXIT ;  /* 0x000000000000094d */ /* 0x000fea0003800000 */
[----:B------:R-:W2:Y:S01]  /*15cb0*/  S2UR UR11, SR_CTAID.X ;  /* 0x00000000000b79c3 */ /* 0x000ea20000002500 */
[----:B------:R-:W-:Y:S01]  /*15cc0*/  ELECT P3, URZ, PT ;  /* 0x00000000003f782f */ /* 0x000fe20003860000 */
[----:B------:R-:W-:Y:S01]  /*15cd0*/  BSSY B0, `(.L_x_67) ;  /* 0x0000029000007945 */ /* 0x000fe20003800000 */
[----:B-1----:R-:W-:Y:S02]  /*15ce0*/  IMAD.MOV.U32 R2, RZ, RZ, RZ ;  /* 0x000000ffff027224 */ /* 0x002fe400078e00ff */
[----:B------:R-:W-:Y:S02]  /*15cf0*/  IMAD.MOV.U32 R8, RZ, RZ, RZ ;  /* 0x000000ffff087224 */ /* 0x000fe400078e00ff */
[----:B------:R-:W-:Y:S01]  /*15d00*/  IMAD.MOV.U32 R4, RZ, RZ, RZ ;  /* 0x000000ffff047224 */ /* 0x000fe200078e00ff */
[----:B------:R-:W1:Y:S08]  /*15d10*/  S2UR UR20, SR_CTAID.Y ;  /* 0x00000000001479c3 */ /* 0x000e700000002600 */
[----:B------:R-:W3:Y:S01]  /*15d20*/  S2UR UR21, SR_CTAID.Z ;  /* 0x00000000001579c3 */ /* 0x000ee20000002700 */
[----:B--2---:R-:W-:Y:S01]  /*15d30*/  USHF.L.U32 UR11, UR11, 0x7, URZ ;  /* 0x000000070b0b7899 */ /* 0x004fe2000800063f */
[----:B------:R-:W-:Y:S11]  /*15d40*/  @!P3 BRA `(.L_x_68) ;  /* 0x000000000084b947 */ /* 0x000ff60003800000 */
[----:B------:R-:W2:Y:S01]  /*15d50*/  S2R R4, SR_CgaCtaId ;  /* 0x0000000000047919 */ /* 0x000ea20000008800 */
[----:B------:R-:W-:Y:S01]  /*15d60*/  MOV R3, 0x400 ;  /* 0x0000040000037802 */ /* 0x000fe20000000f00 */
[----:B------:R-:W-:-:S03]  /*15d70*/  IMAD.MOV.U32 R5, RZ, RZ, 0x1 ;  /* 0x00000001ff057424 */ /* 0x000fc600078e00ff */
[----:B--2---:R-:W-:Y:S02]  /*15d80*/  LEA R4, R4, R3, 0x18 ;  /* 0x0000000304047211 */ /* 0x004fe400078ec0ff */
[----:B------:R-:W-:-:S04]  /*15d90*/  SHF.L.U32 R3, R5, 0x1f, RZ ;  /* 0x0000001f05037819 */ /* 0x000fc800000006ff */
[----:B------:R-:W2:Y:S02]  /*15da0*/  SYNCS.PHASECHK.TRANS64.TRYWAIT P0, [R4+URZ+0xb060], R3 ;  /* 0x00b06003040075a7 */ /* 0x000ea4000800017f */
[----:B--2---:R-:W-:Y:S05]  /*15db0*/  @!P0 BRA `(.L_x_69) ;  /* 0x0000001000c88947 */ /* 0x004fea0003800000 */
.L_x_106:
[----:B------:R-:W-:Y:S01]  /*15dc0*/  ULOP3.LUT UR4, UR6, 0x2, URZ, 0xfc, !UPT ;  /* 0x0000000206047892 */ /* 0x000fe2000f8efc3f */
[----:B--2---:R-:W-:-:S03]  /*15dd0*/  @P2 IMAD.MOV.U32 R3, RZ, RZ, 0x800 ;  /* 0x00000800ff032424 */ /* 0x004fc600078e00ff */
[----:B------:R-:W-:Y:S01]  /*15de0*/  UPRMT UR4, UR4, 0x9910, URZ ;  /* 0x0000991004047896 */ /* 0x000fe2000800003f */
[----:B------:R2:W-:Y:S03]  /*15df0*/  @P2 SYNCS.ARRIVE.TRANS64 RZ, [R4+URZ+0xb050], R3 ;  /* 0x00b0500304ff29a7 */ /* 0x0005e6000800003f */
[----:B------:R-:W-:-:S06]  /*15e00*/  UISETP.NE.AND UP0, UPT, UR4, 0x2, UPT ;  /* 0x000000020400788c */ /* 0x000fcc000bf05270 */
[----:B------:R-:W-:-:S13]  /*15e10*/  PLOP3.LUT P0, PT, PT, PT, UP0, 0x80, 0x0 ;  /* 0x000000000000781c */ /* 0x000fda0003f0f008 */
[----:B--2---:R-:W-:Y:S05]  /*15e20*/  @P0 BRA `(.L_x_70) ;  /* 0x0000000000040947 */ /* 0x004fea0003800000 */
[----:B-1-3--:R-:W-:Y:S01]  /*15e30*/  BPT.TRAP 0x1 ;  /* 0x000000040000795c */ /* 0x00afe20000300000 */
.L_x_70:
[----:B------:R-:W-:-:S04]  /*15e40*/  LOP3.LUT P0, RZ, R0, 0x1f, RZ, 0xc0, !PT ;  /* 0x0000001f00ff7812 */ /* 0x000fc8000780c0ff */
[----:B------:R-:W-:-:S13]  /*15e50*/  PLOP3.LUT P0, PT, P0, P2, PT, 0x2a, 0x0 ;  /* 0x000000000000781c */ /* 0x000fda0000704572 */
[----:B------:R-:W-:Y:S05]  /*15e60*/  @P0 BRA `(.L_x_71) ;  /* 0x0000000000040947 */ /* 0x000fea0003800000 */
[----:B-1-3--:R-:W-:Y:S01]  /*15e70*/  BPT.TRAP 0x1 ;  /* 0x000000040000795c */ /* 0x00afe20000300000 */
.L_x_71:
[----:B------:R-:W-:Y:S01]  /*15e80*/  R2UR UR8, R4 ;  /* 0x00000000040872ca */ /* 0x000fe200000e0000 */
[----:B------:R-:W-:Y:S01]  /*15e90*/  ULDC.64 UR4, c[0x0][0x198] ;  /* 0x0000660000047ab9 */ /* 0x000fe20000000a00 */
[----:B------:R-:W-:Y:S01]  /*15ea0*/  UMOV UR14, 0x0 ;  /* 0x00000000000e7882 */ /* 0x000fe20000000000 */
[----:B------:R-:W-:Y:S01]  /*15eb0*/  UIADD3 UR4, UP0, UR4, 0xf0, URZ ;  /* 0x000000f004047890 */ /* 0x000fe2000ff1e03f */
[----:B------:R-:W-:Y:S01]  /*15ec0*/  IMAD.MOV.U32 R4, RZ, RZ, 0x1 ;  /* 0x00000001ff047424 */ /* 0x000fe200078e00ff */
[----:B------:R-:W-:Y:S01]  /*15ed0*/  UMOV UR15, 0x10000000 ;  /* 0x10000000000f7882 */ /* 0x000fe20000000000 */
[----:B------:R-:W-:Y:S01]  /*15ee0*/  UMOV UR10, URZ ;  /* 0x0000003f000a7c82 */ /* 0x000fe20008000000 */
[----:B------:R-:W-:Y:S01]  /*15ef0*/  UIADD3.X UR5, URZ, UR5, URZ, UP0, !UPT ;  /* 0x000000053f057290 */ /* 0x000fe200087fe43f */
[----:B------:R-:W-:Y:S01]  /*15f00*/  IMAD.MOV.U32 R8, RZ, RZ, 0x40 ;  /* 0x00000040ff087424 */ /* 0x000fe200078e00ff */
[----:B-1----:R-:W-:Y:S01]  /*15f10*/  UMOV UR12, UR20 ;  /* 0x00000014000c7c82 */ /* 0x002fe20008000000 */
[----:B---3--:R-:W-:-:S03]  /*15f20*/  UMOV UR13, UR21 ;  /* 0x00000015000d7c82 */ /* 0x008fc60008000000 */
[----:B------:R-:W-:-:S09]  /*15f30*/  UIADD3 UR9, UR8, 0xb050, URZ ;  /* 0x0000b05008097890 */ /* 0x000fd2000fffe03f */
[----:B------:R2:W-:Y:S02]  /*15f40*/  UTMALDG.4D [UR8], [UR4], desc[UR14] ;  /* 0x00000e08040075b4 */ /* 0x0005e40008019000 */
[----:B--2---:R-:W-:Y:S01]  /*15f50*/  NOP ;  /* 0x0000000000007918 */ /* 0x004fe20000000000 */
.L_x_68:
[----:B-1-3--:R-:W-:Y:S05]  /*15f60*/  BSYNC B0 ;  /* 0x0000000000007941 */ /* 0x00afea0003800000 */
.L_x_67:
[----:B------:R-:W1:Y:S01]  /*15f70*/  LDC R3, c[0x0][0x28c] ;  /* 0x0000a300ff037b82 */ /* 0x000e620000000800 */
[----:B------:R-:W-:Y:S01]  /*15f80*/  BSSY B0, `(.L_x_72) ;  /* 0x0000023000007945 */ /* 0x000fe20003800000 */
[----:B-1----:R-:W-:-:S13]  /*15f90*/  ISETP.GT.AND P4, PT, R3, RZ, P3 ;  /* 0x000000ff0300720c */ /* 0x002fda0001f84270 */
[----:B------:R-:W-:Y:S05]  /*15fa0*/  @!P4 BRA `(.L_x_73) ;  /* 0x000000000080c947 */ /* 0x000fea0003800000 */
[----:B------:R-:W1:Y:S01]  /*15fb0*/  S2R R5, SR_CgaCtaId ;  /* 0x0000000000057919 */ /* 0x000e620000008800 */
[----:B------:R-:W-:-:S04]  /*15fc0*/  MOV R2, 0x400 ;  /* 0x0000040000027802 */ /* 0x000fc80000000f00 */
[----:B-1----:R-:W-:Y:S01]  /*15fd0*/  LEA R5, R5, R2, 0x18 ;  /* 0x0000000205057211 */ /* 0x002fe200078ec0ff */
[----:B------:R-:W-:-:S05]  /*15fe0*/  IMAD.MOV.U32 R2, RZ, RZ, 0x1 ;  /* 0x00000001ff027424 */ /* 0x000fca00078e00ff */
[----:B------:R-:W-:-:S04]  /*15ff0*/  SHF.L.U32 R2, R2, 0x1f, RZ ;  /* 0x0000001f02027819 */ /* 0x000fc800000006ff */
[----:B------:R-:W1:Y:S02]  /*16000*/  SYNCS.PHASECHK.TRANS64.TRYWAIT P0, [R5+URZ+0xb028], R2 ;  /* 0x00b02802050075a7 */ /* 0x000e64000800017f */
[----:B-1----:R-:W-:Y:S05]  /*16010*/  @!P0 BRA `(.L_x_74) ;  /* 0x0000001000448947 */ /* 0x002fea0003800000 */
.L_x_107:
[----:B------:R-:W-:Y:S01]  /*16020*/  ULOP3.LUT UR4, UR6, 0x2, URZ, 0xfc, !UPT ;  /* 0x0000000206047892 */ /* 0x000fe2000f8efc3f */
[----:B-1----:R-:W-:-:S03]  /*16030*/  @P2 IMAD.MOV.U32 R2, RZ, RZ, 0x2000 ;  /* 0x00002000ff022424 */ /* 0x002fc600078e00ff */
[----:B------:R-:W-:Y:S01]  /*16040*/  UPRMT UR4, UR4, 0x9910, URZ ;  /* 0x0000991004047896 */ /* 0x000fe2000800003f */
[----:B------:R1:W-:Y:S03]  /*16050*/  @P2 SYNCS.ARRIVE.TRANS64 RZ, [R5+URZ+0xb000], R2 ;  /* 0x00b0000205ff29a7 */ /* 0x0003e6000800003f */
[----:B------:R-:W-:-:S06]  /*16060*/  UISETP.NE.AND UP0, UPT, UR4, 0x2, UPT ;  /* 0x000000020400788c */ /* 0x000fcc000bf05270 */
[----:B------:R-:W-:-:S13]  /*16070*/  PLOP3.LUT P0, PT, PT, PT, UP0, 0x80, 0x0 ;  /* 0x000000000000781c */ /* 0x000fda0003f0f008 */
[----:B-1----:R-:W-:Y:S05]  /*16080*/  @P0 BRA `(.L_x_75) ;  /* 0x0000000000040947 */ /* 0x002fea0003800000 */
[----:B------:R-:W-:Y:S01]  /*16090*/  BPT.TRAP 0x1 ;  /* 0x000000040000795c */ /* 0x000fe20000300000 */
.L_x_75:
[----:B------:R-:W-:-:S04]  /*160a0*/  LOP3.LUT P0, RZ, R0, 0x1f, RZ, 0xc0, !PT ;  /* 0x0000001f00ff7812 */ /* 0x000fc8000780c0ff */
[----:B------:R-:W-:-:S13]  /*160b0*/  PLOP3.LUT P0, PT, P0, P2, PT, 0x2a, 0x0 ;  /* 0x000000000000781c */ /* 0x000fda0000704572 */
[----:B------:R-:W-:Y:S05]  /*160c0*/  @P0 BRA `(.L_x_76) ;  /* 0x0000000000040947 */ /* 0x000fea0003800000 */
[----:B------:R-:W-:Y:S01]  /*160d0*/  BPT.TRAP 0x1 ;  /* 0x000000040000795c */ /* 0x000fe20000300000 */
.L_x_76:
        /* <DEDUP_REMOVED lines=8> */
[----:B------:R-:W-:-:S05]  /*16160*/  UMOV UR19, URZ ;  /* 0x0000003f00137c82 */ /* 0x000fca0008000000 */
[----:B------:R-:W-:Y:S02]  /*16170*/  UIADD3 UR16, UR17, 0x1000, URZ ;  /* 0x0000100011107890 */ /* 0x000fe4000fffe03f */
[----:B------:R-:W-:-:S09]  /*16180*/  UIADD3 UR17, UR17, 0xb000, URZ ;  /* 0x0000b00011117890 */ /* 0x000fd2000fffe03f */
[----:B------:R1:W-:Y:S02]  /*16190*/  UTMALDG.4D [UR16], [UR4], desc[UR8] ;  /* 0x00000810040075b4 */ /* 0x0003e40008019000 */
[----:B-1----:R-:W-:Y:S01]  /*161a0*/  NOP ;  /* 0x0000000000007918 */ /* 0x002fe20000000000 */
.L_x_73:
[----:B------:R-:W-:Y:S05]  /*161b0*/  BSYNC B0 ;  /* 0x0000000000007941 */ /* 0x000fea0003800000 */
.L_x_72:
[----:B------:R-:W-:Y:S04]  /*161c0*/  BSSY B0, `(.L_x_77) ;  /* 0x0000025000007945 */ /* 0x000fe80003800000 */
[----:B------:R-:W-:Y:S05]  /*161d0*/  @!P3 BRA `(.L_x_78) ;  /* 0x00000000008cb947 */ /* 0x000fea0003800000 */
[----:B------:R-:W1:Y:S01]  /*161e0*/  S2R R6, SR_CgaCtaId ;  /* 0x0000000000067919 */ /* 0x000e620000008800 */
[----:B------:R-:W-:-:S04]  /*161f0*/  MOV R5, 0x400 ;  /* 0x0000040000057802 */ /* 0x000fc80000000f00 */
[----:B-1----:R-:W-:Y:S01]  /*16200*/  LEA R7, R6, R5, 0x18 ;  /* 0x0000000506077211 */ /* 0x002fe200078ec0ff */
[----:B------:R-:W-:-:S04]  /*16210*/  IMAD.MOV.U32 R6, RZ, RZ, 0x1 ;  /* 0x00000001ff067424 */ /* 0x000fc800078e00ff */
[----:B------:R-:W-:Y:S01]  /*16220*/  IMAD R5, R4, 0x8, R7 ;  /* 0x0000000804057824 */ /* 0x000fe200078e0207 */
[----:B------:R-:W-:-:S04]  /*16230*/  SHF.L.U32 R6, R6, 0x1f, RZ ;  /* 0x0000001f06067819 */ /* 0x000fc800000006ff */
[----:B------:R-:W1:Y:S02]  /*16240*/  SYNCS.PHASECHK.TRANS64.TRYWAIT P0, [R5+URZ+0xb060], R6 ;  /* 0x00b06006050075a7 */ /* 0x000e64000800017f */
[----:B-1----:R-:W-:Y:S05]  /*16250*/  @!P0 BRA `(.L_x_79) ;  /* 0x0000000c00c88947 */ /* 0x002fea0003800000 */
.L_x_108:
        /* <DEDUP_REMOVED lines=8> */
.L_x_80:
[----:B------:R-:W-:-:S04]  /*162e0*/  LOP3.LUT P0, RZ, R0, 0x1f, RZ, 0xc0, !PT ;  /* 0x0000001f00ff7812 */ /* 0x000fc8000780c0ff */
[----:B------:R-:W-:-:S13]  /*162f0*/  PLOP3.LUT P0, PT, P0, P2, PT, 0x2a, 0x0 ;  /* 0x000000000000781c */ /* 0x000fda0000704572 */
[----:B------:R-:W-:Y:S05]  /*16300*/  @P0 BRA `(.L_x_81) ;  /* 0x0000000000040947 */ /* 0x000fea0003800000 */
[----:B------:R-:W-:Y:S01]  /*16310*/  BPT.TRAP 0x1 ;  /* 0x000000040000795c */ /* 0x000fe20000300000 */
.L_x_81:
[----:B------:R-:W-:Y:S01]  /*16320*/  R2UR UR16, R4 ;  /* 0x00000000041072ca */ /* 0x000fe200000e0000 */
[----:B------:R-:W-:Y:S01]  /*16330*/  ULDC.64 UR8, c[0x0][0x198] ;  /* 0x0000660000087ab9 */ /* 0x000fe20000000a00 */
[----:B------:R-:W-:Y:S01]  /*16340*/  R2UR UR4, R7 ;  /* 0x00000000070472ca */ /* 0x000fe200000e0000 */
[----:B------:R-:W-:Y:S01]  /*16350*/  UIADD3 UR8, UP0, UR8, 0xf0, URZ ;  /* 0x000000f008087890 */ /* 0x000fe2000ff1e03f */
[----:B------:R-:W-:Y:S01]  /*16360*/  R2UR UR19, R8 ;  /* 0x00000000081372ca */ /* 0x000fe200000e0000 */
[----:B------:R-:W-:Y:S01]  /*16370*/  UMOV UR5, 0x10000000 ;  /* 0x1000000000057882 */ /* 0x000fe20000000000 */
[----:B------:R-:W-:Y:S01]  /*16380*/  R2UR UR17, R5 ;  /* 0x00000000051172ca */ /* 0x000fe200000e0000 */
[----:B------:R-:W-:Y:S01]  /*16390*/  UIADD3.X UR9, URZ, UR9, URZ, UP0, !UPT ;  /* 0x000000093f097290 */ /* 0x000fe200087fe43f */
[----:B------:R-:W-:-:S07]  /*163a0*/  UMOV UR18, URZ ;  /* 0x0000003f00127c82 */ /* 0x000fce0008000000 */
[----:B------:R-:W-:Y:S02]  /*163b0*/  ULEA UR16, UR16, UR4, 0xb ;  /* 0x0000000410107291 */ /* 0x000fe4000f8e583f */
[----:B------:R-:W-:Y:S02]  /*163c0*/  UIADD3 UR19, UR11, UR19, URZ ;  /* 0x000000130b137290 */ /* 0x000fe4000fffe03f */
[----:B------:R-:W-:Y:S01]  /*163d0*/  UIADD3 UR17, UR17, 0xb050, URZ ;  /* 0x0000b05011117890 */ /* 0x000fe2000fffe03f */
[----:B------:R-:W-:-:S08]  /*163e0*/  UMOV UR4, 0x0 ;  /* 0x0000000000047882 */ /* 0x000fd00000000000 */
[----:B------:R1:W-:Y:S02]  /*163f0*/  UTMALDG.4D [UR16], [UR8], desc[UR4] ;  /* 0x00000410080075b4 */ /* 0x0003e40008019000 */
[----:B-1----:R-:W-:Y:S01]  /*16400*/  NOP ;  /* 0x0000000000007918 */ /* 0x002fe20000000000 */
.L_x_78:
[----:B------:R-:W-:Y:S05]  /*16410*/  BSYNC B0 ;  /* 0x0000000000007941 */ /* 0x000fea0003800000 */
.L_x_77:
[----:B------:R-:W-:Y:S01]  /*16420*/  BSSY B0, `(.L_x_82) ;  /* 0x000002e000007945 */ /* 0x000fe20003800000 */
[----:B------:R-:W-:-:S03]  /*16430*/  IMAD.MOV.U32 R8, RZ, RZ, RZ ;  /* 0x000000ffff087224 */ /* 0x000fc600078e00ff */
[----:B------:R-:W-:Y:S05]  /*16440*/  @!P4 BRA `(.L_x_83) ;  /* 0x0000000000acc947 */ /* 0x000fea0003800000 */
[----:B------:R-:W1:Y:S01]  /*16450*/  S2R R5, SR_CgaCtaId ;  /* 0x0000000000057919 */ /* 0x000e620000008800 */
[----:B------:R-:W-:Y:S01]  /*16460*/  MOV R4, 0x400 ;  /* 0x0000040000047802 */ /* 0x000fe20000000f00 */
[----:B------:R-:W-:-:S05]  /*16470*/  IMAD.MOV.U32 R7, RZ, RZ, 0x1 ;  /* 0x00000001ff077424 */ /* 0x000fca00078e00ff */
[----:B------:R-:W-:Y:S02]  /*16480*/  SHF.L.U32 R7, R7, 0x1f, RZ ;  /* 0x0000001f07077819 */ /* 0x000fe400000006ff */
[----:B-1----:R-:W-:-:S05]  /*16490*/  LEA R5, R5, R4, 0x18 ;  /* 0x0000000405057211 */ /* 0x002fca00078ec0ff */
[----:B------:R-:W-:-:S04]  /*164a0*/  IMAD R4, R2, 0x8, R5 ;  /* 0x0000000802047824 */ /* 0x000fc800078e0205 */
[----:B------:R-:W1:Y:S02]  /*164b0*/  SYNCS.PHASECHK.TRANS64.TRYWAIT P0, [R4+URZ+0xb028], R7 ;  /* 0x00b02807040075a7 */ /* 0x000e64000800017f */
[----:B-1----:R-:W-:Y:S05]  /*164c0*/  @!P0 BRA `(.L_x_84) ;  /* 0x0000000c00408947 */ /* 0x002fea0003800000 */
.L_x_109:
        /* <DEDUP_REMOVED lines=8> */
.L_x_85:
[----:B------:R-:W-:-:S04]  /*16550*/  LOP3.LUT P0, RZ, R0, 0x1f, RZ, 0xc0, !PT ;  /* 0x0000001f00ff7812 */ /* 0x000fc8000780c0ff */
[----:B------:R-:W-:-:S13]  /*16560*/  PLOP3.LUT P0, PT, P0, P2, PT, 0x2a, 0x0 ;  /* 0x000000000000781c */ /* 0x000fda0000704572 */
[----:B------:R-:W-:Y:S05]  /*16570*/  @P0 BRA `(.L_x_86) ;  /* 0x0000000000040947 */ /* 0x000fea0003800000 */
[----:B------:R-:W-:Y:S01]  /*16580*/  BPT.TRAP 0x1 ;  /* 0x000000040000795c */ /* 0x000fe20000300000 */
.L_x_86:
[----:B------:R-:W-:Y:S01]  /*16590*/  IMAD R5, R2, 0x2000, R5 ;  /* 0x0000200002057824 */ /* 0x000fe200078e0205 */
[----:B------:R-:W-:Y:S01]  /*165a0*/  R2UR UR25, R4 ;  /* 0x00000000041972ca */ /* 0x000fe200000e0000 */
[----:B------:R-:W-:Y:S01]  /*165b0*/  ULDC.64 UR4, c[0x0][0x198] ;  /* 0x0000660000047ab9 */ /* 0x000fe20000000a00 */
[----:B------:R-:W-:Y:S01]  /*165c0*/  UMOV UR27, URZ ;  /* 0x0000003f001b7c82 */ /* 0x000fe20008000000 */
[----:B------:R-:W-:Y:S01]  /*165d0*/  UIADD3 UR4, UP0, UR4, 0x2f0, URZ ;  /* 0x000002f004047890 */ /* 0x000fe2000ff1e03f */
[----:B------:R-:W-:Y:S01]  /*165e0*/  R2UR UR16, R5 ;  /* 0x00000000051072ca */ /* 0x000fe200000e0000 */
[----:B------:R-:W-:Y:S01]  /*165f0*/  UMOV UR8, 0x0 ;  /* 0x0000000000087882 */ /* 0x000fe20000000000 */
[----:B------:R-:W-:Y:S01]  /*16600*/  UMOV UR9, 0x10000000 ;  /* 0x1000000000097882 */ /* 0x000fe20000000000 */
[----:B------:R-:W-:Y:S01]  /*16610*/  UIADD3.X UR5, URZ, UR5, URZ, UP0, !UPT ;  /* 0x000000053f057290 */ /* 0x000fe200087fe43f */
[----:B------:R-:W-:Y:S01]  /*16620*/  VIADD R2, R2, 0x1 ;  /* 0x0000000102027836 */ /* 0x000fe20000000000 */
[----:B------:R-:W-:Y:S01]  /*16630*/  UMOV UR26, URZ ;  /* 0x0000003f001a7c82 */ /* 0x000fe20008000000 */
[----:B------:R-:W-:Y:S01]  /*16640*/  UMOV UR28, UR20 ;  /* 0x00000014001c7c82 */ /* 0x000fe20008000000 */
[----:B------:R-:W-:Y:S01]  /*16650*/  UMOV UR29, UR21 ;  /* 0x00000015001d7c82 */ /* 0x000fe20008000000 */
[----:B------:R-:W-:Y:S01]  /*16660*/  UMOV UR18, 0x80 ;  /* 0x0000008000127882 */ /* 0x000fe20000000000 */
[----:B------:R-:W-:Y:S01]  /*16670*/  UIADD3 UR25, UR25, 0xb000, URZ ;  /* 0x0000b00019197890 */ /* 0x000fe2000fffe03f */
[----:B------:R-:W-:Y:S01]  /*16680*/  IMAD.MOV.U32 R8, RZ, RZ, 0x1 ;  /* 0x00000001ff087424 */ /* 0x000fe200078e00ff */
[----:B------:R-:W-:-:S02]  /*16690*/  UMOV UR19, UR27 ;  /* 0x0000001b00137c82 */ /* 0x000fc40008000000 */
[----:B------:R-:W-:Y:S02]  /*166a0*/  UIADD3 UR24, UR16, 0x1000, URZ ;  /* 0x0000100010187890 */ /* 0x000fe4000fffe03f */
[----:B------:R-:W-:Y:S01]  /*166b0*/  UIADD3 UR16, UR16, 0x2000, URZ ;  /* 0x0000200010107890 */ /* 0x000fe2000fffe03f */
[----:B------:R-:W-:-:S06]  /*166c0*/  UMOV UR17, UR25 ;  /* 0x0000001900117c82 */ /* 0x000fcc0008000000 */
[----:B------:R1:W-:Y:S02]  /*166d0*/  UTMALDG.4D [UR24], [UR4], desc[UR8] ;  /* 0x00000818040075b4 */ /* 0x0003e40008019000 */
[----:B------:R1:W-:Y:S02]  /*166e0*/  UTMALDG.4D [UR16], [UR4], desc[UR8] ;  /* 0x00000810040075b4 */ /* 0x0003e40008019000 */
[----:B-1----:R-:W-:Y:S01]  /*166f0*/  NOP ;  /* 0x0000000000007918 */ /* 0x002fe20000000000 */
.L_x_83:
[----:B------:R-:W-:Y:S05]  /*16700*/  BSYNC B0 ;  /* 0x0000000000007941 */ /* 0x000fea0003800000 */
.L_x_82:
[----:B------:R-:W-:-:S13]  /*16710*/  ISETP.GE.AND P0, PT, R3, 0x101, PT ;  /* 0x000001010300780c */ /* 0x000fda0003f06270 */
[----:B------:R-:W-:Y:S05]  /*16720*/  @!P0 EXIT ;  /* 0x000000000000894d */ /* 0x000fea0003800000 */
[----:B------:R-:W-:Y:S01]  /*16730*/  VIADD R3, R3, 0xff ;  /* 0x000000ff03037836 */ /* 0x000fe20000000000 */
[----:B------:R-:W-:Y:S01]  /*16740*/  LOP3.LUT P0, RZ, R0, 0x1f, RZ, 0xc0, !PT ;  /* 0x0000001f00ff7812 */ /* 0x000fe2000780c0ff */
[----:B------:R-:W-:Y:S03]  /*16750*/  BSSY B0, `(.L_x_87) ;  /* 0x0000061000007945 */ /* 0x000fe60003800000 */
[----:B------:R-:W-:Y:S02]  /*16760*/  SHF.R.S32.HI R0, RZ, 0x1f, R3 ;  /* 0x0000001fff007819 */ /* 0x000fe40000011403 */
[----:B------:R-:W-:Y:S02]  /*16770*/  PLOP3.LUT P0, PT, P0, P2, PT, 0x2a, 0x0 ;  /* 0x000000000000781c */ /* 0x000fe40000704572 */
[----:B------:R-:W-:Y:S01]  /*16780*/  LEA.HI R0, R0, R3, RZ, 0x8 ;  /* 0x0000000300007211 */ /* 0x000fe200078f40ff */
[----:B------:R-:W-:-:S03]  /*16790*/  IMAD.U32 R3, RZ, RZ, UR6 ;  /* 0x00000006ff037e24 */ /* 0x000fc6000f8e00ff */
[----:B------:R-:W-:Y:S02]  /*167a0*/  SHF.R.S32.HI R4, RZ, 0x8, R0 ;  /* 0x00000008ff047819 */ /* 0x000fe40000011400 */
[----:B------:R-:W-:Y:S01]  /*167b0*/  LOP3.LUT R0, R3, 0x2, RZ, 0xfc, !PT ;  /* 0x0000000203007812 */ /* 0x000fe200078efcff */
[----:B------:R-:W-:Y:S02]  /*167c0*/  IMAD.MOV.U32 R3, RZ, RZ, 0x1 ;  /* 0x00000001ff037424 */ /* 0x000fe400078e00ff */
[----:B------:R-:W-:-:S07]  /*167d0*/  IMAD.SHL.U32 R4, R4, 0x2, RZ ;  /* 0x0000000204047824 */ /* 0x000fce00078e00ff */
.L_x_98:
[----:B------:R-:W-:Y:S04]  /*167e0*/  BSSY B1, `(.L_x_88) ;  /* 0x0000025000017945 */ /* 0x000fe80003800000 */
[----:B------:R-:W-:Y:S05]  /*167f0*/  @!P3 BRA `(.L_x_89) ;  /* 0x00000000008cb947 */ /* 0x000fea0003800000 */
[----:B------:R-:W1:Y:S01]  /*16800*/  S2R R6, SR_CgaCtaId ;  /* 0x0000000000067919 */ /* 0x000e620000008800 */
[----:B------:R-:W-:-:S04]  /*16810*/  MOV R5, 0x400 ;  /* 0x0000040000057802 */ /* 0x000fc80000000f00 */
[----:B-1----:R-:W-:Y:S02]  /*16820*/  LEA R7, R6, R5, 0x18 ;  /* 0x0000000506077211 */ /* 0x002fe400078ec0ff */
[----:B------:R-:W-:-:S03]  /*16830*/  SHF.L.U32 R5, R3, 0x1f, RZ ;  /* 0x0000001f03057819 */ /* 0x000fc600000006ff */
[----:B------:R-:W-:-:S04]  /*16840*/  IMAD R6, R2, 0x8, R7 ;  /* 0x0000000802067824 */ /* 0x000fc800078e0207 */
[----:B------:R-:W1:Y:S02]  /*16850*/  SYNCS.PHASECHK.TRANS64.TRYWAIT P4, [R6+URZ+0xb028], R5 ;  /* 0x00b02805060075a7 */ /* 0x000e64000808017f */
[----:B-1----:R-:W-:Y:S05]  /*16860*/  @!P4 BRA `(.L_x_90) ;  /* 0x00000008006cc947 */ /* 0x002fea0003800000 */
.L_x_110:
[----:B-1----:R-:W-:-:S04]  /*16870*/  @P2 IMAD.MOV.U32 R5, RZ, RZ, 0x2000 ;  /* 0x00002000ff052424 */ /* 0x002fc800078e00ff */
[----:B------:R1:W-:Y:S02]  /*16880*/  @P2 SYNCS.ARRIVE.TRANS64 RZ, [R6+URZ+0xb000], R5 ;  /* 0x00b0000506ff29a7 */ /* 0x0003e4000800003f */
[----:B-1----:R-:W-:-:S04]  /*16890*/  PRMT R5, R0, 0x9910, RZ ;  /* 0x0000991000057816 */ /* 0x002fc800000000ff */
[----:B------:R-:W-:-:S13]  /*168a0*/  ISETP.NE.AND P4, PT, R5, 0x2, PT ;  /* 0x000000020500780c */ /* 0x000fda0003f85270 */
[----:B------:R-:W-:Y:S05]  /*168b0*/  @P4 BRA `(.L_x_91) ;  /* 0x0000000000044947 */ /* 0x000fea0003800000 */
[----:B------:R-:W-:Y:S01]  /*168c0*/  BPT.TRAP 0x1 ;  /* 0x000000040000795c */ /* 0x000fe20000300000 */
.L_x_91:
[----:B------:R-:W-:Y:S05]  /*168d0*/  @P0 BRA `(.L_x_92) ;  /* 0x0000000000040947 */ /* 0x000fea0003800000 */
[----:B------:R-:W-:Y:S01]  /*168e0*/  BPT.TRAP 0x1 ;  /* 0x000000040000795c */ /* 0x000fe20000300000 */
.L_x_92:
[----:B------:R-:W-:Y:S01]  /*168f0*/  IMAD R7, R2, 0x2000, R7 ;  /* 0x0000200002077824 */ /* 0x000fe200078e0207 */
[----:B------:R-:W-:Y:S01]  /*16900*/  R2UR UR17, R6 ;  /* 0x00000000061172ca */ /* 0x000fe200000e0000 */
[----:B------:R-:W-:Y:S01]  /*16910*/  ULDC.64 UR4, c[0x0][0x198] ;  /* 0x0000660000047ab9 */ /* 0x000fe20000000a00 */
[----:B------:R-:W-:Y:S01]  /*16920*/  R2UR UR19, R8 ;  /* 0x00000000081372ca */ /* 0x000fe200000e0000 */
[----:B------:R-:W-:Y:S01]  /*16930*/  UIADD3 UR4, UP0, UR4, 0x1f0, URZ ;  /* 0x000001f004047890 */ /* 0x000fe2000ff1e03f */
[----:B------:R-:W-:Y:S01]  /*16940*/  R2UR UR16, R7 ;  /* 0x00000000071072ca */ /* 0x000fe200000e0000 */
[----:B------:R-:W-:Y:S01]  /*16950*/  UMOV UR8, 0x0 ;  /* 0x0000000000087882 */ /* 0x000fe20000000000 */
[----:B------:R-:W-:Y:S01]  /*16960*/  UMOV UR9, 0x10000000 ;  /* 0x1000000000097882 */ /* 0x000fe20000000000 */
[----:B------:R-:W-:Y:S01]  /*16970*/  UIADD3.X UR5, URZ, UR5, URZ, UP0, !UPT ;  /* 0x000000053f057290 */ /* 0x000fe200087fe43f */
[----:B------:R-:W-:Y:S01]  /*16980*/  VIADD R5, R2, 0x1 ;  /* 0x0000000102057836 */ /* 0x000fe20000000000 */
[----:B------:R-:W-:-:S04]  /*16990*/  UMOV UR18, URZ ;  /* 0x0000003f00127c82 */ /* 0x000fc80008000000 */
[----:B------:R-:W-:Y:S01]  /*169a0*/  UIADD3 UR17, UR17, 0xb000, URZ ;  /* 0x0000b00011117890 */ /* 0x000fe2000fffe03f */
[----:B------:R-:W-:Y:S01]  /*169b0*/  ISETP.NE.AND P4, PT, R5, 0x5, PT ;  /* 0x000000050500780c */ /* 0x000fe20003f85270 */
[----:B------:R-:W-:Y:S02]  /*169c0*/  USHF.L.U32 UR19, UR19, 0x8, URZ ;  /* 0x0000000813137899 */ /* 0x000fe4000800063f */
[----:B------:R-:W-:Y:S01]  /*169d0*/  UIADD3 UR16, UR16, 0x1000, URZ ;  /* 0x0000100010107890 */ /* 0x000fe2000fffe03f */
[----:B------:R-:W-:-:S04]  /*169e0*/  SEL R2, RZ, 0x1, P4 ;  /* 0x00000001ff027807 */ /* 0x000fc80002000000 */
[----:B------:R-:W-:Y:S02]  /*169f0*/  LOP3.LUT R3, R3, R2, RZ, 0x3c, !PT ;  /* 0x0000000203037212 */ /* 0x000fe400078e3cff */
[----:B------:R-:W-:Y:S02]  /*16a00*/  SEL R2, R5, RZ, P4 ;  /* 0x000000ff05027207 */ /* 0x000fe40002000000 */
[----:B------:R1:W-:Y:S02]  /*16a10*/  UTMALDG.4D [UR16], [UR4], desc[UR8] ;  /* 0x00000810040075b4 */ /* 0x0003e40008019000 */
[----:B-1----:R-:W-:-:S03]  /*16a20*/  NOP ;  /* 0x0000000000007918 */ /* 0x002fc60000000000 */
.L_x_89:
[----:B------:R-:W-:Y:S05]  /*16a30*/  BSYNC B1 ;  /* 0x0000000000017941 */ /* 0x000fea0003800000 */
.L_x_88:
[----:B------:R-:W-:Y:S01]  /*16a40*/  ISETP.LT.OR P4, PT, R4, 0x4, !P3 ;  /* 0x000000040400780c */ /* 0x000fe20005f81670 */
[----:B------:R-:W-:-:S12]  /*16a50*/  BSSY B1, `(.L_x_93) ;  /* 0x000002d000017945 */ /* 0x000fd80003800000 */
[----:B------:R-:W-:Y:S05]  /*16a60*/  @P4 BRA `(.L_x_94) ;  /* 0x0000000000ac4947 */ /* 0x000fea0003800000 */
[----:B------:R-:W1:Y:S01]  /*16a70*/  S2R R6, SR_CgaCtaId ;  /* 0x0000000000067919 */ /* 0x000e620000008800 */
[----:B------:R-:W-:Y:S02]  /*16a80*/  MOV R5, 0x400 ;  /* 0x0000040000057802 */ /* 0x000fe40000000f00 */
[----:B------:R-:W-:Y:S02]  /*16a90*/  SHF.L.U32 R7, R3, 0x1f, RZ ;  /* 0x0000001f03077819 */ /* 0x000fe400000006ff */
[----:B-1----:R-:W-:-:S05]  /*16aa0*/  LEA R5, R6, R5, 0x18 ;  /* 0x0000000506057211 */ /* 0x002fca00078ec0ff */
[----:B------:R-:W-:-:S04]  /*16ab0*/  IMAD R6, R2, 0x8, R5 ;  /* 0x0000000802067824 */ /* 0x000fc800078e0205 */
[----:B------:R-:W1:Y:S02]  /*16ac0*/  SYNCS.PHASECHK.TRANS64.TRYWAIT P4, [R6+URZ+0xb028], R7 ;  /* 0x00b02807060075a7 */ /* 0x000e64000808017f */
[----:B-1----:R-:W-:Y:S05]  /*16ad0*/  @!P4 BRA `(.L_x_95) ;  /* 0x0000000400e4c947 */ /* 0x002fea0003800000 */
.L_x_111:
[----:B-1----:R-:W-:-:S04]  /*16ae0*/  @P1 IMAD.MOV.U32 R7, RZ, RZ, 0x2000 ;  /* 0x00002000ff071424 */ /* 0x002fc800078e00ff */
[----:B------:R1:W-:Y:S02]  /*16af0*/  @P1 SYNCS.ARRIVE.TRANS64 RZ, [R6+URZ+0xb000], R7 ;  /* 0x00b0000706ff19a7 */ /* 0x0003e4000800003f */
[----:B-1----:R-:W-:-:S04]  /*16b00*/  PRMT R7, R0, 0x9910, RZ ;  /* 0x0000991000077816 */ /* 0x002fc800000000ff */
[----:B------:R-:W-:-:S13]  /*16b10*/  ISETP.NE.AND P4, PT, R7, 0x2, PT ;  /* 0x000000020700780c */ /* 0x000fda0003f85270 */
[----:B------:R-:W-:Y:S05]  /*16b20*/  @P4 BRA `(.L_x_96) ;  /* 0x0000000000044947 */ /* 0x000fea0003800000 */
[----:B------:R-:W-:Y:S01]  /*16b30*/  BPT.TRAP 0x1 ;  /* 0x000000040000795c */ /* 0x000fe20000300000 */
.L_x_96:
[----:B------:R-:W-:Y:S05]  /*16b40*/  @P0 BRA `(.L_x_97) ;  /* 0x0000000000040947 */ /* 0x000fea0003800000 */
[----:B------:R-:W-:Y:S01]  /*16b50*/  BPT.TRAP 0x1 ;  /* 0x000000040000795c */ /* 0x000fe20000300000 */
.L_x_97:
[----:B------:R-:W-:Y:S01]  /*16b60*/  IMAD R5, R2, 0x2000, R5 ;  /* 0x0000200002057824 */ /* 0x000fe200078e0205 */
[----:B------:R-:W-:Y:S01]  /*16b70*/  R2UR UR26, R8 ;  /* 0x00000000081a72ca */ /* 0x000fe200000e0000 */
[----:B------:R-:W-:Y:S01]  /*16b80*/  ULDC.64 UR4, c[0x0][0x198] ;  /* 0x0000660000047ab9 */ /* 0x000fe20000000a00 */
[----:B------:R-:W-:Y:S01]  /*16b90*/  R2UR UR25, R6 ;  /* 0x00000000061972ca */ /* 0x000fe200000e0000 */
[----:B------:R-:W-:Y:S01]  /*16ba0*/  UIADD3 UR4, UP0, UR4, 0x2f0, URZ ;  /* 0x000002f004047890 */ /* 0x000fe2000ff1e03f */
[----:B------:R-:W-:Y:S01]  /*16bb0*/  R2UR UR16, R5 ;  /* 0x00000000051072ca */ /* 0x000fe200000e0000 */
[----:B------:R-:W-:Y:S01]  /*16bc0*/  UMOV UR27, URZ ;  /* 0x0000003f001b7c82 */ /* 0x000fe20008000000 */
[----:B------:R-:W-:Y:S01]  /*16bd0*/  UMOV UR8, 0x0 ;  /* 0x0000000000087882 */ /* 0x000fe20000000000 */
[----:B------:R-:W-:Y:S01]  /*16be0*/  UIADD3.X UR5, URZ, UR5, URZ, UP0, !UPT ;  /* 0x000000053f057290 */ /* 0x000fe200087fe43f */
[----:B------:R-:W-:Y:S01]  /*16bf0*/  VIADD R2, R2, 0x1 ;  /* 0x0000000102027836 */ /* 0x000fe20000000000 */
[----:B------:R-:W-:Y:S01]  /*16c00*/  UMOV UR9, 0x10000000 ;  /* 0x1000000000097882 */ /* 0x000fe20000000000 */
[----:B------:R-:W-:Y:S01]  /*16c10*/  UMOV UR28, UR20 ;  /* 0x00000014001c7c82 */ /* 0x000fe20008000000 */
[----:B------:R-:W-:Y:S01]  /*16c20*/  UMOV UR29, UR21 ;  /* 0x00000015001d7c82 */ /* 0x000fe20008000000 */
[----:B------:R-:W-:Y:S01]  /*16c30*/  UMOV UR19, UR27 ;  /* 0x0000001b00137c82 */ /* 0x000fe20008000000 */
[----:B------:R-:W-:Y:S01]  /*16c40*/  USHF.L.U32 UR26, UR26, 0x8, URZ ;  /* 0x000000081a1a7899 */ /* 0x000fe2000800063f */
[----:B------:R-:W-:Y:S01]  /*16c50*/  ISETP.NE.AND P4, PT, R2, 0x5, PT ;  /* 0x000000050200780c */ /* 0x000fe20003f85270 */
[----:B------:R-:W-:Y:S01]  /*16c60*/  UIADD3 UR25, UR25, 0xb000, URZ ;  /* 0x0000b00019197890 */ /* 0x000fe2000fffe03f */
[----:B------:R-:W-:Y:S01]  /*16c70*/  VIADD R8, R8, 0x1 ;  /* 0x0000000108087836 */ /* 0x000fe20000000000 */
[----:B------:R-:W-:Y:S01]  /*16c80*/  UIADD3 UR24, UR16, 0x1000, URZ ;  /* 0x0000100010187890 */ /* 0x000fe2000fffe03f */
[----:B------:R-:W-:Y:S01]  /*16c90*/  SEL R6, RZ, 0x1, P4 ;  /* 0x00000001ff067807 */ /* 0x000fe20002000000 */
[----:B------:R-:W-:Y:S01]  /*16ca0*/  UIADD3 UR18, UR26, 0x80, URZ ;  /* 0x000000801a127890 */ /* 0x000fe2000fffe03f */
[----:B------:R-:W-:Y:S01]  /*16cb0*/  SEL R2, R2, RZ, P4 ;  /* 0x000000ff02027207 */ /* 0x000fe20002000000 */
[----:B------:R-:W-:Y:S01]  /*16cc0*/  UIADD3 UR16, UR16, 0x2000, URZ ;  /* 0x0000200010107890 */ /* 0x000fe2000fffe03f */
[----:B------:R-:W-:Y:S01]  /*16cd0*/  LOP3.LUT R3, R3, R6, RZ, 0x3c, !PT ;  /* 0x0000000603037212 */ /* 0x000fe200078e3cff */
[----:B------:R-:W-:-:S03]  /*16ce0*/  UMOV UR17, UR25 ;  /* 0x0000001900117c82 */ /* 0x000fc60008000000 */
[----:B------:R1:W-:Y:S04]  /*16cf0*/  UTMALDG.4D [UR24], [UR4], desc[UR8] ;  /* 0x00000818040075b4 */ /* 0x0003e80008019000 */
[----:B------:R1:W-:Y:S02]  /*16d00*/  UTMALDG.4D [UR16], [UR4], desc[UR8] ;  /* 0x00000810040075b4 */ /* 0x0003e40008019000 */
[----:B-1----:R-:W-:Y:S01]  /*16d10*/  NOP ;  /* 0x0000000000007918 */ /* 0x002fe20000000000 */
.L_x_94:
[----:B------:R-:W-:Y:S05]  /*16d20*/  BSYNC B1 ;  /* 0x0000000000017941 */ /* 0x000fea0003800000 */
.L_x_93:
[C---:B------:R-:W-:Y:S01]  /*16d30*/  ISETP.GT.AND P4, PT, R4.reuse, 0x4, PT ;  /* 0x000000040400780c */ /* 0x040fe20003f84270 */
[----:B------:R-:W-:-:S12]  /*16d40*/  VIADD R4, R4, 0xfffffffe ;  /* 0xfffffffe04047836 */ /* 0x000fd80000000000 */
[----:B------:R-:W-:Y:S05]  /*16d50*/  @P4 BRA `(.L_x_98) ;  /* 0xfffffff800a04947 */ /* 0x000fea000383ffff */
[----:B------:R-:W-:Y:S05]  /*16d60*/  BSYNC B0 ;  /* 0x0000000000007941 */ /* 0x000fea0003800000 */
.L_x_87:
[----:B------:R-:W-:Y:S05]  /*16d70*/  EXIT ;  /* 0x000000000000794d */ /* 0x000fea0003800000 */
.L_x_15:
[----:B--2---:R-:W-:-:S04]  /*16d80*/  IMAD.U32 R3, RZ, RZ, UR6 ;  /* 0x00000006ff037e24 */ /* 0x004fc8000f8e00ff */
[----:B------:R2:W3:Y:S03]  /*16d90*/  SYNCS.PHASECHK.TRANS64.TRYWAIT P1, [R3+URZ+0xb050], R4 ;  /* 0x00b05004030075a7 */ /* 0x0004e6000802017f */
[----:B---3--:R-:W-:Y:S05]  /*16da0*/  @!P1 NANOSLEEP.SYNCS 0x989680 ;  /* 0x009896800000995d */ /* 0x008fea0003900000 */
[----:B------:R-:W3:Y:S02]  /*16db0*/  @!P1 SYNCS.PHASECHK.TRANS64 P1, [R3+URZ+0xb050], R4 ;  /* 0x00b05004030095a7 */ /* 0x000ee4000802007f */
[----:B---3--:R-:W-:Y:S05]  /*16dc0*/  @!P1 BRA `(.L_x_15) ;  /* 0xfffffffc00ec9947 */ /* 0x008fea000383ffff */
[----:B------:R-:W-:Y:S05]  /*16dd0*/  BRA `(.L_x_99) ;  /* 0xfffffe9c00ec7947 */ /* 0x000fea000383ffff */
.L_x_17:
[----:B--2---:R-:W-:-:S04]  /*16de0*/  IMAD.U32 R3, RZ, RZ, UR37 ;  /* 0x00000025ff037e24 */ /* 0x004fc8000f8e00ff */
[----:B------:R2:W3:Y:S03]  /*16df0*/  SYNCS.PHASECHK.TRANS64.TRYWAIT P1, [R3+URZ+0xb000], R4 ;  /* 0x00b00004030075a7 */ /* 0x0004e6000802017f */
[----:B---3--:R-:W-:Y:S05]  /*16e00*/  @!P1 NANOSLEEP.SYNCS 0x989680 ;  /* 0x009896800000995d */ /* 0x008fea0003900000 */
[----:B------:R-:W3:Y:S02]  /*16e10*/  @!P1 SYNCS.PHASECHK.TRANS64 P1, [R3+URZ+0xb000], R4 ;  /* 0x00b00004030095a7 */ /* 0x000ee4000802007f */
[----:B---3--:R-:W-:Y:S05]  /*16e20*/  @!P1 BRA `(.L_x_17) ;  /* 0xfffffffc00ec9947 */ /* 0x008fea000383ffff */
[----:B------:R-:W-:Y:S05]  /*16e30*/  BRA `(.L_x_100) ;  /* 0xfffffe9c00f47947 */ /* 0x000fea000383ffff */
.L_x_18:
[----:B--2---:R-:W-:-:S04]  /*16e40*/  IMAD.U32 R3, RZ, RZ, UR11 ;  /* 0x0000000bff037e24 */ /* 0x004fc8000f8e00ff */
[----:B------:R2:W3:Y:S03]  /*16e50*/  SYNCS.PHASECHK.TRANS64.TRYWAIT P1, [R3+URZ+-0x8], R2 ;  /* 0xfffff802030075a7 */ /* 0x0004e6000802017f */
[----:B---3--:R-:W-:Y:S05]  /*16e60*/  @!P1 NANOSLEEP.SYNCS 0x989680 ;  /* 0x009896800000995d */ /* 0x008fea0003900000 */
[----:B------:R-:W3:Y:S02]  /*16e70*/  @!P1 SYNCS.PHASECHK.TRANS64 P1, [R3+URZ+-0x8], R2 ;  /* 0xfffff802030095a7 */ /* 0x000ee4000802007f */
[----:B---3--:R-:W-:Y:S05]  /*16e80*/  @!P1 BRA `(.L_x_18) ;  /* 0xfffffffc00ec9947 */ /* 0x008fea000383ffff */
[----:B------:R-:W-:Y:S05]  /*16e90*/  BRA `(.L_x_101) ;  /* 0xfffffe9c00f07947 */ /* 0x000fea000383ffff */
.L_x_20:
[----:B-1----:R-:W-:-:S04]  /*16ea0*/  IMAD.U32 R15, RZ, RZ, UR37 ;  /* 0x00000025ff0f7e24 */ /* 0x002fc8000f8e00ff */
[----:B------:R1:W2:Y:S03]  /*16eb0*/  SYNCS.PHASECHK.TRANS64.TRYWAIT P2, [R15+URZ+0xb008], R4 ;  /* 0x00b008040f0075a7 */ /* 0x0002a6000804017f */
[----:B--2---:R-:W-:Y:S05]  /*16ec0*/  @!P2 NANOSLEEP.SYNCS 0x989680 ;  /* 0x009896800000a95d */ /* 0x004fea0003900000 */
[----:B------:R-:W2:Y:S02]  /*16ed0*/  @!P2 SYNCS.PHASECHK.TRANS64 P2, [R15+URZ+0xb008], R4 ;  /* 0x00b008040f00a5a7 */ /* 0x000ea4000804007f */
[----:B--2---:R-:W-:Y:S05]  /*16ee0*/  @!P2 BRA `(.L_x_20) ;  /* 0xfffffffc00eca947 */ /* 0x004fea000383ffff */
[----:B------:R-:W-:Y:S05]  /*16ef0*/  BRA `(.L_x_102) ;  /* 0xffffff0800387947 */ /* 0x000fea000383ffff */
.L_x_25:
[----:B-1----:R-:W-:-:S04]  /*16f00*/  IMAD.U32 R10, RZ, RZ, UR6 ;  /* 0x00000006ff0a7e24 */ /* 0x002fc8000f8e00ff */
[----:B------:R1:W2:Y:S03]  /*16f10*/  SYNCS.PHASECHK.TRANS64.TRYWAIT P3, [R10+URZ+0xb000], R7 ;  /* 0x00b000070a0075a7 */ /* 0x0002a6000806017f */
[----:B--2---:R-:W-:Y:S05]  /*16f20*/  @!P3 NANOSLEEP.SYNCS 0x989680 ;  /* 0x009896800000b95d */ /* 0x004fea0003900000 */
[----:B------:R-:W2:Y:S02]  /*16f30*/  @!P3 SYNCS.PHASECHK.TRANS64 P3, [R10+URZ+0xb000], R7 ;  /* 0x00b000070a00b5a7 */ /* 0x000ea4000806007f */
[----:B--2---:R-:W-:Y:S05]  /*16f40*/  @!P3 BRA `(.L_x_25) ;  /* 0xfffffffc00ecb947 */ /* 0x004fea000383ffff */
[----:B------:R-:W-:Y:S05]  /*16f50*/  BRA `(.L_x_103) ;  /* 0xffffff0c004c7947 */ /* 0x000fea000383ffff */
.L_x_29:
[----:B-1----:R-:W-:-:S04]  /*16f60*/  IMAD.U32 R14, RZ, RZ, UR6 ;  /* 0x00000006ff0e7e24 */ /* 0x002fc8000f8e00ff */
[----:B------:R1:W2:Y:S03]  /*16f70*/  SYNCS.PHASECHK.TRANS64.TRYWAIT P3, [R14+URZ+0xb000], R55 ;  /* 0x00b000370e0075a7 */ /* 0x0002a6000806017f */
[----:B--2---:R-:W-:Y:S05]  /*16f80*/  @!P3 NANOSLEEP.SYNCS 0x989680 ;  /* 0x009896800000b95d */ /* 0x004fea0003900000 */
[----:B------:R-:W2:Y:S02]  /*16f90*/  @!P3 SYNCS.PHASECHK.TRANS64 P3, [R14+URZ+0xb000], R55 ;  /* 0x00b000370e00b5a7 */ /* 0x000ea4000806007f */
[----:B--2---:R-:W-:Y:S05]  /*16fa0*/  @!P3 BRA `(.L_x_29) ;  /* 0xfffffffc00ecb947 */ /* 0x004fea000383ffff */
[----:B------:R-:W-:Y:S05]  /*16fb0*/  BRA `(.L_x_28) ;  /* 0xffffff6400c47947 */ /* 0x000fea000383ffff */
.L_x_37:
[----:B--2---:R-:W-:-:S04]  /*16fc0*/  IMAD.U32 R10, RZ, RZ, UR6 ;  /* 0x00000006ff0a7e24 */ /* 0x004fc8000f8e00ff */
[----:B------:R2:W3:Y:S03]  /*16fd0*/  SYNCS.PHASECHK.TRANS64.TRYWAIT P3, [R10+URZ+0xb000], R7 ;  /* 0x00b000070a0075a7 */ /* 0x0004e6000806017f */
[----:B---3--:R-:W-:Y:S05]  /*16fe0*/  @!P3 NANOSLEEP.SYNCS 0x989680 ;  /* 0x009896800000b95d */ /* 0x008fea0003900000 */
[----:B------:R-:W3:Y:S02]  /*16ff0*/  @!P3 SYNCS.PHASECHK.TRANS64 P3, [R10+URZ+0xb000], R7 ;  /* 0x00b000070a00b5a7 */ /* 0x000ee4000806007f */
[----:B---3--:R-:W-:Y:S05]  /*17000*/  @!P3 BRA `(.L_x_37) ;  /* 0xfffffffc00ecb947 */ /* 0x008fea000383ffff */
[----:B------:R-:W-:Y:S05]  /*17010*/  BRA `(.L_x_104) ;  /* 0xffffff6c00207947 */ /* 0x000fea000383ffff */
.L_x_41:
[----:B-1----:R-:W-:-:S04]  /*17020*/  IMAD.U32 R24, RZ, RZ, UR6 ;  /* 0x00000006ff187e24 */ /* 0x002fc8000f8e00ff */
[----:B------:R1:W2:Y:S03]  /*17030*/  SYNCS.PHASECHK.TRANS64.TRYWAIT P3, [R24+URZ+0xb000], R21 ;  /* 0x00b00015180075a7 */ /* 0x0002a6000806017f */
[----:B--2---:R-:W-:Y:S05]  /*17040*/  @!P3 NANOSLEEP.SYNCS 0x989680 ;  /* 0x009896800000b95d */ /* 0x004fea0003900000 */
[----:B------:R-:W2:Y:S02]  /*17050*/  @!P3 SYNCS.PHASECHK.TRANS64 P3, [R24+URZ+0xb000], R21 ;  /* 0x00b000151800b5a7 */ /* 0x000ea4000806007f */
[----:B--2---:R-:W-:Y:S05]  /*17060*/  @!P3 BRA `(.L_x_41) ;  /* 0xfffffffc00ecb947 */ /* 0x004fea000383ffff */
[----:B------:R-:W-:Y:S05]  /*17070*/  BRA `(.L_x_40) ;  /* 0xffffffd400287947 */ /* 0x000fea000383ffff */
.L_x_57:
[----:B--2---:R-:W-:-:S04]  /*17080*/  IMAD.U32 R3, RZ, RZ, UR11 ;  /* 0x0000000bff037e24 */ /* 0x004fc8000f8e00ff */
[----:B------:R2:W3:Y:S03]  /*17090*/  SYNCS.PHASECHK.TRANS64.TRYWAIT P0, [R3+URZ+0x8], R0 ;  /* 0x00000800030075a7 */ /* 0x0004e6000800017f */
[----:B---3--:R-:W-:Y:S05]  /*170a0*/  @!P0 NANOSLEEP.SYNCS 0x989680 ;  /* 0x009896800000895d */ /* 0x008fea0003900000 */
[----:B------:R-:W3:Y:S02]  /*170b0*/  @!P0 SYNCS.PHASECHK.TRANS64 P0, [R3+URZ+0x8], R0 ;  /* 0x00000800030085a7 */ /* 0x000ee4000800007f */
[----:B---3--:R-:W-:Y:S05]  /*170c0*/  @!P0 BRA `(.L_x_57) ;  /* 0xfffffffc00ec8947 */ /* 0x008fea000383ffff */
[----:B------:R-:W-:Y:S05]  /*170d0*/  BRA `(.L_x_105) ;  /* 0xffffffe000287947 */ /* 0x000fea000383ffff */
.L_x_69:
[----:B--2---:R2:W4:Y:S02]  /*170e0*/  SYNCS.PHASECHK.TRANS64.TRYWAIT P0, [R4+URZ+0xb060], R3 ;  /* 0x00b06003040075a7 */ /* 0x004524000800017f */
[----:B----4-:R-:W-:Y:S05]  /*170f0*/  @!P0 NANOSLEEP.SYNCS 0x989680 ;  /* 0x009896800000895d */ /* 0x010fea0003900000 */
[----:B------:R-:W4:Y:S02]  /*17100*/  @!P0 SYNCS.PHASECHK.TRANS64 P0, [R4+URZ+0xb060], R3 ;  /* 0x00b06003040085a7 */ /* 0x000f24000800007f */
[----:B----4-:R-:W-:Y:S05]  /*17110*/  @!P0 BRA `(.L_x_69) ;  /* 0xfffffffc00f08947 */ /* 0x010fea000383ffff */
[----:B------:R-:W-:Y:S05]  /*17120*/  BRA `(.L_x_106) ;  /* 0xffffffec00247947 */ /* 0x000fea000383ffff */
.L_x_74:
[----:B-1----:R1:W2:Y:S02]  /*17130*/  SYNCS.PHASECHK.TRANS64.TRYWAIT P0, [R5+URZ+0xb028], R2 ;  /* 0x00b02802050075a7 */ /* 0x0022a4000800017f */
[----:B--2---:R-:W-:Y:S05]  /*17140*/  @!P0 NANOSLEEP.SYNCS 0x989680 ;  /* 0x009896800000895d */ /* 0x004fea0003900000 */
[----:B------:R-:W2:Y:S02]  /*17150*/  @!P0 SYNCS.PHASECHK.TRANS64 P0, [R5+URZ+0xb028], R2 ;  /* 0x00b02802050085a7 */ /* 0x000ea4000800007f */
[----:B--2---:R-:W-:Y:S05]  /*17160*/  @!P0 BRA `(.L_x_74) ;  /* 0xfffffffc00f08947 */ /* 0x004fea000383ffff */
[----:B------:R-:W-:Y:S05]  /*17170*/  BRA `(.L_x_107) ;  /* 0xffffffec00a87947 */ /* 0x000fea000383ffff */
.L_x_79:
[----:B-1----:R1:W2:Y:S02]  /*17180*/  SYNCS.PHASECHK.TRANS64.TRYWAIT P0, [R5+URZ+0xb060], R6 ;  /* 0x00b06006050075a7 */ /* 0x0022a4000800017f */
[----:B--2---:R-:W-:Y:S05]  /*17190*/  @!P0 NANOSLEEP.SYNCS 0x989680 ;  /* 0x009896800000895d */ /* 0x004fea0003900000 */
[----:B------:R-:W2:Y:S02]  /*171a0*/  @!P0 SYNCS.PHASECHK.TRANS64 P0, [R5+URZ+0xb060], R6 ;  /* 0x00b06006050085a7 */ /* 0x000ea4000800007f */
[----:B--2---:R-:W-:Y:S05]  /*171b0*/  @!P0 BRA `(.L_x_79) ;  /* 0xfffffffc00f08947 */ /* 0x004fea000383ffff */
[----:B------:R-:W-:Y:S05]  /*171c0*/  BRA `(.L_x_108) ;  /* 0xfffffff000247947 */ /* 0x000fea000383ffff */
.L_x_84:
[----:B-1----:R1:W2:Y:S02]  /*171d0*/  SYNCS.PHASECHK.TRANS64.TRYWAIT P0, [R4+URZ+0xb028], R7 ;  /* 0x00b02807040075a7 */ /* 0x0022a4000800017f */
[----:B--2---:R-:W-:Y:S05]  /*171e0*/  @!P0 NANOSLEEP.SYNCS 0x989680 ;  /* 0x009896800000895d */ /* 0x004fea0003900000 */
[----:B------:R-:W2:Y:S02]  /*171f0*/  @!P0 SYNCS.PHASECHK.TRANS64 P0, [R4+URZ+0xb028], R7 ;  /* 0x00b02807040085a7 */ /* 0x000ea4000800007f */
[----:B--2---:R-:W-:Y:S05]  /*17200*/  @!P0 BRA `(.L_x_84) ;  /* 0xfffffffc00f08947 */ /* 0x004fea000383ffff */
[----:B------:R-:W-:Y:S05]  /*17210*/  BRA `(.L_x_109) ;  /* 0xfffffff000ac7947 */ /* 0x000fea000383ffff */
.L_x_90:
[----:B-1----:R1:W2:Y:S02]  /*17220*/  SYNCS.PHASECHK.TRANS64.TRYWAIT P4, [R6+URZ+0xb028], R5 ;  /* 0x00b02805060075a7 */ /* 0x0022a4000808017f */
[----:B--2---:R-:W-:Y:S05]  /*17230*/  @!P4 NANOSLEEP.SYNCS 0x989680 ;  /* 0x009896800000c95d */ /* 0x004fea0003900000 */
[----:B------:R-:W2:Y:S02]  /*17240*/  @!P4 SYNCS.PHASECHK.TRANS64 P4, [R6+URZ+0xb028], R5 ;  /* 0x00b028050600c5a7 */ /* 0x000ea4000808007f */
[----:B--2---:R-:W-:Y:S05]  /*17250*/  @!P4 BRA `(.L_x_90) ;  /* 0xfffffffc00f0c947 */ /* 0x004fea000383ffff */
[----:B------:R-:W-:Y:S05]  /*17260*/  BRA `(.L_x_110) ;  /* 0xfffffff400807947 */ /* 0x000fea000383ffff */
.L_x_95:
[----:B-1----:R1:W2:Y:S02]  /*17270*/  SYNCS.PHASECHK.TRANS64.TRYWAIT P4, [R6+URZ+0xb028], R7 ;  /* 0x00b02807060075a7 */ /* 0x0022a4000808017f */
[----:B--2---:R-:W-:Y:S05]  /*17280*/  @!P4 NANOSLEEP.SYNCS 0x989680 ;  /* 0x009896800000c95d */ /* 0x004fea0003900000 */
[----:B------:R-:W2:Y:S02]  /*17290*/  @!P4 SYNCS.PHASECHK.TRANS64 P4, [R6+URZ+0xb028], R7 ;  /* 0x00b028070600c5a7 */ /* 0x000ea4000808007f */
[----:B--2---:R-:W-:Y:S05]  /*172a0*/  @!P4 BRA `(.L_x_95) ;  /* 0xfffffffc00f0c947 */ /* 0x004fea000383ffff */
[----:B------:R-:W-:Y:S05]  /*172b0*/  BRA `(.L_x_111) ;  /* 0xfffffff800087947 */ /* 0x000fea000383ffff */
        .weak           $__internal_0_$__cuda_sm20_rcp_rn_f32_slowpath
        .type           $__internal_0_$__cuda_sm20_rcp_rn_f32_slowpath,@function
        .size           $__internal_0_$__cuda_sm20_rcp_rn_f32_slowpath,(.L_x_117 - $__internal_0_$__cuda_sm20_rcp_rn_f32_slowpath)
$__internal_0_$__cuda_sm20_rcp_rn_f32_slowpath:
[----:B------:R-:W-:Y:S01]  /*172c0*/  IMAD.SHL.U32 R0, R2, 0x2, RZ ;  /* 0x0000000202007824 */ /* 0x000fe200078e00ff */
[----:B------:R-:W-:Y:S04]  /*172d0*/  BSSY B2, `(.L_x_112) ;  /* 0x0000030000027945 */ /* 0x000fe80003800000 */
[----:B------:R-:W-:-:S04]  /*172e0*/  SHF.R.U32.HI R18, RZ, 0x18, R0 ;  /* 0x00000018ff127819 */ /* 0x000fc80000011600 */
[----:B------:R-:W-:-:S13]  /*172f0*/  ISETP.NE.U32.AND P0, PT, R18, RZ, PT ;  /* 0x000000ff1200720c */ /* 0x000fda0003f05070 */
[----:B------:R-:W-:Y:S05]  /*17300*/  @P0 BRA `(.L_x_113) ;  /* 0x0000000000280947 */ /* 0x000fea0003800000 */
[----:B------:R-:W-:-:S05]  /*17310*/  IMAD.SHL.U32 R0, R2, 0x2, RZ ;  /* 0x0000000202007824 */ /* 0x000fca00078e00ff */
[----:B------:R-:W-:-:S13]  /*17320*/  ISETP.NE.AND P0, PT, R0, RZ, PT ;  /* 0x000000ff0000720c */ /* 0x000fda0003f05270 */
[----:B------:R-:W-:Y:S01]  /*17330*/  @P0 FFMA R8, R2, 1.84467440737095516160e+19, RZ ;  /* 0x5f80000002080823 */ /* 0x000fe200000000ff */
[----:B------:R-:W-:Y:S08]  /*17340*/  @!P0 MUFU.RCP R3, R2 ;  /* 0x0000000200038308 */ /* 0x000ff00000001000 */
[----:B------:R-:W1:Y:S02]  /*17350*/  @P0 MUFU.RCP R13, R8 ;  /* 0x00000008000d0308 */ /* 0x000e640000001000 */
[----:B-1----:R-:W-:-:S04]  /*17360*/  @P0 FFMA R0, R8, R13, -1 ;  /* 0xbf80000008000423 */ /* 0x002fc8000000000d */
[----:B------:R-:W-:-:S04]  /*17370*/  @P0 FADD.FTZ R0, -R0, -RZ ;  /* 0x800000ff00000221 */ /* 0x000fc80000010100 */
[----:B------:R-:W-:-:S04]  /*17380*/  @P0 FFMA R0, R13, R0, R13 ;  /* 0x000000000d000223 */ /* 0x000fc8000000000d */
[----:B------:R-:W-:Y:S01]  /*17390*/  @P0 FFMA R3, R0, 1.84467440737095516160e+19, RZ ;  /* 0x5f80000000030823 */ /* 0x000fe200000000ff */
[----:B------:R-:W-:Y:S06]  /*173a0*/  BRA `(.L_x_114) ;  /* 0x0000000000887947 */ /* 0x000fec0003800000 */
.L_x_113:
[----:B------:R-:W-:-:S05]  /*173b0*/  VIADD R19, R18, 0xffffff03 ;  /* 0xffffff0312137836 */ /* 0x000fca0000000000 */
[----:B------:R-:W-:-:S13]  /*173c0*/  ISETP.GT.U32.AND P0, PT, R19, 0x1, PT ;  /* 0x000000011300780c */ /* 0x000fda0003f04070 */
[----:B------:R-:W-:Y:S05]  /*173d0*/  @P0 BRA `(.L_x_115) ;  /* 0x0000000000780947 */ /* 0x000fea0003800000 */
[----:B------:R-:W-:Y:S01]  /*173e0*/  LOP3.LUT R0, R2, 0x7fffff, RZ, 0xc0, !PT ;  /* 0x007fffff02007812 */ /* 0x000fe200078ec0ff */
[----:B------:R-:W-:-:S03]  /*173f0*/  IMAD.MOV.U32 R14, RZ, RZ, 0x3 ;  /* 0x00000003ff0e7424 */ /* 0x000fc600078e00ff */
[----:B------:R-:W-:Y:S02]  /*17400*/  LOP3.LUT R0, R0, 0x3f800000, RZ, 0xfc, !PT ;  /* 0x3f80000000007812 */ /* 0x000fe400078efcff */
[----:B------:R-:W-:Y:S02]  /*17410*/  SHF.L.U32 R14, R14, R19, RZ ;  /* 0x000000130e0e7219 */ /* 0x000fe400000006ff */
[----:B------:R-:W1:Y:S02]  /*17420*/  MUFU.RCP R3, R0 ;  /* 0x0000000000037308 */ /* 0x000e640000001000 */
[----:B-1----:R-:W-:-:S04]  /*17430*/  FFMA R8, R0, R3, -1 ;  /* 0xbf80000000087423 */ /* 0x002fc80000000003 */
[----:B------:R-:W-:-:S04]  /*17440*/  FADD.FTZ R8, -R8, -RZ ;  /* 0x800000ff08087221 */ /* 0x000fc80000010100 */
[CCC-:B------:R-:W-:Y:S01]  /*17450*/  FFMA.RM R12, R3.reuse, R8.reuse, R3.reuse ;  /* 0x00000008030c7223 */ /* 0x1c0fe20000004003 */
[----:B------:R-:W-:-:S04]  /*17460*/  FFMA.RP R13, R3, R8, R3 ;  /* 0x00000008030d7223 */ /* 0x000fc80000008003 */
[C---:B------:R-:W-:Y:S02]  /*17470*/  LOP3.LUT R3, R12.reuse, 0x7fffff, RZ, 0xc0, !PT ;  /* 0x007fffff0c037812 */ /* 0x040fe400078ec0ff */
[----:B------:R-:W-:Y:S02]  /*17480*/  FSETP.NEU.FTZ.AND P0, PT, R12, R13, PT ;  /* 0x0000000d0c00720b */ /* 0x000fe40003f1d000 */
[----:B------:R-:W-:Y:S02]  /*17490*/  LOP3.LUT R3, R3, 0x800000, RZ, 0xfc, !PT ;  /* 0x0080000003037812 */ /* 0x000fe400078efcff */
[----:B------:R-:W-:Y:S02]  /*174a0*/  SEL R8, RZ, 0xffffffff, !P0 ;  /* 0xffffffffff087807 */ /* 0x000fe40004000000 */
[----:B------:R-:W-:-:S03]  /*174b0*/  LOP3.LUT R14, R14, R3, RZ, 0xc0, !PT ;  /* 0x000000030e0e7212 */ /* 0x000fc600078ec0ff */
[----:B------:R-:W-:Y:S01]  /*174c0*/  IMAD.MOV R8, RZ, RZ, -R8 ;  /* 0x000000ffff087224 */ /* 0x000fe200078e0a08 */
[----:B------:R-:W-:-:S04]  /*174d0*/  SHF.R.U32.HI R14, RZ, R19, R14 ;  /* 0x00000013ff0e7219 */ /* 0x000fc8000001160e */
[----:B------:R-:W-:Y:S02]  /*174e0*/  LOP3.LUT P1, RZ, R8, R19, R3, 0xf8, !PT ;  /* 0x0000001308ff7212 */ /* 0x000fe4000782f803 */
[C---:B------:R-:W-:Y:S02]  /*174f0*/  LOP3.LUT P0, RZ, R14.reuse, 0x1, RZ, 0xc0, !PT ;  /* 0x000000010eff7812 */ /* 0x040fe4000780c0ff */
[----:B------:R-:W-:-:S04]  /*17500*/  LOP3.LUT P2, RZ, R14, 0x2, RZ, 0xc0, !PT ;  /* 0x000000020eff7812 */ /* 0x000fc8000784c0ff */
[----:B------:R-:W-:Y:S02]  /*17510*/  PLOP3.LUT P0, PT, P0, P1, P2, 0xe0, 0x0 ;  /* 0x000000000000781c */ /* 0x000fe40000703c20 */
[----:B------:R-:W-:Y:S02]  /*17520*/  LOP3.LUT P1, RZ, R2, 0x7fffff, RZ, 0xc0, !PT ;  /* 0x007fffff02ff7812 */ /* 0x000fe4000782c0ff */
[----:B------:R-:W-:-:S05]  /*17530*/  SEL R0, RZ, 0x1, !P0 ;  /* 0x00000001ff007807 */ /* 0x000fca0004000000 */
[----:B------:R-:W-:-:S05]  /*17540*/  IMAD.MOV R0, RZ, RZ, -R0 ;  /* 0x000000ffff007224 */ /* 0x000fca00078e0a00 */
[----:B------:R-:W-:Y:S01]  /*17550*/  ISETP.GE.AND P0, PT, R0, RZ, PT ;  /* 0x000000ff0000720c */ /* 0x000fe20003f06270 */
[----:B------:R-:W-:-:S05]  /*17560*/  VIADD R0, R18, 0xffffff04 ;  /* 0xffffff0412007836 */ /* 0x000fca0000000000 */
[----:B------:R-:W-:-:S07]  /*17570*/  SHF.R.U32.HI R3, RZ, R0, R3 ;  /* 0x00000000ff037219 */ /* 0x000fce0000011603 */
[----:B------:R-:W-:-:S04]  /*17580*/  @!P0 VIADD R3, R3, 0x1 ;  /* 0x0000000103038836 */ /* 0x000fc80000000000 */
[----:B------:R-:W-:-:S05]  /*17590*/  @!P1 IMAD.SHL.U32 R3, R3, 0x2, RZ ;  /* 0x0000000203039824 */ /* 0x000fca00078e00ff */
[----:B------:R-:W-:Y:S01]  /*175a0*/  LOP3.LUT R3, R3, 0x80000000, R2, 0xf8, !PT ;  /* 0x8000000003037812 */ /* 0x000fe200078ef802 */
[----:B------:R-:W-:Y:S06]  /*175b0*/  BRA `(.L_x_114) ;  /* 0x0000000000047947 */ /* 0x000fec0003800000 */
.L_x_115:
[----:B------:R1:W2:Y:S02]  /*175c0*/  MUFU.RCP R3, R2 ;  /* 0x0000000200037308 */ /* 0x0002a40000001000 */
.L_x_114:
[----:B------:R-:W-:Y:S05]  /*175d0*/  BSYNC B2 ;  /* 0x0000000000027941 */ /* 0x000fea0003800000 */
.L_x_112:
[----:B--2---:R-:W-:Y:S02]  /*175e0*/  IMAD.MOV.U32 R8, RZ, RZ, R3 ;  /* 0x000000ffff087224 */ /* 0x004fe400078e0003 */
[----:B-1----:R-:W-:Y:S02]  /*175f0*/  IMAD.MOV.U32 R2, RZ, RZ, R15 ;  /* 0x000000ffff027224 */ /* 0x002fe400078e000f */
[----:B------:R-:W-:-:S04]  /*17600*/  IMAD.MOV.U32 R3, RZ, RZ, 0x0 ;  /* 0x00000000ff037424 */ /* 0x000fc800078e00ff */
[----:B------:R-:W-:Y:S05]  /*17610*/  RET.REL.NODEC R2 `(_ZN7cutlass13device_kernelINS_4fmha6kernel28FmhaKernelTmaWarpSpecializedINS1_10collective30FmhaMainloopTmaWarpSpecializedINS_12float_e4m3_tEffN4cute5tupleIJNS7_1CILi128EEENS9_ILi256EEENS9_ILi32EEEEEENS8_IJiNS9_ILi1EEENS8_IJiiEEEEEESG_NS8_IJSE_iSF_EEENS4_14ResidualFusionEJEEENS4_15FmhaFwdEpilogueIS6_fNS8_IJNS9_ILi64EEESC_SB_EEEEENS2_23IndividualTileSchedulerEJEEEEEvNT_6ParamsE) ;  /* 0xfffffe8802787950 */ /* 0x000fea0003c3ffff */
.L_x_116:
[----:B------:R-:W-:-:S00]  /*17620*/  BRA `(.L_x_116) ;  /* 0xfffffffc00fc7947 */ /* 0x000fc0000383ffff */
[----:B------:R-:W-:-:S00]  /*17630*/  NOP ;  /* 0x0000000000007918 */ /* 0x000fc00000000000 */
        /* <DEDUP_REMOVED lines=12> */
.L_x_117:


//--------------------- .nv.global.init           --------------------------
	.section	.nv.global.init,"aw",@progbits
.nv.global.init:
	.type		$str$24,@object
	.size		$str$24,($str$25 - $str$24)
$str$24:
        /*0000*/ 	.byte	0x28, 0x61, 0x64, 0x64, 0x72, 0x65, 0x73, 0x73, 0x20, 0x26, 0x20, 0x6d, 0x61, 0x73, 0x6b, 0x29
        /*0010*/ 	.byte	0x20, 0x3d, 0x3d, 0x20, 0x30, 0x00
	.type		$str$25,@object
	.size		$str$25,(__unnamed_1 - $str$25)
$str$25:
        /*0016*/ 	.byte	0x2f, 0x74, 0x6d, 0x70, 0x2f, 0x63, 0x75, 0x74, 0x6c, 0x61, 0x73, 0x73, 0x5f, 0x73, 0x77, 0x65
        /*0026*/ 	.byte	0x65, 0x70, 0x5f, 0x73, 0x72, 0x63, 0x2f, 0x69, 0x6e, 0x63, 0x6c, 0x75, 0x64, 0x65, 0x2f, 0x63
        /*0036*/ 	.byte	0x75, 0x74, 0x65, 0x2f, 0x70, 0x6f, 0x69, 0x6e, 0x74, 0x65, 0x72, 0x5f, 0x66, 0x6c, 0x61, 0x67
        /*0046*/ 	.byte	0x67, 0x65, 0x64, 0x2e, 0x68, 0x70, 0x70, 0x00
	.type		__unnamed_1,@object
	.size		__unnamed_1,(.L_0 - __unnamed_1)
__unnamed_1:
        /*004e*/ 	.byte	0x61, 0x75, 0x74, 0x6f, 0x20, 0x63, 0x75, 0x74, 0x65, 0x3a, 0x3a, 0x61, 0x73, 0x5f, 0x70, 0x6f
        /* <DEDUP_REMOVED lines=27> */
        /*020e*/ 	.byte	0x43, 0x3c, 0x30, 0x3e, 0x3e, 0x3e, 0x3e, 0x3e, 0x5d, 0x00
.L_0:


//--------------------- .nv.shared._ZN7cutlass13device_kernelINS_4fmha6kernel28FmhaKernelTmaWarpSpecializedINS1_10collective30FmhaMainloopTmaWarpSpecializedINS_12float_e4m3_tEffN4cute5tupleIJNS7_1CILi128EEENS9_ILi256EEENS9_ILi32EEEEEENS8_IJiNS9_ILi1EEENS8_IJiiEEEEEESG_NS8_IJSE_iSF_EEENS4_14ResidualFusionEJEEENS4_15FmhaFwdEpilogueIS6_fNS8_IJNS9_ILi64EEESC_SB_EEEEENS2_23IndividualTileSchedulerEJEEEEEvNT_6ParamsE --------------------------
	.section	.nv.shared._ZN7cutlass13device_kernelINS_4fmha6kernel28FmhaKernelTmaWarpSpecializedINS1_10collective30FmhaMainloopTmaWarpSpecializedINS_12float_e4m3_tEffN4cute5tupleIJNS7_1CILi128EEENS9_ILi256EEENS9_ILi32EEEEEENS8_IJiNS9_ILi1EEENS8_IJiiEEEEEESG_NS8_IJSE_iSF_EEENS4_14ResidualFusionEJEEENS4_15FmhaFwdEpilogueIS6_fNS8_IJNS9_ILi64EEESC_SB_EEEEENS2_23IndividualTileSchedulerEJEEEEEvNT_6ParamsE,"aw",@nobits
	.sectionflags	@""
	.align	16
	.zero		1024


//--------------------- .nv.shared.reserved.0     --------------------------
	.section	.nv.shared.reserved.0,"aw",@nobits
	.weak		__nv_reservedSMEM_offset_0_alias
	.size		__nv_reservedSMEM_offset_0_alias, 0, 0
	.other		__nv_reservedSMEM_offset_0_alias,@"STO_CUDA_RESERVED_SHARED STV_DEFAULT"
__nv_reservedSMEM_offset_0_alias:
	.zero		0


//--------------------- .nv.global                --------------------------
	.section	.nv.global,"aw",@nobits
.nv.global:
	.type		_ZN39_INTERNAL_e450f683_4_k_cu_5dbc4e90_31654cute1_E,@object
	.size		_ZN39_INTERNAL_e450f683_4_k_cu_5dbc4e90_31654cute1_E,(_ZN39_INTERNAL_e450f683_4_k_cu_5dbc4e90_31654cuda3std3__45__cpo6cbeginE - _ZN39_INTERNAL_e450f683_4_k_cu_5dbc4e90_31654cute1_E)
_ZN39_INTERNAL_e450f683_4_k_cu_5dbc4e90_31654cute1_E:
	.zero		1
	.type		_ZN39_INTERNAL_e450f683_4_k_cu_5dbc4e90_31654cuda3std3__45__cpo6cbeginE,@object
	.size		_ZN39_INTERNAL_e450f683_4_k_cu_5dbc4e90_31654cuda3std3__45__cpo6cbeginE,(_ZN39_INTERNAL_e450f683_4_k_cu_5dbc4e90_31654cuda3std3__48in_placeE - _ZN39_INTERNAL_e450f683_4_k_cu_5dbc4e90_31654cuda3std3__45__cpo6cbeginE)
_ZN39_INTERNAL_e450f683_4_k_cu_5dbc4e90_31654cuda3std3__45__cpo6cbeginE:
	.zero		1
	.type		_ZN39_INTERNAL_e450f683_4_k_cu_5dbc4e90_31654cuda3std3__48in_placeE,@object
	.size		_ZN39_INTERNAL_e450f683_4_k_cu_5dbc4e90_31654cuda3std3__48in_placeE,(_ZN39_INTERNAL_e450f683_4_k_cu_5dbc4e90_31654cuda3std6ranges3__45__cpo9iter_moveE - _ZN39_INTERNAL_e450f683_4_k_cu_5dbc4e90_31654cuda3std3__48in_placeE)
_ZN39_INTERNAL_e450f683_4_k_cu_5dbc4e90_31654cuda3std3__48in_placeE:
	.zero		1
	.type		_ZN39_INTERNAL_e450f683_4_k_cu_5dbc4e90_31654cuda3std6ranges3__45__cpo9iter_moveE,@object
	.size		_ZN39_INTERNAL_e450f683_4_k_cu_5dbc4e90_31654cuda3std6ranges3__45__cpo9iter_moveE,(_ZN39_INTERNAL_e450f683_4_k_cu_5dbc4e90_31654cuda3std3__45__cpo5beginE - _ZN39_INTERNAL_e450f683_4_k_cu_5dbc4e90_31654cuda3std6ranges3__45__cpo9iter_moveE)
_ZN39_INTERNAL_e450f683_4_k_cu_5dbc4e90_31654cuda3std6ranges3__45__cpo9iter_moveE:
	.zero		1
	.type		_ZN39_INTERNAL_e450f683_4_k_cu_5dbc4e90_31654cuda3std3__45__cpo5beginE,@object
	.size		_ZN39_INTERNAL_e450f683_4_k_cu_5dbc4e90_31654cuda3std3__45__cpo5beginE,(_ZN39_INTERNAL_e450f683_4_k_cu_5dbc4e90_31654cuda3std3__441_GLOBAL__N__e450f683_4_k_cu_5dbc4e90_31656ignoreE - _ZN39_INTERNAL_e450f683_4_k_cu_5dbc4e90_31654cuda3std3__45__cpo5beginE)
_ZN39_INTERNAL_e450f683_4_k_cu_5dbc4e90_31654cuda3std3__45__cpo5beginE:
	.zero		1
	.type		_ZN39_INTERNAL_e450f683_4_k_cu_5dbc4e90_31654cuda3std3__441_GLOBAL__N__e450f683_4_k_cu_5dbc4e90_31656ignoreE,@object
	.size		_ZN39_INTERNAL_e450f683_4_k_cu_5dbc4e90_31654cuda3std3__441_GLOBAL__N__e450f683_4_k_cu_5dbc4e90_31656ignoreE,(_ZN39_INTERNAL_e450f683_4_k_cu_5dbc4e90_31654cute7productE - _ZN39_INTERNAL_e450f683_4_k_cu_5dbc4e90_31654cuda3std3__441_GLOBAL__N__e450f683_4_k_cu_5dbc4e90_31656ignoreE)
_ZN39_INTERNAL_e450f683_4_k_cu_5dbc4e90_31654cuda3std3__441_GLOBAL__N__e450f683_4_k_cu_5dbc4e90_31656ignoreE:
	.zero		1
	.type		_ZN39_INTERNAL_e450f683_4_k_cu_5dbc4e90_31654cute7productE,@object
	.size		_ZN39_INTERNAL_e450f683_4_k_cu_5dbc4e90_31654cute7productE,(_ZN39_INTERNAL_e450f683_4_k_cu_5dbc4e90_31654cuda3std3__45__cpo3endE - _ZN39_INTERNAL_e450f683_4_k_cu_5dbc4e90_31654cute7productE)
_ZN39_INTERNAL_e450f683_4_k_cu_5dbc4e90_31654cute7productE:
	.zero		1
	.type		_ZN39_INTERNAL_e450f683_4_k_cu_5dbc4e90_31654cuda3std3__45__cpo3endE,@object
	.size		_ZN39_INTERNAL_e450f683_4_k_cu_5dbc4e90_31654cuda3std3__45__cpo3endE,(_ZN39_INTERNAL_e450f683_4_k_cu_5dbc4e90_31654cuda3std3__419piecewise_constructE - _ZN39_INTERNAL_e450f683_4_k_cu_5dbc4e90_31654cuda3std3__45__cpo3endE)
_ZN39_INTERNAL_e450f683_4_k_cu_5dbc4e90_31654cuda3std3__45__cpo3endE:
	.zero		1
	.type		_ZN39_INTERNAL_e450f683_4_k_cu_5dbc4e90_31654cuda3std3__419piecewise_constructE,@object
	.size		_ZN39_INTERNAL_e450f683_4_k_cu_5dbc4e90_31654cuda3std3__419piecewise_constructE,(_ZN39_INTERNAL_e450f683_4_k_cu_5dbc4e90_31654cuda3std3__45__cpo4cendE - _ZN39_INTERNAL_e450f683_4_k_cu_5dbc4e90_31654cuda3std3__419piecewise_constructE)
_ZN39_INTERNAL_e450f683_4_k_cu_5dbc4e90_31654cuda3std3__419piecewise_constructE:
	.zero		1
	.type		_ZN39_INTERNAL_e450f683_4_k_cu_5dbc4e90_31654cuda3std3__45__cpo4cendE,@object
	.size		_ZN39_INTERNAL_e450f683_4_k_cu_5dbc4e90_31654cuda3std3__45__cpo4cendE,(_ZN39_INTERNAL_e450f683_4_k_cu_5dbc4e90_31654cuda3std6ranges3__45__cpo4swapE - _ZN39_INTERNAL_e450f683_4_k_cu_5dbc4e90_31654cuda3std3__45__cpo4cendE)
_ZN39_INTERNAL_e450f683_4_k_cu_5dbc4e90_31654cuda3std3__45__cpo4cendE:
	.zero		1
	.type		_ZN39_INTERNAL_e450f683_4_k_cu_5dbc4e90_31654cuda3std6ranges3__45__cpo4swapE,@object
	.size		_ZN39_INTERNAL_e450f683_4_k_cu_5dbc4e90_31654cuda3std6ranges3__45__cpo4swapE,(.L_8 - _ZN39_INTERNAL_e450f683_4_k_cu_5dbc4e90_31654cuda3std6ranges3__45__cpo4swapE)
_ZN39_INTERNAL_e450f683_4_k_cu_5dbc4e90_31654cuda3std6ranges3__45__cpo4swapE:
	.zero		1
.L_8:


//--------------------- .nv.constant0._ZN7cutlass13device_kernelINS_4fmha6kernel28FmhaKernelTmaWarpSpecializedINS1_10collective30FmhaMainloopTmaWarpSpecializedINS_12float_e4m3_tEffN4cute5tupleIJNS7_1CILi128EEENS9_ILi256EEENS9_ILi32EEEEEENS8_IJiNS9_ILi1EEENS8_IJiiEEEEEESG_NS8_IJSE_iSF_EEENS4_14ResidualFusionEJEEENS4_15FmhaFwdEpilogueIS6_fNS8_IJNS9_ILi64EEESC_SB_EEEEENS2_23IndividualTileSchedulerEJEEEEEvNT_6ParamsE --------------------------
	.section	.nv.constant0._ZN7cutlass13device_kernelINS_4fmha6kernel28FmhaKernelTmaWarpSpecializedINS1_10collective30FmhaMainloopTmaWarpSpecializedINS_12float_e4m3_tEffN4cute5tupleIJNS7_1CILi128EEENS9_ILi256EEENS9_ILi32EEEEEENS8_IJiNS9_ILi1EEENS8_IJiiEEEEEESG_NS8_IJSE_iSF_EEENS4_14ResidualFusionEJEEENS4_15FmhaFwdEpilogueIS6_fNS8_IJNS9_ILi64EEESC_SB_EEEEENS2_23IndividualTileSchedulerEJEEEEEvNT_6ParamsE,"a",@progbits
	.sectionflags	@""
	.align	4
.nv.constant0._ZN7cutlass13device_kernelINS_4fmha6kernel28FmhaKernelTmaWarpSpecializedINS1_10collective30FmhaMainloopTmaWarpSpecializedINS_12float_e4m3_tEffN4cute5tupleIJNS7_1CILi128EEENS9_ILi256EEENS9_ILi32EEEEEENS8_IJiNS9_ILi1EEENS8_IJiiEEEEEESG_NS8_IJSE_iSF_EEENS4_14ResidualFusionEJEEENS4_15FmhaFwdEpilogueIS6_fNS8_IJNS9_ILi64EEESC_SB_EEEEENS2_23IndividualTileSchedulerEJEEEEEvNT_6ParamsE:
	.zero		2688


//--------------------- SYMBOLS --------------------------

	.type		.nv.reservedSmem.offset0,@object
	.size		.nv.reservedSmem.offset0,0x4
	.type		__assertfail,@function
